	.target	sm_90a

	.elftype	@"ET_EXEC"


//--------------------- .note.nv.tkinfo           --------------------------
	.section	.note.nv.tkinfo,"",@"SHT_NOTE"
	.sectionflags	@"SHF_NOTE_NV_TKINFO"
	.tkinfo
        /*0018*/ 	.word	0x00000002
        /*0030*/ 	.string	""
        /*0030*/ 	.string	"ptxas"
        /*0030*/ 	.string	"Cuda compilation tools, release 13.0, V13.0.88"
        /*0030*/ 	.string	"Build cuda_13.0.r13.0/compiler.36424714_0"
        /*0030*/ 	.string	"-arch sm_90a -m 64 "



//--------------------- .note.nv.cuinfo           --------------------------
	.section	.note.nv.cuinfo,"",@"SHT_NOTE"
	.sectionflags	@"SHF_NOTE_NV_CUINFO"
        /*0018*/ 	.short	0x0002
        /*001a*/ 	.short	0x005a
        /*001c*/ 	.short	0x0082
	.zero		2


//--------------------- .nv.info                  --------------------------
	.section	.nv.info,"",@"SHT_CUDA_INFO"
	.align	4


	//----- nvinfo : EIATTR_REGCOUNT
	.align		4
        /*0000*/ 	.byte	0x04, 0x2f
        /*0002*/ 	.short	(.L_43 - .L_42)
	.align		4
.L_42:
        /*0004*/ 	.word	index@(_ZN2at6native51_GLOBAL__N__11011a27_18_DepthwiseConv3d_cu_35e0c7b528conv_depthwise3d_cuda_kernelIddLi3ELi3ELi3ELi1ELi1ELi1EEEvNS_27GenericPackedTensorAccessorIKT_Lm5ENS_16DefaultPtrTraitsEiEENS3_IS4_Lm5ES6_iEES7_PS5_iiiiiiiii)
        /*0008*/ 	.word	0x00000028


	//----- nvinfo : EIATTR_FRAME_SIZE
	.align		4
.L_43:
        /*000c*/ 	.byte	0x04, 0x11
        /*000e*/ 	.short	(.L_45 - .L_44)
	.align		4
.L_44:
        /*0010*/ 	.word	index@(_ZN2at6native51_GLOBAL__N__11011a27_18_DepthwiseConv3d_cu_35e0c7b528conv_depthwise3d_cuda_kernelIddLi3ELi3ELi3ELi1ELi1ELi1EEEvNS_27GenericPackedTensorAccessorIKT_Lm5ENS_16DefaultPtrTraitsEiEENS3_IS4_Lm5ES6_iEES7_PS5_iiiiiiiii)
        /*0014*/ 	.word	0x00000000


	//----- nvinfo : EIATTR_REGCOUNT
	.align		4
.L_45:
        /*0018*/ 	.byte	0x04, 0x2f
        /*001a*/ 	.short	(.L_47 - .L_46)
	.align		4
.L_46:
        /*001c*/ 	.word	index@(_ZN2at6native51_GLOBAL__N__11011a27_18_DepthwiseConv3d_cu_35e0c7b528conv_depthwise3d_cuda_kernelIddLin1ELin1ELin1ELi1ELi1ELi1EEEvNS_27GenericPackedTensorAccessorIKT_Lm5ENS_16DefaultPtrTraitsEiEENS3_IS4_Lm5ES6_iEES7_PS5_iiiiiiiii)
        /*0020*/ 	.word	0x00000027


	//----- nvinfo : EIATTR_FRAME_SIZE
	.align		4
.L_47:
        /*0024*/ 	.byte	0x04, 0x11
        /*0026*/ 	.short	(.L_49 - .L_48)
	.align		4
.L_48:
        /*0028*/ 	.word	index@(_ZN2at6native51_GLOBAL__N__11011a27_18_DepthwiseConv3d_cu_35e0c7b528conv_depthwise3d_cuda_kernelIddLin1ELin1ELin1ELi1ELi1ELi1EEEvNS_27GenericPackedTensorAccessorIKT_Lm5ENS_16DefaultPtrTraitsEiEENS3_IS4_Lm5ES6_iEES7_PS5_iiiiiiiii)
        /*002c*/ 	.word	0x00000000


	//----- nvinfo : EIATTR_REGCOUNT
	.align		4
.L_49:
        /*0030*/ 	.byte	0x04, 0x2f
        /*0032*/ 	.short	(.L_51 - .L_50)
	.align		4
.L_50:
        /*0034*/ 	.word	index@(_ZN2at6native51_GLOBAL__N__11011a27_18_DepthwiseConv3d_cu_35e0c7b528conv_depthwise3d_cuda_kernelIddLin1ELin1ELin1ELin1ELin1ELin1EEEvNS_27GenericPackedTensorAccessorIKT_Lm5ENS_16DefaultPtrTraitsEiEENS3_IS4_Lm5ES6_iEES7_PS5_iiiiiiiii)
        /*0038*/ 	.word	0x00000028


	//----- nvinfo : EIATTR_FRAME_SIZE
	.align		4
.L_51:
        /*003c*/ 	.byte	0x04, 0x11
        /*003e*/ 	.short	(.L_53 - .L_52)
	.align		4
.L_52:
        /*0040*/ 	.word	index@(_ZN2at6native51_GLOBAL__N__11011a27_18_DepthwiseConv3d_cu_35e0c7b528conv_depthwise3d_cuda_kernelIddLin1ELin1ELin1ELin1ELin1ELin1EEEvNS_27GenericPackedTensorAccessorIKT_Lm5ENS_16DefaultPtrTraitsEiEENS3_IS4_Lm5ES6_iEES7_PS5_iiiiiiiii)
        /*0044*/ 	.word	0x00000000


	//----- nvinfo : EIATTR_REGCOUNT
	.align		4
.L_53:
        /*0048*/ 	.byte	0x04, 0x2f
        /*004a*/ 	.short	(.L_55 - .L_54)
	.align		4
.L_54:
        /*004c*/ 	.word	index@(_ZN2at6native51_GLOBAL__N__11011a27_18_DepthwiseConv3d_cu_35e0c7b528conv_depthwise3d_cuda_kernelIffLi3ELi3ELi3ELi1ELi1ELi1EEEvNS_27GenericPackedTensorAccessorIKT_Lm5ENS_16DefaultPtrTraitsEiEENS3_IS4_Lm5ES6_iEES7_PS5_iiiiiiiii)
        /*0050*/ 	.word	0x00000020


	//----- nvinfo : EIATTR_FRAME_SIZE
	.align		4
.L_55:
        /*0054*/ 	.byte	0x04, 0x11
        /*0056*/ 	.short	(.L_57 - .L_56)
	.align		4
.L_56:
        /*0058*/ 	.word	index@(_ZN2at6native51_GLOBAL__N__11011a27_18_DepthwiseConv3d_cu_35e0c7b528conv_depthwise3d_cuda_kernelIffLi3ELi3ELi3ELi1ELi1ELi1EEEvNS_27GenericPackedTensorAccessorIKT_Lm5ENS_16DefaultPtrTraitsEiEENS3_IS4_Lm5ES6_iEES7_PS5_iiiiiiiii)
        /*005c*/ 	.word	0x00000000


	//----- nvinfo : EIATTR_REGCOUNT
	.align		4
.L_57:
        /*0060*/ 	.byte	0x04, 0x2f
        /*0062*/ 	.short	(.L_59 - .L_58)
	.align		4
.L_58:
        /*0064*/ 	.word	index@(_ZN2at6native51_GLOBAL__N__11011a27_18_DepthwiseConv3d_cu_35e0c7b528conv_depthwise3d_cuda_kernelIffLin1ELin1ELin1ELi1ELi1ELi1EEEvNS_27GenericPackedTensorAccessorIKT_Lm5ENS_16DefaultPtrTraitsEiEENS3_IS4_Lm5ES6_iEES7_PS5_iiiiiiiii)
        /*0068*/ 	.word	0x00000026


	//----- nvinfo : EIATTR_FRAME_SIZE
	.align		4
.L_59:
        /*006c*/ 	.byte	0x04, 0x11
        /*006e*/ 	.short	(.L_61 - .L_60)
	.align		4
.L_60:
        /*0070*/ 	.word	index@(_ZN2at6native51_GLOBAL__N__11011a27_18_DepthwiseConv3d_cu_35e0c7b528conv_depthwise3d_cuda_kernelIffLin1ELin1ELin1ELi1ELi1ELi1EEEvNS_27GenericPackedTensorAccessorIKT_Lm5ENS_16DefaultPtrTraitsEiEENS3_IS4_Lm5ES6_iEES7_PS5_iiiiiiiii)
        /*0074*/ 	.word	0x00000000


	//----- nvinfo : EIATTR_REGCOUNT
	.align		4
.L_61:
        /*0078*/ 	.byte	0x04, 0x2f
        /*007a*/ 	.short	(.L_63 - .L_62)
	.align		4
.L_62:
        /*007c*/ 	.word	index@(_ZN2at6native51_GLOBAL__N__11011a27_18_DepthwiseConv3d_cu_35e0c7b528conv_depthwise3d_cuda_kernelIffLin1ELin1ELin1ELin1ELin1ELin1EEEvNS_27GenericPackedTensorAccessorIKT_Lm5ENS_16DefaultPtrTraitsEiEENS3_IS4_Lm5ES6_iEES7_PS5_iiiiiiiii)
        /*0080*/ 	.word	0x00000020


	//----- nvinfo : EIATTR_FRAME_SIZE
	.align		4
.L_63:
        /*0084*/ 	.byte	0x04, 0x11
        /*0086*/ 	.short	(.L_65 - .L_64)
	.align		4
.L_64:
        /*0088*/ 	.word	index@(_ZN2at6native51_GLOBAL__N__11011a27_18_DepthwiseConv3d_cu_35e0c7b528conv_depthwise3d_cuda_kernelIffLin1ELin1ELin1ELin1ELin1ELin1EEEvNS_27GenericPackedTensorAccessorIKT_Lm5ENS_16DefaultPtrTraitsEiEENS3_IS4_Lm5ES6_iEES7_PS5_iiiiiiiii)
        /*008c*/ 	.word	0x00000000


	//----- nvinfo : EIATTR_REGCOUNT
	.align		4
.L_65:
        /*0090*/ 	.byte	0x04, 0x2f
        /*0092*/ 	.short	(.L_67 - .L_66)
	.align		4
.L_66:
        /*0094*/ 	.word	index@(_ZN2at6native51_GLOBAL__N__11011a27_18_DepthwiseConv3d_cu_35e0c7b528conv_depthwise3d_cuda_kernelIN3c104HalfEfLi3ELi3ELi3ELi1ELi1ELi1EEEvNS_27GenericPackedTensorAccessorIKT_Lm5ENS_16DefaultPtrTraitsEiEENS5_IS6_Lm5ES8_iEES9_PS7_iiiiiiiii)
        /*0098*/ 	.word	0x00000020


	//----- nvinfo : EIATTR_FRAME_SIZE
	.align		4
.L_67:
        /*009c*/ 	.byte	0x04, 0x11
        /*009e*/ 	.short	(.L_69 - .L_68)
	.align		4
.L_68:
        /*00a0*/ 	.word	index@(_ZN2at6native51_GLOBAL__N__11011a27_18_DepthwiseConv3d_cu_35e0c7b528conv_depthwise3d_cuda_kernelIN3c104HalfEfLi3ELi3ELi3ELi1ELi1ELi1EEEvNS_27GenericPackedTensorAccessorIKT_Lm5ENS_16DefaultPtrTraitsEiEENS5_IS6_Lm5ES8_iEES9_PS7_iiiiiiiii)
        /*00a4*/ 	.word	0x00000000


	//----- nvinfo : EIATTR_REGCOUNT
	.align		4
.L_69:
        /*00a8*/ 	.byte	0x04, 0x2f
        /*00aa*/ 	.short	(.L_71 - .L_70)
	.align		4
.L_70:
        /*00ac*/ 	.word	index@(_ZN2at6native51_GLOBAL__N__11011a27_18_DepthwiseConv3d_cu_35e0c7b528conv_depthwise3d_cuda_kernelIN3c104HalfEfLin1ELin1ELin1ELi1ELi1ELi1EEEvNS_27GenericPackedTensorAccessorIKT_Lm5ENS_16DefaultPtrTraitsEiEENS5_IS6_Lm5ES8_iEES9_PS7_iiiiiiiii)
        /*00b0*/ 	.word	0x00000028


	//----- nvinfo : EIATTR_FRAME_SIZE
	.align		4
.L_71:
        /*00b4*/ 	.byte	0x04, 0x11
        /*00b6*/ 	.short	(.L_73 - .L_72)
	.align		4
.L_72:
        /*00b8*/ 	.word	index@(_ZN2at6native51_GLOBAL__N__11011a27_18_DepthwiseConv3d_cu_35e0c7b528conv_depthwise3d_cuda_kernelIN3c104HalfEfLin1ELin1ELin1ELi1ELi1ELi1EEEvNS_27GenericPackedTensorAccessorIKT_Lm5ENS_16DefaultPtrTraitsEiEENS5_IS6_Lm5ES8_iEES9_PS7_iiiiiiiii)
        /*00bc*/ 	.word	0x00000000


	//----- nvinfo : EIATTR_REGCOUNT
	.align		4
.L_73:
        /*00c0*/ 	.byte	0x04, 0x2f
        /*00c2*/ 	.short	(.L_75 - .L_74)
	.align		4
.L_74:
        /*00c4*/ 	.word	index@(_ZN2at6native51_GLOBAL__N__11011a27_18_DepthwiseConv3d_cu_35e0c7b528conv_depthwise3d_cuda_kernelIN3c104HalfEfLin1ELin1ELin1ELin1ELin1ELin1EEEvNS_27GenericPackedTensorAccessorIKT_Lm5ENS_16DefaultPtrTraitsEiEENS5_IS6_Lm5ES8_iEES9_PS7_iiiiiiiii)
        /*00c8*/ 	.word	0x00000020


	//----- nvinfo : EIATTR_FRAME_SIZE
	.align		4
.L_75:
        /*00cc*/ 	.byte	0x04, 0x11
        /*00ce*/ 	.short	(.L_77 - .L_76)
	.align		4
.L_76:
        /*00d0*/ 	.word	index@(_ZN2at6native51_GLOBAL__N__11011a27_18_DepthwiseConv3d_cu_35e0c7b528conv_depthwise3d_cuda_kernelIN3c104HalfEfLin1ELin1ELin1ELin1ELin1ELin1EEEvNS_27GenericPackedTensorAccessorIKT_Lm5ENS_16DefaultPtrTraitsEiEENS5_IS6_Lm5ES8_iEES9_PS7_iiiiiiiii)
        /*00d4*/ 	.word	0x00000000


	//----- nvinfo : EIATTR_REGCOUNT
	.align		4
.L_77:
        /*00d8*/ 	.byte	0x04, 0x2f
        /*00da*/ 	.short	(.L_79 - .L_78)
	.align		4
.L_78:
        /*00dc*/ 	.word	index@(_ZN2at6native51_GLOBAL__N__11011a27_18_DepthwiseConv3d_cu_35e0c7b528conv_depthwise3d_cuda_kernelIN3c108BFloat16EfLi3ELi3ELi3ELi1ELi1ELi1EEEvNS_27GenericPackedTensorAccessorIKT_Lm5ENS_16DefaultPtrTraitsEiEENS5_IS6_Lm5ES8_iEES9_PS7_iiiiiiiii)
        /*00e0*/ 	.word	0x00000020


	//----- nvinfo : EIATTR_FRAME_SIZE
	.align		4
.L_79:
        /*00e4*/ 	.byte	0x04, 0x11
        /*00e6*/ 	.short	(.L_81 - .L_80)
	.align		4
.L_80:
        /*00e8*/ 	.word	index@(_ZN2at6native51_GLOBAL__N__11011a27_18_DepthwiseConv3d_cu_35e0c7b528conv_depthwise3d_cuda_kernelIN3c108BFloat16EfLi3ELi3ELi3ELi1ELi1ELi1EEEvNS_27GenericPackedTensorAccessorIKT_Lm5ENS_16DefaultPtrTraitsEiEENS5_IS6_Lm5ES8_iEES9_PS7_iiiiiiiii)
        /*00ec*/ 	.word	0x00000000


	//----- nvinfo : EIATTR_REGCOUNT
	.align		4
.L_81:
        /*00f0*/ 	.byte	0x04, 0x2f
        /*00f2*/ 	.short	(.L_83 - .L_82)
	.align		4
.L_82:
        /*00f4*/ 	.word	index@(_ZN2at6native51_GLOBAL__N__11011a27_18_DepthwiseConv3d_cu_35e0c7b528conv_depthwise3d_cuda_kernelIN3c108BFloat16EfLin1ELin1ELin1ELi1ELi1ELi1EEEvNS_27GenericPackedTensorAccessorIKT_Lm5ENS_16DefaultPtrTraitsEiEENS5_IS6_Lm5ES8_iEES9_PS7_iiiiiiiii)
        /*00f8*/ 	.word	0x00000028


	//----- nvinfo : EIATTR_FRAME_SIZE
	.align		4
.L_83:
        /*00fc*/ 	.byte	0x04, 0x11
        /*00fe*/ 	.short	(.L_85 - .L_84)
	.align		4
.L_84:
        /*0100*/ 	.word	index@(_ZN2at6native51_GLOBAL__N__11011a27_18_DepthwiseConv3d_cu_35e0c7b528conv_depthwise3d_cuda_kernelIN3c108BFloat16EfLin1ELin1ELin1ELi1ELi1ELi1EEEvNS_27GenericPackedTensorAccessorIKT_Lm5ENS_16DefaultPtrTraitsEiEENS5_IS6_Lm5ES8_iEES9_PS7_iiiiiiiii)
        /*0104*/ 	.word	0x00000000


	//----- nvinfo : EIATTR_REGCOUNT
	.align		4
.L_85:
        /*0108*/ 	.byte	0x04, 0x2f
        /*010a*/ 	.short	(.L_87 - .L_86)
	.align		4
.L_86:
        /*010c*/ 	.word	index@(_ZN2at6native51_GLOBAL__N__11011a27_18_DepthwiseConv3d_cu_35e0c7b528conv_depthwise3d_cuda_kernelIN3c108BFloat16EfLin1ELin1ELin1ELin1ELin1ELin1EEEvNS_27GenericPackedTensorAccessorIKT_Lm5ENS_16DefaultPtrTraitsEiEENS5_IS6_Lm5ES8_iEES9_PS7_iiiiiiiii)
        /*0110*/ 	.word	0x00000020


	//----- nvinfo : EIATTR_FRAME_SIZE
	.align		4
.L_87:
        /*0114*/ 	.byte	0x04, 0x11
        /*0116*/ 	.short	(.L_89 - .L_88)
	.align		4
.L_88:
        /*0118*/ 	.word	index@(_ZN2at6native51_GLOBAL__N__11011a27_18_DepthwiseConv3d_cu_35e0c7b528conv_depthwise3d_cuda_kernelIN3c108BFloat16EfLin1ELin1ELin1ELin1ELin1ELin1EEEvNS_27GenericPackedTensorAccessorIKT_Lm5ENS_16DefaultPtrTraitsEiEENS5_IS6_Lm5ES8_iEES9_PS7_iiiiiiiii)
        /*011c*/ 	.word	0x00000000


	//----- nvinfo : EIATTR_REGCOUNT
	.align		4
.L_89:
        /*0120*/ 	.byte	0x04, 0x2f
        /*0122*/ 	.short	(.L_91 - .L_90)
	.align		4
.L_90:
        /*0124*/ 	.word	index@(_ZN2at6native51_GLOBAL__N__11011a27_18_DepthwiseConv3d_cu_35e0c7b543conv_depthwise3d_cuda_backward_input_kernelIddLi3ELi3ELi3ELi1ELi1ELi1ELi1ELi1ELi1EEEvNS_27GenericPackedTensorAccessorIKT_Lm5ENS_16DefaultPtrTraitsEiEENS3_IS4_Lm5ES6_iEES7_iiiiiiiii)
        /*0128*/ 	.word	0x0000002e


	//----- nvinfo : EIATTR_FRAME_SIZE
	.align		4
.L_91:
        /*012c*/ 	.byte	0x04, 0x11
        /*012e*/ 	.short	(.L_93 - .L_92)
	.align		4
.L_92:
        /*0130*/ 	.word	index@(_ZN2at6native51_GLOBAL__N__11011a27_18_DepthwiseConv3d_cu_35e0c7b543conv_depthwise3d_cuda_backward_input_kernelIddLi3ELi3ELi3ELi1ELi1ELi1ELi1ELi1ELi1EEEvNS_27GenericPackedTensorAccessorIKT_Lm5ENS_16DefaultPtrTraitsEiEENS3_IS4_Lm5ES6_iEES7_iiiiiiiii)
        /*0134*/ 	.word	0x00000000


	//----- nvinfo : EIATTR_REGCOUNT
	.align		4
.L_93:
        /*0138*/ 	.byte	0x04, 0x2f
        /*013a*/ 	.short	(.L_95 - .L_94)
	.align		4
.L_94:
        /*013c*/ 	.word	index@(_ZN2at6native51_GLOBAL__N__11011a27_18_DepthwiseConv3d_cu_35e0c7b543conv_depthwise3d_cuda_backward_input_kernelIddLi3ELi3ELi3ELi1ELi1ELi1ELin1ELin1ELin1EEEvNS_27GenericPackedTensorAccessorIKT_Lm5ENS_16DefaultPtrTraitsEiEENS3_IS4_Lm5ES6_iEES7_iiiiiiiii)
        /*0140*/ 	.word	0x00000038


	//----- nvinfo : EIATTR_FRAME_SIZE
	.align		4
.L_95:
        /*0144*/ 	.byte	0x04, 0x11
        /*0146*/ 	.short	(.L_97 - .L_96)
	.align		4
.L_96:
        /*0148*/ 	.word	index@(_ZN2at6native51_GLOBAL__N__11011a27_18_DepthwiseConv3d_cu_35e0c7b543conv_depthwise3d_cuda_backward_input_kernelIddLi3ELi3ELi3ELi1ELi1ELi1ELin1ELin1ELin1EEEvNS_27GenericPackedTensorAccessorIKT_Lm5ENS_16DefaultPtrTraitsEiEENS3_IS4_Lm5ES6_iEES7_iiiiiiiii)
        /*014c*/ 	.word	0x00000000


	//----- nvinfo : EIATTR_REGCOUNT
	.align		4
.L_97:
        /*0150*/ 	.byte	0x04, 0x2f
        /*0152*/ 	.short	(.L_99 - .L_98)
	.align		4
.L_98:
        /*0154*/ 	.word	index@(_ZN2at6native51_GLOBAL__N__11011a27_18_DepthwiseConv3d_cu_35e0c7b543conv_depthwise3d_cuda_backward_input_kernelIddLi3ELi3ELi3ELin1ELin1ELin1ELi1ELi1ELi1EEEvNS_27GenericPackedTensorAccessorIKT_Lm5ENS_16DefaultPtrTraitsEiEENS3_IS4_Lm5ES6_iEES7_iiiiiiiii)
        /*0158*/ 	.word	0x00000030


	//----- nvinfo : EIATTR_FRAME_SIZE
	.align		4
.L_99:
        /*015c*/ 	.byte	0x04, 0x11
        /*015e*/ 	.short	(.L_101 - .L_100)
	.align		4
.L_100:
        /*0160*/ 	.word	index@(_ZN2at6native51_GLOBAL__N__11011a27_18_DepthwiseConv3d_cu_35e0c7b543conv_depthwise3d_cuda_backward_input_kernelIddLi3ELi3ELi3ELin1ELin1ELin1ELi1ELi1ELi1EEEvNS_27GenericPackedTensorAccessorIKT_Lm5ENS_16DefaultPtrTraitsEiEENS3_IS4_Lm5ES6_iEES7_iiiiiiiii)
        /*0164*/ 	.word	0x00000000


	//----- nvinfo : EIATTR_REGCOUNT
	.align		4
.L_101:
        /*0168*/ 	.byte	0x04, 0x2f
        /*016a*/ 	.short	(.L_103 - .L_102)
	.align		4
.L_102:
        /*016c*/ 	.word	index@(_ZN2at6native51_GLOBAL__N__11011a27_18_DepthwiseConv3d_cu_35e0c7b543conv_depthwise3d_cuda_backward_input_kernelIddLi3ELi3ELi3ELin1ELin1ELin1ELin1ELin1ELin1EEEvNS_27GenericPackedTensorAccessorIKT_Lm5ENS_16DefaultPtrTraitsEiEENS3_IS4_Lm5ES6_iEES7_iiiiiiiii)
        /*0170*/ 	.word	0x00000038


	//----- nvinfo : EIATTR_FRAME_SIZE
	.align		4
.L_103:
        /*0174*/ 	.byte	0x04, 0x11
        /*0176*/ 	.short	(.L_105 - .L_104)
	.align		4
.L_104:
        /*0178*/ 	.word	index@(_ZN2at6native51_GLOBAL__N__11011a27_18_DepthwiseConv3d_cu_35e0c7b543conv_depthwise3d_cuda_backward_input_kernelIddLi3ELi3ELi3ELin1ELin1ELin1ELin1ELin1ELin1EEEvNS_27GenericPackedTensorAccessorIKT_Lm5ENS_16DefaultPtrTraitsEiEENS3_IS4_Lm5ES6_iEES7_iiiiiiiii)
        /*017c*/ 	.word	0x00000000


	//----- nvinfo : EIATTR_REGCOUNT
	.align		4
.L_105:
        /*0180*/ 	.byte	0x04, 0x2f
        /*0182*/ 	.short	(.L_107 - .L_106)
	.align		4
.L_106:
        /*0184*/ 	.word	index@(_ZN2at6native51_GLOBAL__N__11011a27_18_DepthwiseConv3d_cu_35e0c7b543conv_depthwise3d_cuda_backward_input_kernelIddLin1ELin1ELin1ELin1ELin1ELin1ELin1ELin1ELin1EEEvNS_27GenericPackedTensorAccessorIKT_Lm5ENS_16DefaultPtrTraitsEiEENS3_IS4_Lm5ES6_iEES7_iiiiiiiii)
        /*0188*/ 	.word	0x00000030


	//----- nvinfo : EIATTR_FRAME_SIZE
	.align		4
.L_107:
        /*018c*/ 	.byte	0x04, 0x11
        /*018e*/ 	.short	(.L_109 - .L_108)
	.align		4
.L_108:
        /*0190*/ 	.word	index@(_ZN2at6native51_GLOBAL__N__11011a27_18_DepthwiseConv3d_cu_35e0c7b543conv_depthwise3d_cuda_backward_input_kernelIddLin1ELin1ELin1ELin1ELin1ELin1ELin1ELin1ELin1EEEvNS_27GenericPackedTensorAccessorIKT_Lm5ENS_16DefaultPtrTraitsEiEENS3_IS4_Lm5ES6_iEES7_iiiiiiiii)
        /*0194*/ 	.word	0x00000000


	//----- nvinfo : EIATTR_REGCOUNT
	.align		4
.L_109:
        /*0198*/ 	.byte	0x04, 0x2f
        /*019a*/ 	.short	(.L_111 - .L_110)
	.align		4
.L_110:
        /*019c*/ 	.word	index@(_ZN2at6native51_GLOBAL__N__11011a27_18_DepthwiseConv3d_cu_35e0c7b543conv_depthwise3d_cuda_backward_input_kernelIffLi3ELi3ELi3ELi1ELi1ELi1ELi1ELi1ELi1EEEvNS_27GenericPackedTensorAccessorIKT_Lm5ENS_16DefaultPtrTraitsEiEENS3_IS4_Lm5ES6_iEES7_iiiiiiiii)
        /*01a0*/ 	.word	0x00000027


	//----- nvinfo : EIATTR_FRAME_SIZE
	.align		4
.L_111:
        /*01a4*/ 	.byte	0x04, 0x11
        /*01a6*/ 	.short	(.L_113 - .L_112)
	.align		4
.L_112:
        /*01a8*/ 	.word	index@(_ZN2at6native51_GLOBAL__N__11011a27_18_DepthwiseConv3d_cu_35e0c7b543conv_depthwise3d_cuda_backward_input_kernelIffLi3ELi3ELi3ELi1ELi1ELi1ELi1ELi1ELi1EEEvNS_27GenericPackedTensorAccessorIKT_Lm5ENS_16DefaultPtrTraitsEiEENS3_IS4_Lm5ES6_iEES7_iiiiiiiii)
        /*01ac*/ 	.word	0x00000000


	//----- nvinfo : EIATTR_REGCOUNT
	.align		4
.L_113:
        /*01b0*/ 	.byte	0x04, 0x2f
        /*01b2*/ 	.short	(.L_115 - .L_114)
	.align		4
.L_114:
        /*01b4*/ 	.word	index@(_ZN2at6native51_GLOBAL__N__11011a27_18_DepthwiseConv3d_cu_35e0c7b543conv_depthwise3d_cuda_backward_input_kernelIffLi3ELi3ELi3ELi1ELi1ELi1ELin1ELin1ELin1EEEvNS_27GenericPackedTensorAccessorIKT_Lm5ENS_16DefaultPtrTraitsEiEENS3_IS4_Lm5ES6_iEES7_iiiiiiiii)
        /*01b8*/ 	.word	0x00000030


	//----- nvinfo : EIATTR_FRAME_SIZE
	.align		4
.L_115:
        /*01bc*/ 	.byte	0x04, 0x11
        /*01be*/ 	.short	(.L_117 - .L_116)
	.align		4
.L_116:
        /*01c0*/ 	.word	index@(_ZN2at6native51_GLOBAL__N__11011a27_18_DepthwiseConv3d_cu_35e0c7b543conv_depthwise3d_cuda_backward_input_kernelIffLi3ELi3ELi3ELi1ELi1ELi1ELin1ELin1ELin1EEEvNS_27GenericPackedTensorAccessorIKT_Lm5ENS_16DefaultPtrTraitsEiEENS3_IS4_Lm5ES6_iEES7_iiiiiiiii)
        /*01c4*/ 	.word	0x00000000


	//----- nvinfo : EIATTR_REGCOUNT
	.align		4
.L_117:
        /*01c8*/ 	.byte	0x04, 0x2f
        /*01ca*/ 	.short	(.L_119 - .L_118)
	.align		4
.L_118:
        /*01cc*/ 	.word	index@(_ZN2at6native51_GLOBAL__N__11011a27_18_DepthwiseConv3d_cu_35e0c7b543conv_depthwise3d_cuda_backward_input_kernelIffLi3ELi3ELi3ELin1ELin1ELin1ELi1ELi1ELi1EEEvNS_27GenericPackedTensorAccessorIKT_Lm5ENS_16DefaultPtrTraitsEiEENS3_IS4_Lm5ES6_iEES7_iiiiiiiii)
        /*01d0*/ 	.word	0x00000030


	//----- nvinfo : EIATTR_FRAME_SIZE
	.align		4
.L_119:
        /*01d4*/ 	.byte	0x04, 0x11
        /*01d6*/ 	.short	(.L_121 - .L_120)
	.align		4
.L_120:
        /*01d8*/ 	.word	index@(_ZN2at6native51_GLOBAL__N__11011a27_18_DepthwiseConv3d_cu_35e0c7b543conv_depthwise3d_cuda_backward_input_kernelIffLi3ELi3ELi3ELin1ELin1ELin1ELi1ELi1ELi1EEEvNS_27GenericPackedTensorAccessorIKT_Lm5ENS_16DefaultPtrTraitsEiEENS3_IS4_Lm5ES6_iEES7_iiiiiiiii)
        /*01dc*/ 	.word	0x00000000


	//----- nvinfo : EIATTR_REGCOUNT
	.align		4
.L_121:
        /*01e0*/ 	.byte	0x04, 0x2f
        /*01e2*/ 	.short	(.L_123 - .L_122)
	.align		4
.L_122:
        /*01e4*/ 	.word	index@(_ZN2at6native51_GLOBAL__N__11011a27_18_DepthwiseConv3d_cu_35e0c7b543conv_depthwise3d_cuda_backward_input_kernelIffLi3ELi3ELi3ELin1ELin1ELin1ELin1ELin1ELin1EEEvNS_27GenericPackedTensorAccessorIKT_Lm5ENS_16DefaultPtrTraitsEiEENS3_IS4_Lm5ES6_iEES7_iiiiiiiii)
        /*01e8*/ 	.word	0x00000038


	//----- nvinfo : EIATTR_FRAME_SIZE
	.align		4
.L_123:
        /*01ec*/ 	.byte	0x04, 0x11
        /*01ee*/ 	.short	(.L_125 - .L_124)
	.align		4
.L_124:
        /*01f0*/ 	.word	index@(_ZN2at6native51_GLOBAL__N__11011a27_18_DepthwiseConv3d_cu_35e0c7b543conv_depthwise3d_cuda_backward_input_kernelIffLi3ELi3ELi3ELin1ELin1ELin1ELin1ELin1ELin1EEEvNS_27GenericPackedTensorAccessorIKT_Lm5ENS_16DefaultPtrTraitsEiEENS3_IS4_Lm5ES6_iEES7_iiiiiiiii)
        /*01f4*/ 	.word	0x00000000


	//----- nvinfo : EIATTR_REGCOUNT
	.align		4
.L_125:
        /*01f8*/ 	.byte	0x04, 0x2f
        /*01fa*/ 	.short	(.L_127 - .L_126)
	.align		4
.L_126:
        /*01fc*/ 	.word	index@(_ZN2at6native51_GLOBAL__N__11011a27_18_DepthwiseConv3d_cu_35e0c7b543conv_depthwise3d_cuda_backward_input_kernelIffLin1ELin1ELin1ELin1ELin1ELin1ELin1ELin1ELin1EEEvNS_27GenericPackedTensorAccessorIKT_Lm5ENS_16DefaultPtrTraitsEiEENS3_IS4_Lm5ES6_iEES7_iiiiiiiii)
        /*0200*/ 	.word	0x00000030


	//----- nvinfo : EIATTR_FRAME_SIZE
	.align		4
.L_127:
        /*0204*/ 	.byte	0x04, 0x11
        /*0206*/ 	.short	(.L_129 - .L_128)
	.align		4
.L_128:
        /*0208*/ 	.word	index@(_ZN2at6native51_GLOBAL__N__11011a27_18_DepthwiseConv3d_cu_35e0c7b543conv_depthwise3d_cuda_backward_input_kernelIffLin1ELin1ELin1ELin1ELin1ELin1ELin1ELin1ELin1EEEvNS_27GenericPackedTensorAccessorIKT_Lm5ENS_16DefaultPtrTraitsEiEENS3_IS4_Lm5ES6_iEES7_iiiiiiiii)
        /*020c*/ 	.word	0x00000000


	//----- nvinfo : EIATTR_REGCOUNT
	.align		4
.L_129:
        /*0210*/ 	.byte	0x04, 0x2f
        /*0212*/ 	.short	(.L_131 - .L_130)
	.align		4
.L_130:
        /*0214*/ 	.word	index@(_ZN2at6native51_GLOBAL__N__11011a27_18_DepthwiseConv3d_cu_35e0c7b543conv_depthwise3d_cuda_backward_input_kernelIN3c104HalfEfLi3ELi3ELi3ELi1ELi1ELi1ELi1ELi1ELi1EEEvNS_27GenericPackedTensorAccessorIKT_Lm5ENS_16DefaultPtrTraitsEiEENS5_IS6_Lm5ES8_iEES9_iiiiiiiii)
        /*0218*/ 	.word	0x00000028


	//----- nvinfo : EIATTR_FRAME_SIZE
	.align		4
.L_131:
        /*021c*/ 	.byte	0x04, 0x11
        /*021e*/ 	.short	(.L_133 - .L_132)
	.align		4
.L_132:
        /*0220*/ 	.word	index@(_ZN2at6native51_GLOBAL__N__11011a27_18_DepthwiseConv3d_cu_35e0c7b543conv_depthwise3d_cuda_backward_input_kernelIN3c104HalfEfLi3ELi3ELi3ELi1ELi1ELi1ELi1ELi1ELi1EEEvNS_27GenericPackedTensorAccessorIKT_Lm5ENS_16DefaultPtrTraitsEiEENS5_IS6_Lm5ES8_iEES9_iiiiiiiii)
        /*0224*/ 	.word	0x00000000


	//----- nvinfo : EIATTR_REGCOUNT
	.align		4
.L_133:
        /*0228*/ 	.byte	0x04, 0x2f
        /*022a*/ 	.short	(.L_135 - .L_134)
	.align		4
.L_134:
        /*022c*/ 	.word	index@(_ZN2at6native51_GLOBAL__N__11011a27_18_DepthwiseConv3d_cu_35e0c7b543conv_depthwise3d_cuda_backward_input_kernelIN3c104HalfEfLi3ELi3ELi3ELi1ELi1ELi1ELin1ELin1ELin1EEEvNS_27GenericPackedTensorAccessorIKT_Lm5ENS_16DefaultPtrTraitsEiEENS5_IS6_Lm5ES8_iEES9_iiiiiiiii)
        /*0230*/ 	.word	0x00000030


	//----- nvinfo : EIATTR_FRAME_SIZE
	.align		4
.L_135:
        /*0234*/ 	.byte	0x04, 0x11
        /*0236*/ 	.short	(.L_137 - .L_136)
	.align		4
.L_136:
        /*0238*/ 	.word	index@(_ZN2at6native51_GLOBAL__N__11011a27_18_DepthwiseConv3d_cu_35e0c7b543conv_depthwise3d_cuda_backward_input_kernelIN3c104HalfEfLi3ELi3ELi3ELi1ELi1ELi1ELin1ELin1ELin1EEEvNS_27GenericPackedTensorAccessorIKT_Lm5ENS_16DefaultPtrTraitsEiEENS5_IS6_Lm5ES8_iEES9_iiiiiiiii)
        /*023c*/ 	.word	0x00000000


	//----- nvinfo : EIATTR_REGCOUNT
	.align		4
.L_137:
        /*0240*/ 	.byte	0x04, 0x2f
        /*0242*/ 	.short	(.L_139 - .L_138)
	.align		4
.L_138:
        /*0244*/ 	.word	index@(_ZN2at6native51_GLOBAL__N__11011a27_18_DepthwiseConv3d_cu_35e0c7b543conv_depthwise3d_cuda_backward_input_kernelIN3c104HalfEfLi3ELi3ELi3ELin1ELin1ELin1ELi1ELi1ELi1EEEvNS_27GenericPackedTensorAccessorIKT_Lm5ENS_16DefaultPtrTraitsEiEENS5_IS6_Lm5ES8_iEES9_iiiiiiiii)
        /*0248*/ 	.word	0x00000030


	//----- nvinfo : EIATTR_FRAME_SIZE
	.align		4
.L_139:
        /*024c*/ 	.byte	0x04, 0x11
        /*024e*/ 	.short	(.L_141 - .L_140)
	.align		4
.L_140:
        /*0250*/ 	.word	index@(_ZN2at6native51_GLOBAL__N__11011a27_18_DepthwiseConv3d_cu_35e0c7b543conv_depthwise3d_cuda_backward_input_kernelIN3c104HalfEfLi3ELi3ELi3ELin1ELin1ELin1ELi1ELi1ELi1EEEvNS_27GenericPackedTensorAccessorIKT_Lm5ENS_16DefaultPtrTraitsEiEENS5_IS6_Lm5ES8_iEES9_iiiiiiiii)
        /*0254*/ 	.word	0x00000000


	//----- nvinfo : EIATTR_REGCOUNT
	.align		4
.L_141:
        /*0258*/ 	.byte	0x04, 0x2f
        /*025a*/ 	.short	(.L_143 - .L_142)
	.align		4
.L_142:
        /*025c*/ 	.word	index@(_ZN2at6native51_GLOBAL__N__11011a27_18_DepthwiseConv3d_cu_35e0c7b543conv_depthwise3d_cuda_backward_input_kernelIN3c104HalfEfLi3ELi3ELi3ELin1ELin1ELin1ELin1ELin1ELin1EEEvNS_27GenericPackedTensorAccessorIKT_Lm5ENS_16DefaultPtrTraitsEiEENS5_IS6_Lm5ES8_iEES9_iiiiiiiii)
        /*0260*/ 	.word	0x00000030


	//----- nvinfo : EIATTR_FRAME_SIZE
	.align		4
.L_143:
        /*0264*/ 	.byte	0x04, 0x11
        /*0266*/ 	.short	(.L_145 - .L_144)
	.align		4
.L_144:
        /*0268*/ 	.word	index@(_ZN2at6native51_GLOBAL__N__11011a27_18_DepthwiseConv3d_cu_35e0c7b543conv_depthwise3d_cuda_backward_input_kernelIN3c104HalfEfLi3ELi3ELi3ELin1ELin1ELin1ELin1ELin1ELin1EEEvNS_27GenericPackedTensorAccessorIKT_Lm5ENS_16DefaultPtrTraitsEiEENS5_IS6_Lm5ES8_iEES9_iiiiiiiii)
        /*026c*/ 	.word	0x00000000


	//----- nvinfo : EIATTR_REGCOUNT
	.align		4
.L_145:
        /*0270*/ 	.byte	0x04, 0x2f
        /*0272*/ 	.short	(.L_147 - .L_146)
	.align		4
.L_146:
        /*0274*/ 	.word	index@(_ZN2at6native51_GLOBAL__N__11011a27_18_DepthwiseConv3d_cu_35e0c7b543conv_depthwise3d_cuda_backward_input_kernelIN3c104HalfEfLin1ELin1ELin1ELin1ELin1ELin1ELin1ELin1ELin1EEEvNS_27GenericPackedTensorAccessorIKT_Lm5ENS_16DefaultPtrTraitsEiEENS5_IS6_Lm5ES8_iEES9_iiiiiiiii)
        /*0278*/ 	.word	0x0000002f


	//----- nvinfo : EIATTR_FRAME_SIZE
	.align		4
.L_147:
        /*027c*/ 	.byte	0x04, 0x11
        /*027e*/ 	.short	(.L_149 - .L_148)
	.align		4
.L_148:
        /*0280*/ 	.word	index@(_ZN2at6native51_GLOBAL__N__11011a27_18_DepthwiseConv3d_cu_35e0c7b543conv_depthwise3d_cuda_backward_input_kernelIN3c104HalfEfLin1ELin1ELin1ELin1ELin1ELin1ELin1ELin1ELin1EEEvNS_27GenericPackedTensorAccessorIKT_Lm5ENS_16DefaultPtrTraitsEiEENS5_IS6_Lm5ES8_iEES9_iiiiiiiii)
        /*0284*/ 	.word	0x00000000


	//----- nvinfo : EIATTR_REGCOUNT
	.align		4
.L_149:
        /*0288*/ 	.byte	0x04, 0x2f
        /*028a*/ 	.short	(.L_151 - .L_150)
	.align		4
.L_150:
        /*028c*/ 	.word	index@(_ZN2at6native51_GLOBAL__N__11011a27_18_DepthwiseConv3d_cu_35e0c7b543conv_depthwise3d_cuda_backward_input_kernelIN3c108BFloat16EfLi3ELi3ELi3ELi1ELi1ELi1ELi1ELi1ELi1EEEvNS_27GenericPackedTensorAccessorIKT_Lm5ENS_16DefaultPtrTraitsEiEENS5_IS6_Lm5ES8_iEES9_iiiiiiiii)
        /*0290*/ 	.word	0x00000028


	//----- nvinfo : EIATTR_FRAME_SIZE
	.align		4
.L_151:
        /*0294*/ 	.byte	0x04, 0x11
        /*0296*/ 	.short	(.L_153 - .L_152)
	.align		4
.L_152:
        /*0298*/ 	.word	index@(_ZN2at6native51_GLOBAL__N__11011a27_18_DepthwiseConv3d_cu_35e0c7b543conv_depthwise3d_cuda_backward_input_kernelIN3c108BFloat16EfLi3ELi3ELi3ELi1ELi1ELi1ELi1ELi1ELi1EEEvNS_27GenericPackedTensorAccessorIKT_Lm5ENS_16DefaultPtrTraitsEiEENS5_IS6_Lm5ES8_iEES9_iiiiiiiii)
        /*029c*/ 	.word	0x00000000


	//----- nvinfo : EIATTR_REGCOUNT
	.align		4
.L_153:
        /*02a0*/ 	.byte	0x04, 0x2f
        /*02a2*/ 	.short	(.L_155 - .L_154)
	.align		4
.L_154:
        /*02a4*/ 	.word	index@(_ZN2at6native51_GLOBAL__N__11011a27_18_DepthwiseConv3d_cu_35e0c7b543conv_depthwise3d_cuda_backward_input_kernelIN3c108BFloat16EfLi3ELi3ELi3ELi1ELi1ELi1ELin1ELin1ELin1EEEvNS_27GenericPackedTensorAccessorIKT_Lm5ENS_16DefaultPtrTraitsEiEENS5_IS6_Lm5ES8_iEES9_iiiiiiiii)
        /*02a8*/ 	.word	0x00000033


	//----- nvinfo : EIATTR_FRAME_SIZE
	.align		4
.L_155:
        /*02ac*/ 	.byte	0x04, 0x11
        /*02ae*/ 	.short	(.L_157 - .L_156)
	.align		4
.L_156:
        /*02b0*/ 	.word	index@(_ZN2at6native51_GLOBAL__N__11011a27_18_DepthwiseConv3d_cu_35e0c7b543conv_depthwise3d_cuda_backward_input_kernelIN3c108BFloat16EfLi3ELi3ELi3ELi1ELi1ELi1ELin1ELin1ELin1EEEvNS_27GenericPackedTensorAccessorIKT_Lm5ENS_16DefaultPtrTraitsEiEENS5_IS6_Lm5ES8_iEES9_iiiiiiiii)
        /*02b4*/ 	.word	0x00000000


	//----- nvinfo : EIATTR_REGCOUNT
	.align		4
.L_157:
        /*02b8*/ 	.byte	0x04, 0x2f
        /*02ba*/ 	.short	(.L_159 - .L_158)
	.align		4
.L_158:
        /*02bc*/ 	.word	index@(_ZN2at6native51_GLOBAL__N__11011a27_18_DepthwiseConv3d_cu_35e0c7b543conv_depthwise3d_cuda_backward_input_kernelIN3c108BFloat16EfLi3ELi3ELi3ELin1ELin1ELin1ELi1ELi1ELi1EEEvNS_27GenericPackedTensorAccessorIKT_Lm5ENS_16DefaultPtrTraitsEiEENS5_IS6_Lm5ES8_iEES9_iiiiiiiii)
        /*02c0*/ 	.word	0x00000030


	//----- nvinfo : EIATTR_FRAME_SIZE
	.align		4
.L_159:
        /*02c4*/ 	.byte	0x04, 0x11
        /*02c6*/ 	.short	(.L_161 - .L_160)
	.align		4
.L_160:
        /*02c8*/ 	.word	index@(_ZN2at6native51_GLOBAL__N__11011a27_18_DepthwiseConv3d_cu_35e0c7b543conv_depthwise3d_cuda_backward_input_kernelIN3c108BFloat16EfLi3ELi3ELi3ELin1ELin1ELin1ELi1ELi1ELi1EEEvNS_27GenericPackedTensorAccessorIKT_Lm5ENS_16DefaultPtrTraitsEiEENS5_IS6_Lm5ES8_iEES9_iiiiiiiii)
        /*02cc*/ 	.word	0x00000000


	//----- nvinfo : EIATTR_REGCOUNT
	.align		4
.L_161:
        /*02d0*/ 	.byte	0x04, 0x2f
        /*02d2*/ 	.short	(.L_163 - .L_162)
	.align		4
.L_162:
        /*02d4*/ 	.word	index@(_ZN2at6native51_GLOBAL__N__11011a27_18_DepthwiseConv3d_cu_35e0c7b543conv_depthwise3d_cuda_backward_input_kernelIN3c108BFloat16EfLi3ELi3ELi3ELin1ELin1ELin1ELin1ELin1ELin1EEEvNS_27GenericPackedTensorAccessorIKT_Lm5ENS_16DefaultPtrTraitsEiEENS5_IS6_Lm5ES8_iEES9_iiiiiiiii)
        /*02d8*/ 	.word	0x00000030


	//----- nvinfo : EIATTR_FRAME_SIZE
	.align		4
.L_163:
        /*02dc*/ 	.byte	0x04, 0x11
        /*02de*/ 	.short	(.L_165 - .L_164)
	.align		4
.L_164:
        /*02e0*/ 	.word	index@(_ZN2at6native51_GLOBAL__N__11011a27_18_DepthwiseConv3d_cu_35e0c7b543conv_depthwise3d_cuda_backward_input_kernelIN3c108BFloat16EfLi3ELi3ELi3ELin1ELin1ELin1ELin1ELin1ELin1EEEvNS_27GenericPackedTensorAccessorIKT_Lm5ENS_16DefaultPtrTraitsEiEENS5_IS6_Lm5ES8_iEES9_iiiiiiiii)
        /*02e4*/ 	.word	0x00000000


	//----- nvinfo : EIATTR_REGCOUNT
	.align		4
.L_165:
        /*02e8*/ 	.byte	0x04, 0x2f
        /*02ea*/ 	.short	(.L_167 - .L_166)
	.align		4
.L_166:
        /*02ec*/ 	.word	index@(_ZN2at6native51_GLOBAL__N__11011a27_18_DepthwiseConv3d_cu_35e0c7b543conv_depthwise3d_cuda_backward_input_kernelIN3c108BFloat16EfLin1ELin1ELin1ELin1ELin1ELin1ELin1ELin1ELin1EEEvNS_27GenericPackedTensorAccessorIKT_Lm5ENS_16DefaultPtrTraitsEiEENS5_IS6_Lm5ES8_iEES9_iiiiiiiii)
        /*02f0*/ 	.word	0x0000002f


	//----- nvinfo : EIATTR_FRAME_SIZE
	.align		4
.L_167:
        /*02f4*/ 	.byte	0x04, 0x11
        /*02f6*/ 	.short	(.L_169 - .L_168)
	.align		4
.L_168:
        /*02f8*/ 	.word	index@(_ZN2at6native51_GLOBAL__N__11011a27_18_DepthwiseConv3d_cu_35e0c7b543conv_depthwise3d_cuda_backward_input_kernelIN3c108BFloat16EfLin1ELin1ELin1ELin1ELin1ELin1ELin1ELin1ELin1EEEvNS_27GenericPackedTensorAccessorIKT_Lm5ENS_16DefaultPtrTraitsEiEENS5_IS6_Lm5ES8_iEES9_iiiiiiiii)
        /*02fc*/ 	.word	0x00000000


	//----- nvinfo : EIATTR_REGCOUNT
	.align		4
.L_169:
        /*0300*/ 	.byte	0x04, 0x2f
        /*0302*/ 	.short	(.L_171 - .L_170)
	.align		4
.L_170:
        /*0304*/ 	.word	index@(_ZN2at6native51_GLOBAL__N__11011a27_18_DepthwiseConv3d_cu_35e0c7b544conv_depthwise3d_cuda_backward_weight_kernelIddLi1ELi1EEEvNS_27GenericPackedTensorAccessorIKT_Lm5ENS_16DefaultPtrTraitsEiEES7_NS3_IS4_Lm5ES6_iEEiiiiiiiii)
        /*0308*/ 	.word	0x00000020


	//----- nvinfo : EIATTR_FRAME_SIZE
	.align		4
.L_171:
        /*030c*/ 	.byte	0x04, 0x11
        /*030e*/ 	.short	(.L_173 - .L_172)
	.align		4
.L_172:
        /*0310*/ 	.word	index@(_ZN2at6native51_GLOBAL__N__11011a27_18_DepthwiseConv3d_cu_35e0c7b544conv_depthwise3d_cuda_backward_weight_kernelIddLi1ELi1EEEvNS_27GenericPackedTensorAccessorIKT_Lm5ENS_16DefaultPtrTraitsEiEES7_NS3_IS4_Lm5ES6_iEEiiiiiiiii)
        /*0314*/ 	.word	0x00000000


	//----- nvinfo : EIATTR_REGCOUNT
	.align		4
.L_173:
        /*0318*/ 	.byte	0x04, 0x2f
        /*031a*/ 	.short	(.L_175 - .L_174)
	.align		4
.L_174:
        /*031c*/ 	.word	index@(_ZN2at6native51_GLOBAL__N__11011a27_18_DepthwiseConv3d_cu_35e0c7b544conv_depthwise3d_cuda_backward_weight_kernelIddLi2ELi2EEEvNS_27GenericPackedTensorAccessorIKT_Lm5ENS_16DefaultPtrTraitsEiEES7_NS3_IS4_Lm5ES6_iEEiiiiiiiii)
        /*0320*/ 	.word	0x00000020


	//----- nvinfo : EIATTR_FRAME_SIZE
	.align		4
.L_175:
        /*0324*/ 	.byte	0x04, 0x11
        /*0326*/ 	.short	(.L_177 - .L_176)
	.align		4
.L_176:
        /*0328*/ 	.word	index@(_ZN2at6native51_GLOBAL__N__11011a27_18_DepthwiseConv3d_cu_35e0c7b544conv_depthwise3d_cuda_backward_weight_kernelIddLi2ELi2EEEvNS_27GenericPackedTensorAccessorIKT_Lm5ENS_16DefaultPtrTraitsEiEES7_NS3_IS4_Lm5ES6_iEEiiiiiiiii)
        /*032c*/ 	.word	0x00000000


	//----- nvinfo : EIATTR_REGCOUNT
	.align		4
.L_177:
        /*0330*/ 	.byte	0x04, 0x2f
        /*0332*/ 	.short	(.L_179 - .L_178)
	.align		4
.L_178:
        /*0334*/ 	.word	index@(_ZN2at6native51_GLOBAL__N__11011a27_18_DepthwiseConv3d_cu_35e0c7b544conv_depthwise3d_cuda_backward_weight_kernelIddLin1ELin1EEEvNS_27GenericPackedTensorAccessorIKT_Lm5ENS_16DefaultPtrTraitsEiEES7_NS3_IS4_Lm5ES6_iEEiiiiiiiii)
        /*0338*/ 	.word	0x00000020


	//----- nvinfo : EIATTR_FRAME_SIZE
	.align		4
.L_179:
        /*033c*/ 	.byte	0x04, 0x11
        /*033e*/ 	.short	(.L_181 - .L_180)
	.align		4
.L_180:
        /*0340*/ 	.word	index@(_ZN2at6native51_GLOBAL__N__11011a27_18_DepthwiseConv3d_cu_35e0c7b544conv_depthwise3d_cuda_backward_weight_kernelIddLin1ELin1EEEvNS_27GenericPackedTensorAccessorIKT_Lm5ENS_16DefaultPtrTraitsEiEES7_NS3_IS4_Lm5ES6_iEEiiiiiiiii)
        /*0344*/ 	.word	0x00000000


	//----- nvinfo : EIATTR_REGCOUNT
	.align		4
.L_181:
        /*0348*/ 	.byte	0x04, 0x2f
        /*034a*/ 	.short	(.L_183 - .L_182)
	.align		4
.L_182:
        /*034c*/ 	.word	index@(_ZN2at6native51_GLOBAL__N__11011a27_18_DepthwiseConv3d_cu_35e0c7b544conv_depthwise3d_cuda_backward_weight_kernelIffLi1ELi1EEEvNS_27GenericPackedTensorAccessorIKT_Lm5ENS_16DefaultPtrTraitsEiEES7_NS3_IS4_Lm5ES6_iEEiiiiiiiii)
        /*0350*/ 	.word	0x0000001f


	//----- nvinfo : EIATTR_FRAME_SIZE
	.align		4
.L_183:
        /*0354*/ 	.byte	0x04, 0x11
        /*0356*/ 	.short	(.L_185 - .L_184)
	.align		4
.L_184:
        /*0358*/ 	.word	index@(_ZN2at6native51_GLOBAL__N__11011a27_18_DepthwiseConv3d_cu_35e0c7b544conv_depthwise3d_cuda_backward_weight_kernelIffLi1ELi1EEEvNS_27GenericPackedTensorAccessorIKT_Lm5ENS_16DefaultPtrTraitsEiEES7_NS3_IS4_Lm5ES6_iEEiiiiiiiii)
        /*035c*/ 	.word	0x00000000


	//----- nvinfo : EIATTR_REGCOUNT
	.align		4
.L_185:
        /*0360*/ 	.byte	0x04, 0x2f
        /*0362*/ 	.short	(.L_187 - .L_186)
	.align		4
.L_186:
        /*0364*/ 	.word	index@(_ZN2at6native51_GLOBAL__N__11011a27_18_DepthwiseConv3d_cu_35e0c7b544conv_depthwise3d_cuda_backward_weight_kernelIffLi2ELi2EEEvNS_27GenericPackedTensorAccessorIKT_Lm5ENS_16DefaultPtrTraitsEiEES7_NS3_IS4_Lm5ES6_iEEiiiiiiiii)
        /*0368*/ 	.word	0x0000001f


	//----- nvinfo : EIATTR_FRAME_SIZE
	.align		4
.L_187:
        /*036c*/ 	.byte	0x04, 0x11
        /*036e*/ 	.short	(.L_189 - .L_188)
	.align		4
.L_188:
        /*0370*/ 	.word	index@(_ZN2at6native51_GLOBAL__N__11011a27_18_DepthwiseConv3d_cu_35e0c7b544conv_depthwise3d_cuda_backward_weight_kernelIffLi2ELi2EEEvNS_27GenericPackedTensorAccessorIKT_Lm5ENS_16DefaultPtrTraitsEiEES7_NS3_IS4_Lm5ES6_iEEiiiiiiiii)
        /*0374*/ 	.word	0x00000000


	//----- nvinfo : EIATTR_REGCOUNT
	.align		4
.L_189:
        /*0378*/ 	.byte	0x04, 0x2f
        /*037a*/ 	.short	(.L_191 - .L_190)
	.align		4
.L_190:
        /*037c*/ 	.word	index@(_ZN2at6native51_GLOBAL__N__11011a27_18_DepthwiseConv3d_cu_35e0c7b544conv_depthwise3d_cuda_backward_weight_kernelIffLin1ELin1EEEvNS_27GenericPackedTensorAccessorIKT_Lm5ENS_16DefaultPtrTraitsEiEES7_NS3_IS4_Lm5ES6_iEEiiiiiiiii)
        /*0380*/ 	.word	0x0000001f


	//----- nvinfo : EIATTR_FRAME_SIZE
	.align		4
.L_191:
        /*0384*/ 	.byte	0x04, 0x11
        /*0386*/ 	.short	(.L_193 - .L_192)
	.align		4
.L_192:
        /*0388*/ 	.word	index@(_ZN2at6native51_GLOBAL__N__11011a27_18_DepthwiseConv3d_cu_35e0c7b544conv_depthwise3d_cuda_backward_weight_kernelIffLin1ELin1EEEvNS_27GenericPackedTensorAccessorIKT_Lm5ENS_16DefaultPtrTraitsEiEES7_NS3_IS4_Lm5ES6_iEEiiiiiiiii)
        /*038c*/ 	.word	0x00000000


	//----- nvinfo : EIATTR_REGCOUNT
	.align		4
.L_193:
        /*0390*/ 	.byte	0x04, 0x2f
        /*0392*/ 	.short	(.L_195 - .L_194)
	.align		4
.L_194:
        /*0394*/ 	.word	index@(_ZN2at6native51_GLOBAL__N__11011a27_18_DepthwiseConv3d_cu_35e0c7b544conv_depthwise3d_cuda_backward_weight_kernelIN3c104HalfEfLi1ELi1EEEvNS_27GenericPackedTensorAccessorIKT_Lm5ENS_16DefaultPtrTraitsEiEES9_NS5_IS6_Lm5ES8_iEEiiiiiiiii)
        /*0398*/ 	.word	0x00000022


	//----- nvinfo : EIATTR_FRAME_SIZE
	.align		4
.L_195:
        /*039c*/ 	.byte	0x04, 0x11
        /*039e*/ 	.short	(.L_197 - .L_196)
	.align		4
.L_196:
        /*03a0*/ 	.word	index@(_ZN2at6native51_GLOBAL__N__11011a27_18_DepthwiseConv3d_cu_35e0c7b544conv_depthwise3d_cuda_backward_weight_kernelIN3c104HalfEfLi1ELi1EEEvNS_27GenericPackedTensorAccessorIKT_Lm5ENS_16DefaultPtrTraitsEiEES9_NS5_IS6_Lm5ES8_iEEiiiiiiiii)
        /*03a4*/ 	.word	0x00000000


	//----- nvinfo : EIATTR_REGCOUNT
	.align		4
.L_197:
        /*03a8*/ 	.byte	0x04, 0x2f
        /*03aa*/ 	.short	(.L_199 - .L_198)
	.align		4
.L_198:
        /*03ac*/ 	.word	index@(_ZN2at6native51_GLOBAL__N__11011a27_18_DepthwiseConv3d_cu_35e0c7b544conv_depthwise3d_cuda_backward_weight_kernelIN3c104HalfEfLi2ELi2EEEvNS_27GenericPackedTensorAccessorIKT_Lm5ENS_16DefaultPtrTraitsEiEES9_NS5_IS6_Lm5ES8_iEEiiiiiiiii)
        /*03b0*/ 	.word	0x00000022


	//----- nvinfo : EIATTR_FRAME_SIZE
	.align		4
.L_199:
        /*03b4*/ 	.byte	0x04, 0x11
        /*03b6*/ 	.short	(.L_201 - .L_200)
	.align		4
.L_200:
        /*03b8*/ 	.word	index@(_ZN2at6native51_GLOBAL__N__11011a27_18_DepthwiseConv3d_cu_35e0c7b544conv_depthwise3d_cuda_backward_weight_kernelIN3c104HalfEfLi2ELi2EEEvNS_27GenericPackedTensorAccessorIKT_Lm5ENS_16DefaultPtrTraitsEiEES9_NS5_IS6_Lm5ES8_iEEiiiiiiiii)
        /*03bc*/ 	.word	0x00000000


	//----- nvinfo : EIATTR_REGCOUNT
	.align		4
.L_201:
        /*03c0*/ 	.byte	0x04, 0x2f
        /*03c2*/ 	.short	(.L_203 - .L_202)
	.align		4
.L_202:
        /*03c4*/ 	.word	index@(_ZN2at6native51_GLOBAL__N__11011a27_18_DepthwiseConv3d_cu_35e0c7b544conv_depthwise3d_cuda_backward_weight_kernelIN3c104HalfEfLin1ELin1EEEvNS_27GenericPackedTensorAccessorIKT_Lm5ENS_16DefaultPtrTraitsEiEES9_NS5_IS6_Lm5ES8_iEEiiiiiiiii)
        /*03c8*/ 	.word	0x00000022


	//----- nvinfo : EIATTR_FRAME_SIZE
	.align		4
.L_203:
        /*03cc*/ 	.byte	0x04, 0x11
        /*03ce*/ 	.short	(.L_205 - .L_204)
	.align		4
.L_204:
        /*03d0*/ 	.word	index@(_ZN2at6native51_GLOBAL__N__11011a27_18_DepthwiseConv3d_cu_35e0c7b544conv_depthwise3d_cuda_backward_weight_kernelIN3c104HalfEfLin1ELin1EEEvNS_27GenericPackedTensorAccessorIKT_Lm5ENS_16DefaultPtrTraitsEiEES9_NS5_IS6_Lm5ES8_iEEiiiiiiiii)
        /*03d4*/ 	.word	0x00000000


	//----- nvinfo : EIATTR_REGCOUNT
	.align		4
.L_205:
        /*03d8*/ 	.byte	0x04, 0x2f
        /*03da*/ 	.short	(.L_207 - .L_206)
	.align		4
.L_206:
        /*03dc*/ 	.word	index@(_ZN2at6native51_GLOBAL__N__11011a27_18_DepthwiseConv3d_cu_35e0c7b544conv_depthwise3d_cuda_backward_weight_kernelIN3c108BFloat16EfLi1ELi1EEEvNS_27GenericPackedTensorAccessorIKT_Lm5ENS_16DefaultPtrTraitsEiEES9_NS5_IS6_Lm5ES8_iEEiiiiiiiii)
        /*03e0*/ 	.word	0x00000022


	//----- nvinfo : EIATTR_FRAME_SIZE
	.align		4
.L_207:
        /*03e4*/ 	.byte	0x04, 0x11
        /*03e6*/ 	.short	(.L_209 - .L_208)
	.align		4
.L_208:
        /*03e8*/ 	.word	index@(_ZN2at6native51_GLOBAL__N__11011a27_18_DepthwiseConv3d_cu_35e0c7b544conv_depthwise3d_cuda_backward_weight_kernelIN3c108BFloat16EfLi1ELi1EEEvNS_27GenericPackedTensorAccessorIKT_Lm5ENS_16DefaultPtrTraitsEiEES9_NS5_IS6_Lm5ES8_iEEiiiiiiiii)
        /*03ec*/ 	.word	0x00000000


	//----- nvinfo : EIATTR_REGCOUNT
	.align		4
.L_209:
        /*03f0*/ 	.byte	0x04, 0x2f
        /*03f2*/ 	.short	(.L_211 - .L_210)
	.align		4
.L_210:
        /*03f4*/ 	.word	index@(_ZN2at6native51_GLOBAL__N__11011a27_18_DepthwiseConv3d_cu_35e0c7b544conv_depthwise3d_cuda_backward_weight_kernelIN3c108BFloat16EfLi2ELi2EEEvNS_27GenericPackedTensorAccessorIKT_Lm5ENS_16DefaultPtrTraitsEiEES9_NS5_IS6_Lm5ES8_iEEiiiiiiiii)
        /*03f8*/ 	.word	0x00000022


	//----- nvinfo : EIATTR_FRAME_SIZE
	.align		4
.L_211:
        /*03fc*/ 	.byte	0x04, 0x11
        /*03fe*/ 	.short	(.L_213 - .L_212)
	.align		4
.L_212:
        /*0400*/ 	.word	index@(_ZN2at6native51_GLOBAL__N__11011a27_18_DepthwiseConv3d_cu_35e0c7b544conv_depthwise3d_cuda_backward_weight_kernelIN3c108BFloat16EfLi2ELi2EEEvNS_27GenericPackedTensorAccessorIKT_Lm5ENS_16DefaultPtrTraitsEiEES9_NS5_IS6_Lm5ES8_iEEiiiiiiiii)
        /*0404*/ 	.word	0x00000000


	//----- nvinfo : EIATTR_REGCOUNT
	.align		4
.L_213:
        /*0408*/ 	.byte	0x04, 0x2f
        /*040a*/ 	.short	(.L_215 - .L_214)
	.align		4
.L_214:
        /*040c*/ 	.word	index@(_ZN2at6native51_GLOBAL__N__11011a27_18_DepthwiseConv3d_cu_35e0c7b544conv_depthwise3d_cuda_backward_weight_kernelIN3c108BFloat16EfLin1ELin1EEEvNS_27GenericPackedTensorAccessorIKT_Lm5ENS_16DefaultPtrTraitsEiEES9_NS5_IS6_Lm5ES8_iEEiiiiiiiii)
        /*0410*/ 	.word	0x00000022


	//----- nvinfo : EIATTR_FRAME_SIZE
	.align		4
.L_215:
        /*0414*/ 	.byte	0x04, 0x11
        /*0416*/ 	.short	(.L_217 - .L_216)
	.align		4
.L_216:
        /*0418*/ 	.word	index@(_ZN2at6native51_GLOBAL__N__11011a27_18_DepthwiseConv3d_cu_35e0c7b544conv_depthwise3d_cuda_backward_weight_kernelIN3c108BFloat16EfLin1ELin1EEEvNS_27GenericPackedTensorAccessorIKT_Lm5ENS_16DefaultPtrTraitsEiEES9_NS5_IS6_Lm5ES8_iEEiiiiiiiii)
        /*041c*/ 	.word	0x00000000


	//----- nvinfo : EIATTR_MIN_STACK_SIZE
	.align		4
.L_217:
        /*0420*/ 	.byte	0x04, 0x12
        /*0422*/ 	.short	(.L_219 - .L_218)
	.align		4
.L_218:
        /*0424*/ 	.word	index@(_ZN2at6native51_GLOBAL__N__11011a27_18_DepthwiseConv3d_cu_35e0c7b544conv_depthwise3d_cuda_backward_weight_kernelIN3c108BFloat16EfLin1ELin1EEEvNS_27GenericPackedTensorAccessorIKT_Lm5ENS_16DefaultPtrTraitsEiEES9_NS5_IS6_Lm5ES8_iEEiiiiiiiii)
        /*0428*/ 	.word	0x00000000


	//----- nvinfo : EIATTR_MIN_STACK_SIZE
	.align		4
.L_219:
        /*042c*/ 	.byte	0x04, 0x12
        /*042e*/ 	.short	(.L_221 - .L_220)
	.align		4
.L_220:
        /*0430*/ 	.word	index@(_ZN2at6native51_GLOBAL__N__11011a27_18_DepthwiseConv3d_cu_35e0c7b544conv_depthwise3d_cuda_backward_weight_kernelIN3c108BFloat16EfLi2ELi2EEEvNS_27GenericPackedTensorAccessorIKT_Lm5ENS_16DefaultPtrTraitsEiEES9_NS5_IS6_Lm5ES8_iEEiiiiiiiii)
        /*0434*/ 	.word	0x00000000


	//----- nvinfo : EIATTR_MIN_STACK_SIZE
	.align		4
.L_221:
        /*0438*/ 	.byte	0x04, 0x12
        /*043a*/ 	.short	(.L_223 - .L_222)
	.align		4
.L_222:
        /*043c*/ 	.word	index@(_ZN2at6native51_GLOBAL__N__11011a27_18_DepthwiseConv3d_cu_35e0c7b544conv_depthwise3d_cuda_backward_weight_kernelIN3c108BFloat16EfLi1ELi1EEEvNS_27GenericPackedTensorAccessorIKT_Lm5ENS_16DefaultPtrTraitsEiEES9_NS5_IS6_Lm5ES8_iEEiiiiiiiii)
        /*0440*/ 	.word	0x00000000


	//----- nvinfo : EIATTR_MIN_STACK_SIZE
	.align		4
.L_223:
        /*0444*/ 	.byte	0x04, 0x12
        /*0446*/ 	.short	(.L_225 - .L_224)
	.align		4
.L_224:
        /*0448*/ 	.word	index@(_ZN2at6native51_GLOBAL__N__11011a27_18_DepthwiseConv3d_cu_35e0c7b544conv_depthwise3d_cuda_backward_weight_kernelIN3c104HalfEfLin1ELin1EEEvNS_27GenericPackedTensorAccessorIKT_Lm5ENS_16DefaultPtrTraitsEiEES9_NS5_IS6_Lm5ES8_iEEiiiiiiiii)
        /*044c*/ 	.word	0x00000000


	//----- nvinfo : EIATTR_MIN_STACK_SIZE
	.align		4
.L_225:
        /*0450*/ 	.byte	0x04, 0x12
        /*0452*/ 	.short	(.L_227 - .L_226)
	.align		4
.L_226:
        /*0454*/ 	.word	index@(_ZN2at6native51_GLOBAL__N__11011a27_18_DepthwiseConv3d_cu_35e0c7b544conv_depthwise3d_cuda_backward_weight_kernelIN3c104HalfEfLi2ELi2EEEvNS_27GenericPackedTensorAccessorIKT_Lm5ENS_16DefaultPtrTraitsEiEES9_NS5_IS6_Lm5ES8_iEEiiiiiiiii)
        /*0458*/ 	.word	0x00000000


	//----- nvinfo : EIATTR_MIN_STACK_SIZE
	.align		4
.L_227:
        /*045c*/ 	.byte	0x04, 0x12
        /*045e*/ 	.short	(.L_229 - .L_228)
	.align		4
.L_228:
        /*0460*/ 	.word	index@(_ZN2at6native51_GLOBAL__N__11011a27_18_DepthwiseConv3d_cu_35e0c7b544conv_depthwise3d_cuda_backward_weight_kernelIN3c104HalfEfLi1ELi1EEEvNS_27GenericPackedTensorAccessorIKT_Lm5ENS_16DefaultPtrTraitsEiEES9_NS5_IS6_Lm5ES8_iEEiiiiiiiii)
        /*0464*/ 	.word	0x00000000


	//----- nvinfo : EIATTR_MIN_STACK_SIZE
	.align		4
.L_229:
        /*0468*/ 	.byte	0x04, 0x12
        /*046a*/ 	.short	(.L_231 - .L_230)
	.align		4
.L_230:
        /*046c*/ 	.word	index@(_ZN2at6native51_GLOBAL__N__11011a27_18_DepthwiseConv3d_cu_35e0c7b544conv_depthwise3d_cuda_backward_weight_kernelIffLin1ELin1EEEvNS_27GenericPackedTensorAccessorIKT_Lm5ENS_16DefaultPtrTraitsEiEES7_NS3_IS4_Lm5ES6_iEEiiiiiiiii)
        /*0470*/ 	.word	0x00000000


	//----- nvinfo : EIATTR_MIN_STACK_SIZE
	.align		4
.L_231:
        /*0474*/ 	.byte	0x04, 0x12
        /*0476*/ 	.short	(.L_233 - .L_232)
	.align		4
.L_232:
        /*0478*/ 	.word	index@(_ZN2at6native51_GLOBAL__N__11011a27_18_DepthwiseConv3d_cu_35e0c7b544conv_depthwise3d_cuda_backward_weight_kernelIffLi2ELi2EEEvNS_27GenericPackedTensorAccessorIKT_Lm5ENS_16DefaultPtrTraitsEiEES7_NS3_IS4_Lm5ES6_iEEiiiiiiiii)
        /*047c*/ 	.word	0x00000000


	//----- nvinfo : EIATTR_MIN_STACK_SIZE
	.align		4
.L_233:
        /*0480*/ 	.byte	0x04, 0x12
        /*0482*/ 	.short	(.L_235 - .L_234)
	.align		4
.L_234:
        /*0484*/ 	.word	index@(_ZN2at6native51_GLOBAL__N__11011a27_18_DepthwiseConv3d_cu_35e0c7b544conv_depthwise3d_cuda_backward_weight_kernelIffLi1ELi1EEEvNS_27GenericPackedTensorAccessorIKT_Lm5ENS_16DefaultPtrTraitsEiEES7_NS3_IS4_Lm5ES6_iEEiiiiiiiii)
        /*0488*/ 	.word	0x00000000


	//----- nvinfo : EIATTR_MIN_STACK_SIZE
	.align		4
.L_235:
        /*048c*/ 	.byte	0x04, 0x12
        /*048e*/ 	.short	(.L_237 - .L_236)
	.align		4
.L_236:
        /*0490*/ 	.word	index@(_ZN2at6native51_GLOBAL__N__11011a27_18_DepthwiseConv3d_cu_35e0c7b544conv_depthwise3d_cuda_backward_weight_kernelIddLin1ELin1EEEvNS_27GenericPackedTensorAccessorIKT_Lm5ENS_16DefaultPtrTraitsEiEES7_NS3_IS4_Lm5ES6_iEEiiiiiiiii)
        /*0494*/ 	.word	0x00000000


	//----- nvinfo : EIATTR_MIN_STACK_SIZE
	.align		4
.L_237:
        /*0498*/ 	.byte	0x04, 0x12
        /*049a*/ 	.short	(.L_239 - .L_238)
	.align		4
.L_238:
        /*049c*/ 	.word	index@(_ZN2at6native51_GLOBAL__N__11011a27_18_DepthwiseConv3d_cu_35e0c7b544conv_depthwise3d_cuda_backward_weight_kernelIddLi2ELi2EEEvNS_27GenericPackedTensorAccessorIKT_Lm5ENS_16DefaultPtrTraitsEiEES7_NS3_IS4_Lm5ES6_iEEiiiiiiiii)
        /*04a0*/ 	.word	0x00000000


	//----- nvinfo : EIATTR_MIN_STACK_SIZE
	.align		4
.L_239:
        /*04a4*/ 	.byte	0x04, 0x12
        /*04a6*/ 	.short	(.L_241 - .L_240)
	.align		4
.L_240:
        /*04a8*/ 	.word	index@(_ZN2at6native51_GLOBAL__N__11011a27_18_DepthwiseConv3d_cu_35e0c7b544conv_depthwise3d_cuda_backward_weight_kernelIddLi1ELi1EEEvNS_27GenericPackedTensorAccessorIKT_Lm5ENS_16DefaultPtrTraitsEiEES7_NS3_IS4_Lm5ES6_iEEiiiiiiiii)
        /*04ac*/ 	.word	0x00000000


	//----- nvinfo : EIATTR_MIN_STACK_SIZE
	.align		4
.L_241:
        /*04b0*/ 	.byte	0x04, 0x12
        /*04b2*/ 	.short	(.L_243 - .L_242)
	.align		4
.L_242:
        /*04b4*/ 	.word	index@(_ZN2at6native51_GLOBAL__N__11011a27_18_DepthwiseConv3d_cu_35e0c7b543conv_depthwise3d_cuda_backward_input_kernelIN3c108BFloat16EfLin1ELin1ELin1ELin1ELin1ELin1ELin1ELin1ELin1EEEvNS_27GenericPackedTensorAccessorIKT_Lm5ENS_16DefaultPtrTraitsEiEENS5_IS6_Lm5ES8_iEES9_iiiiiiiii)
        /*04b8*/ 	.word	0x00000000


	//----- nvinfo : EIATTR_MIN_STACK_SIZE
	.align		4
.L_243:
        /*04bc*/ 	.byte	0x04, 0x12
        /*04be*/ 	.short	(.L_245 - .L_244)
	.align		4
.L_244:
        /*04c0*/ 	.word	index@(_ZN2at6native51_GLOBAL__N__11011a27_18_DepthwiseConv3d_cu_35e0c7b543conv_depthwise3d_cuda_backward_input_kernelIN3c108BFloat16EfLi3ELi3ELi3ELin1ELin1ELin1ELin1ELin1ELin1EEEvNS_27GenericPackedTensorAccessorIKT_Lm5ENS_16DefaultPtrTraitsEiEENS5_IS6_Lm5ES8_iEES9_iiiiiiiii)
        /*04c4*/ 	.word	0x00000000


	//----- nvinfo : EIATTR_MIN_STACK_SIZE
	.align		4
.L_245:
        /*04c8*/ 	.byte	0x04, 0x12
        /*04ca*/ 	.short	(.L_247 - .L_246)
	.align		4
.L_246:
        /*04cc*/ 	.word	index@(_ZN2at6native51_GLOBAL__N__11011a27_18_DepthwiseConv3d_cu_35e0c7b543conv_depthwise3d_cuda_backward_input_kernelIN3c108BFloat16EfLi3ELi3ELi3ELin1ELin1ELin1ELi1ELi1ELi1EEEvNS_27GenericPackedTensorAccessorIKT_Lm5ENS_16DefaultPtrTraitsEiEENS5_IS6_Lm5ES8_iEES9_iiiiiiiii)
        /*04d0*/ 	.word	0x00000000


	//----- nvinfo : EIATTR_MIN_STACK_SIZE
	.align		4
.L_247:
        /*04d4*/ 	.byte	0x04, 0x12
        /*04d6*/ 	.short	(.L_249 - .L_248)
	.align		4
.L_248:
        /*04d8*/ 	.word	index@(_ZN2at6native51_GLOBAL__N__11011a27_18_DepthwiseConv3d_cu_35e0c7b543conv_depthwise3d_cuda_backward_input_kernelIN3c108BFloat16EfLi3ELi3ELi3ELi1ELi1ELi1ELin1ELin1ELin1EEEvNS_27GenericPackedTensorAccessorIKT_Lm5ENS_16DefaultPtrTraitsEiEENS5_IS6_Lm5ES8_iEES9_iiiiiiiii)
        /*04dc*/ 	.word	0x00000000


	//----- nvinfo : EIATTR_MIN_STACK_SIZE
	.align		4
.L_249:
        /*04e0*/ 	.byte	0x04, 0x12
        /*04e2*/ 	.short	(.L_251 - .L_250)
	.align		4
.L_250:
        /*04e4*/ 	.word	index@(_ZN2at6native51_GLOBAL__N__11011a27_18_DepthwiseConv3d_cu_35e0c7b543conv_depthwise3d_cuda_backward_input_kernelIN3c108BFloat16EfLi3ELi3ELi3ELi1ELi1ELi1ELi1ELi1ELi1EEEvNS_27GenericPackedTensorAccessorIKT_Lm5ENS_16DefaultPtrTraitsEiEENS5_IS6_Lm5ES8_iEES9_iiiiiiiii)
        /*04e8*/ 	.word	0x00000000


	//----- nvinfo : EIATTR_MIN_STACK_SIZE
	.align		4
.L_251:
        /*04ec*/ 	.byte	0x04, 0x12
        /*04ee*/ 	.short	(.L_253 - .L_252)
	.align		4
.L_252:
        /*04f0*/ 	.word	index@(_ZN2at6native51_GLOBAL__N__11011a27_18_DepthwiseConv3d_cu_35e0c7b543conv_depthwise3d_cuda_backward_input_kernelIN3c104HalfEfLin1ELin1ELin1ELin1ELin1ELin1ELin1ELin1ELin1EEEvNS_27GenericPackedTensorAccessorIKT_Lm5ENS_16DefaultPtrTraitsEiEENS5_IS6_Lm5ES8_iEES9_iiiiiiiii)
        /*04f4*/ 	.word	0x00000000


	//----- nvinfo : EIATTR_MIN_STACK_SIZE
	.align		4
.L_253:
        /*04f8*/ 	.byte	0x04, 0x12
        /*04fa*/ 	.short	(.L_255 - .L_254)
	.align		4
.L_254:
        /*04fc*/ 	.word	index@(_ZN2at6native51_GLOBAL__N__11011a27_18_DepthwiseConv3d_cu_35e0c7b543conv_depthwise3d_cuda_backward_input_kernelIN3c104HalfEfLi3ELi3ELi3ELin1ELin1ELin1ELin1ELin1ELin1EEEvNS_27GenericPackedTensorAccessorIKT_Lm5ENS_16DefaultPtrTraitsEiEENS5_IS6_Lm5ES8_iEES9_iiiiiiiii)
        /*0500*/ 	.word	0x00000000


	//----- nvinfo : EIATTR_MIN_STACK_SIZE
	.align		4
.L_255:
        /*0504*/ 	.byte	0x04, 0x12
        /*0506*/ 	.short	(.L_257 - .L_256)
	.align		4
.L_256:
        /*0508*/ 	.word	index@(_ZN2at6native51_GLOBAL__N__11011a27_18_DepthwiseConv3d_cu_35e0c7b543conv_depthwise3d_cuda_backward_input_kernelIN3c104HalfEfLi3ELi3ELi3ELin1ELin1ELin1ELi1ELi1ELi1EEEvNS_27GenericPackedTensorAccessorIKT_Lm5ENS_16DefaultPtrTraitsEiEENS5_IS6_Lm5ES8_iEES9_iiiiiiiii)
        /*050c*/ 	.word	0x00000000


	//----- nvinfo : EIATTR_MIN_STACK_SIZE
	.align		4
.L_257:
        /*0510*/ 	.byte	0x04, 0x12
        /*0512*/ 	.short	(.L_259 - .L_258)
	.align		4
.L_258:
        /*0514*/ 	.word	index@(_ZN2at6native51_GLOBAL__N__11011a27_18_DepthwiseConv3d_cu_35e0c7b543conv_depthwise3d_cuda_backward_input_kernelIN3c104HalfEfLi3ELi3ELi3ELi1ELi1ELi1ELin1ELin1ELin1EEEvNS_27GenericPackedTensorAccessorIKT_Lm5ENS_16DefaultPtrTraitsEiEENS5_IS6_Lm5ES8_iEES9_iiiiiiiii)
        /*0518*/ 	.word	0x00000000


	//----- nvinfo : EIATTR_MIN_STACK_SIZE
	.align		4
.L_259:
        /*051c*/ 	.byte	0x04, 0x12
        /*051e*/ 	.short	(.L_261 - .L_260)
	.align		4
.L_260:
        /*0520*/ 	.word	index@(_ZN2at6native51_GLOBAL__N__11011a27_18_DepthwiseConv3d_cu_35e0c7b543conv_depthwise3d_cuda_backward_input_kernelIN3c104HalfEfLi3ELi3ELi3ELi1ELi1ELi1ELi1ELi1ELi1EEEvNS_27GenericPackedTensorAccessorIKT_Lm5ENS_16DefaultPtrTraitsEiEENS5_IS6_Lm5ES8_iEES9_iiiiiiiii)
        /*0524*/ 	.word	0x00000000


	//----- nvinfo : EIATTR_MIN_STACK_SIZE
	.align		4
.L_261:
        /*0528*/ 	.byte	0x04, 0x12
        /*052a*/ 	.short	(.L_263 - .L_262)
	.align		4
.L_262:
        /*052c*/ 	.word	index@(_ZN2at6native51_GLOBAL__N__11011a27_18_DepthwiseConv3d_cu_35e0c7b543conv_depthwise3d_cuda_backward_input_kernelIffLin1ELin1ELin1ELin1ELin1ELin1ELin1ELin1ELin1EEEvNS_27GenericPackedTensorAccessorIKT_Lm5ENS_16DefaultPtrTraitsEiEENS3_IS4_Lm5ES6_iEES7_iiiiiiiii)
        /*0530*/ 	.word	0x00000000


	//----- nvinfo : EIATTR_MIN_STACK_SIZE
	.align		4
.L_263:
        /*0534*/ 	.byte	0x04, 0x12
        /*0536*/ 	.short	(.L_265 - .L_264)
	.align		4
.L_264:
        /*0538*/ 	.word	index@(_ZN2at6native51_GLOBAL__N__11011a27_18_DepthwiseConv3d_cu_35e0c7b543conv_depthwise3d_cuda_backward_input_kernelIffLi3ELi3ELi3ELin1ELin1ELin1ELin1ELin1ELin1EEEvNS_27GenericPackedTensorAccessorIKT_Lm5ENS_16DefaultPtrTraitsEiEENS3_IS4_Lm5ES6_iEES7_iiiiiiiii)
        /*053c*/ 	.word	0x00000000


	//----- nvinfo : EIATTR_MIN_STACK_SIZE
	.align		4
.L_265:
        /*0540*/ 	.byte	0x04, 0x12
        /*0542*/ 	.short	(.L_267 - .L_266)
	.align		4
.L_266:
        /*0544*/ 	.word	index@(_ZN2at6native51_GLOBAL__N__11011a27_18_DepthwiseConv3d_cu_35e0c7b543conv_depthwise3d_cuda_backward_input_kernelIffLi3ELi3ELi3ELin1ELin1ELin1ELi1ELi1ELi1EEEvNS_27GenericPackedTensorAccessorIKT_Lm5ENS_16DefaultPtrTraitsEiEENS3_IS4_Lm5ES6_iEES7_iiiiiiiii)
        /*0548*/ 	.word	0x00000000


	//----- nvinfo : EIATTR_MIN_STACK_SIZE
	.align		4
.L_267:
        /*054c*/ 	.byte	0x04, 0x12
        /*054e*/ 	.short	(.L_269 - .L_268)
	.align		4
.L_268:
        /*0550*/ 	.word	index@(_ZN2at6native51_GLOBAL__N__11011a27_18_DepthwiseConv3d_cu_35e0c7b543conv_depthwise3d_cuda_backward_input_kernelIffLi3ELi3ELi3ELi1ELi1ELi1ELin1ELin1ELin1EEEvNS_27GenericPackedTensorAccessorIKT_Lm5ENS_16DefaultPtrTraitsEiEENS3_IS4_Lm5ES6_iEES7_iiiiiiiii)
        /*0554*/ 	.word	0x00000000


	//----- nvinfo : EIATTR_MIN_STACK_SIZE
	.align		4
.L_269:
        /*0558*/ 	.byte	0x04, 0x12
        /*055a*/ 	.short	(.L_271 - .L_270)
	.align		4
.L_270:
        /*055c*/ 	.word	index@(_ZN2at6native51_GLOBAL__N__11011a27_18_DepthwiseConv3d_cu_35e0c7b543conv_depthwise3d_cuda_backward_input_kernelIffLi3ELi3ELi3ELi1ELi1ELi1ELi1ELi1ELi1EEEvNS_27GenericPackedTensorAccessorIKT_Lm5ENS_16DefaultPtrTraitsEiEENS3_IS4_Lm5ES6_iEES7_iiiiiiiii)
        /*0560*/ 	.word	0x00000000


	//----- nvinfo : EIATTR_MIN_STACK_SIZE
	.align		4
.L_271:
        /*0564*/ 	.byte	0x04, 0x12
        /*0566*/ 	.short	(.L_273 - .L_272)
	.align		4
.L_272:
        /*0568*/ 	.word	index@(_ZN2at6native51_GLOBAL__N__11011a27_18_DepthwiseConv3d_cu_35e0c7b543conv_depthwise3d_cuda_backward_input_kernelIddLin1ELin1ELin1ELin1ELin1ELin1ELin1ELin1ELin1EEEvNS_27GenericPackedTensorAccessorIKT_Lm5ENS_16DefaultPtrTraitsEiEENS3_IS4_Lm5ES6_iEES7_iiiiiiiii)
        /*056c*/ 	.word	0x00000000


	//----- nvinfo : EIATTR_MIN_STACK_SIZE
	.align		4
.L_273:
        /*0570*/ 	.byte	0x04, 0x12
        /*0572*/ 	.short	(.L_275 - .L_274)
	.align		4
.L_274:
        /*0574*/ 	.word	index@(_ZN2at6native51_GLOBAL__N__11011a27_18_DepthwiseConv3d_cu_35e0c7b543conv_depthwise3d_cuda_backward_input_kernelIddLi3ELi3ELi3ELin1ELin1ELin1ELin1ELin1ELin1EEEvNS_27GenericPackedTensorAccessorIKT_Lm5ENS_16DefaultPtrTraitsEiEENS3_IS4_Lm5ES6_iEES7_iiiiiiiii)
        /*0578*/ 	.word	0x00000000


	//----- nvinfo : EIATTR_MIN_STACK_SIZE
	.align		4
.L_275:
        /*057c*/ 	.byte	0x04, 0x12
        /*057e*/ 	.short	(.L_277 - .L_276)
	.align		4
.L_276:
        /*0580*/ 	.word	index@(_ZN2at6native51_GLOBAL__N__11011a27_18_DepthwiseConv3d_cu_35e0c7b543conv_depthwise3d_cuda_backward_input_kernelIddLi3ELi3ELi3ELin1ELin1ELin1ELi1ELi1ELi1EEEvNS_27GenericPackedTensorAccessorIKT_Lm5ENS_16DefaultPtrTraitsEiEENS3_IS4_Lm5ES6_iEES7_iiiiiiiii)
        /*0584*/ 	.word	0x00000000


	//----- nvinfo : EIATTR_MIN_STACK_SIZE
	.align		4
.L_277:
        /*0588*/ 	.byte	0x04, 0x12
        /*058a*/ 	.short	(.L_279 - .L_278)
	.align		4
.L_278:
        /*058c*/ 	.word	index@(_ZN2at6native51_GLOBAL__N__11011a27_18_DepthwiseConv3d_cu_35e0c7b543conv_depthwise3d_cuda_backward_input_kernelIddLi3ELi3ELi3ELi1ELi1ELi1ELin1ELin1ELin1EEEvNS_27GenericPackedTensorAccessorIKT_Lm5ENS_16DefaultPtrTraitsEiEENS3_IS4_Lm5ES6_iEES7_iiiiiiiii)
        /*0590*/ 	.word	0x00000000


	//----- nvinfo : EIATTR_MIN_STACK_SIZE
	.align		4
.L_279:
        /*0594*/ 	.byte	0x04, 0x12
        /*0596*/ 	.short	(.L_281 - .L_280)
	.align		4
.L_280:
        /*0598*/ 	.word	index@(_ZN2at6native51_GLOBAL__N__11011a27_18_DepthwiseConv3d_cu_35e0c7b543conv_depthwise3d_cuda_backward_input_kernelIddLi3ELi3ELi3ELi1ELi1ELi1ELi1ELi1ELi1EEEvNS_27GenericPackedTensorAccessorIKT_Lm5ENS_16DefaultPtrTraitsEiEENS3_IS4_Lm5ES6_iEES7_iiiiiiiii)
        /*059c*/ 	.word	0x00000000


	//----- nvinfo : EIATTR_MIN_STACK_SIZE
	.align		4
.L_281:
        /*05a0*/ 	.byte	0x04, 0x12
        /*05a2*/ 	.short	(.L_283 - .L_282)
	.align		4
.L_282:
        /*05a4*/ 	.word	index@(_ZN2at6native51_GLOBAL__N__11011a27_18_DepthwiseConv3d_cu_35e0c7b528conv_depthwise3d_cuda_kernelIN3c108BFloat16EfLin1ELin1ELin1ELin1ELin1ELin1EEEvNS_27GenericPackedTensorAccessorIKT_Lm5ENS_16DefaultPtrTraitsEiEENS5_IS6_Lm5ES8_iEES9_PS7_iiiiiiiii)
        /*05a8*/ 	.word	0x00000000


	//----- nvinfo : EIATTR_MIN_STACK_SIZE
	.align		4
.L_283:
        /*05ac*/ 	.byte	0x04, 0x12
        /*05ae*/ 	.short	(.L_285 - .L_284)
	.align		4
.L_284:
        /*05b0*/ 	.word	index@(_ZN2at6native51_GLOBAL__N__11011a27_18_DepthwiseConv3d_cu_35e0c7b528conv_depthwise3d_cuda_kernelIN3c108BFloat16EfLin1ELin1ELin1ELi1ELi1ELi1EEEvNS_27GenericPackedTensorAccessorIKT_Lm5ENS_16DefaultPtrTraitsEiEENS5_IS6_Lm5ES8_iEES9_PS7_iiiiiiiii)
        /*05b4*/ 	.word	0x00000000


	//----- nvinfo : EIATTR_MIN_STACK_SIZE
	.align		4
.L_285:
        /*05b8*/ 	.byte	0x04, 0x12
        /*05ba*/ 	.short	(.L_287 - .L_286)
	.align		4
.L_286:
        /*05bc*/ 	.word	index@(_ZN2at6native51_GLOBAL__N__11011a27_18_DepthwiseConv3d_cu_35e0c7b528conv_depthwise3d_cuda_kernelIN3c108BFloat16EfLi3ELi3ELi3ELi1ELi1ELi1EEEvNS_27GenericPackedTensorAccessorIKT_Lm5ENS_16DefaultPtrTraitsEiEENS5_IS6_Lm5ES8_iEES9_PS7_iiiiiiiii)
        /*05c0*/ 	.word	0x00000000


	//----- nvinfo : EIATTR_MIN_STACK_SIZE
	.align		4
.L_287:
        /*05c4*/ 	.byte	0x04, 0x12
        /*05c6*/ 	.short	(.L_289 - .L_288)
	.align		4
.L_288:
        /*05c8*/ 	.word	index@(_ZN2at6native51_GLOBAL__N__11011a27_18_DepthwiseConv3d_cu_35e0c7b528conv_depthwise3d_cuda_kernelIN3c104HalfEfLin1ELin1ELin1ELin1ELin1ELin1EEEvNS_27GenericPackedTensorAccessorIKT_Lm5ENS_16DefaultPtrTraitsEiEENS5_IS6_Lm5ES8_iEES9_PS7_iiiiiiiii)
        /*05cc*/ 	.word	0x00000000


	//----- nvinfo : EIATTR_MIN_STACK_SIZE
	.align		4
.L_289:
        /*05d0*/ 	.byte	0x04, 0x12
        /*05d2*/ 	.short	(.L_291 - .L_290)
	.align		4
.L_290:
        /*05d4*/ 	.word	index@(_ZN2at6native51_GLOBAL__N__11011a27_18_DepthwiseConv3d_cu_35e0c7b528conv_depthwise3d_cuda_kernelIN3c104HalfEfLin1ELin1ELin1ELi1ELi1ELi1EEEvNS_27GenericPackedTensorAccessorIKT_Lm5ENS_16DefaultPtrTraitsEiEENS5_IS6_Lm5ES8_iEES9_PS7_iiiiiiiii)
        /*05d8*/ 	.word	0x00000000


	//----- nvinfo : EIATTR_MIN_STACK_SIZE
	.align		4
.L_291:
        /*05dc*/ 	.byte	0x04, 0x12
        /*05de*/ 	.short	(.L_293 - .L_292)
	.align		4
.L_292:
        /*05e0*/ 	.word	index@(_ZN2at6native51_GLOBAL__N__11011a27_18_DepthwiseConv3d_cu_35e0c7b528conv_depthwise3d_cuda_kernelIN3c104HalfEfLi3ELi3ELi3ELi1ELi1ELi1EEEvNS_27GenericPackedTensorAccessorIKT_Lm5ENS_16DefaultPtrTraitsEiEENS5_IS6_Lm5ES8_iEES9_PS7_iiiiiiiii)
        /*05e4*/ 	.word	0x00000000


	//----- nvinfo : EIATTR_MIN_STACK_SIZE
	.align		4
.L_293:
        /*05e8*/ 	.byte	0x04, 0x12
        /*05ea*/ 	.short	(.L_295 - .L_294)
	.align		4
.L_294:
        /*05ec*/ 	.word	index@(_ZN2at6native51_GLOBAL__N__11011a27_18_DepthwiseConv3d_cu_35e0c7b528conv_depthwise3d_cuda_kernelIffLin1ELin1ELin1ELin1ELin1ELin1EEEvNS_27GenericPackedTensorAccessorIKT_Lm5ENS_16DefaultPtrTraitsEiEENS3_IS4_Lm5ES6_iEES7_PS5_iiiiiiiii)
        /*05f0*/ 	.word	0x00000000


	//----- nvinfo : EIATTR_MIN_STACK_SIZE
	.align		4
.L_295:
        /*05f4*/ 	.byte	0x04, 0x12
        /*05f6*/ 	.short	(.L_297 - .L_296)
	.align		4
.L_296:
        /*05f8*/ 	.word	index@(_ZN2at6native51_GLOBAL__N__11011a27_18_DepthwiseConv3d_cu_35e0c7b528conv_depthwise3d_cuda_kernelIffLin1ELin1ELin1ELi1ELi1ELi1EEEvNS_27GenericPackedTensorAccessorIKT_Lm5ENS_16DefaultPtrTraitsEiEENS3_IS4_Lm5ES6_iEES7_PS5_iiiiiiiii)
        /*05fc*/ 	.word	0x00000000


	//----- nvinfo : EIATTR_MIN_STACK_SIZE
	.align		4
.L_297:
        /*0600*/ 	.byte	0x04, 0x12
        /*0602*/ 	.short	(.L_299 - .L_298)
	.align		4
.L_298:
        /*0604*/ 	.word	index@(_ZN2at6native51_GLOBAL__N__11011a27_18_DepthwiseConv3d_cu_35e0c7b528conv_depthwise3d_cuda_kernelIffLi3ELi3ELi3ELi1ELi1ELi1EEEvNS_27GenericPackedTensorAccessorIKT_Lm5ENS_16DefaultPtrTraitsEiEENS3_IS4_Lm5ES6_iEES7_PS5_iiiiiiiii)
        /*0608*/ 	.word	0x00000000


	//----- nvinfo : EIATTR_MIN_STACK_SIZE
	.align		4
.L_299:
        /*060c*/ 	.byte	0x04, 0x12
        /*060e*/ 	.short	(.L_301 - .L_300)
	.align		4
.L_300:
        /*0610*/ 	.word	index@(_ZN2at6native51_GLOBAL__N__11011a27_18_DepthwiseConv3d_cu_35e0c7b528conv_depthwise3d_cuda_kernelIddLin1ELin1ELin1ELin1ELin1ELin1EEEvNS_27GenericPackedTensorAccessorIKT_Lm5ENS_16DefaultPtrTraitsEiEENS3_IS4_Lm5ES6_iEES7_PS5_iiiiiiiii)
        /*0614*/ 	.word	0x00000000


	//----- nvinfo : EIATTR_MIN_STACK_SIZE
	.align		4
.L_301:
        /*0618*/ 	.byte	0x04, 0x12
        /*061a*/ 	.short	(.L_303 - .L_302)
	.align		4
.L_302:
        /*061c*/ 	.word	index@(_ZN2at6native51_GLOBAL__N__11011a27_18_DepthwiseConv3d_cu_35e0c7b528conv_depthwise3d_cuda_kernelIddLin1ELin1ELin1ELi1ELi1ELi1EEEvNS_27GenericPackedTensorAccessorIKT_Lm5ENS_16DefaultPtrTraitsEiEENS3_IS4_Lm5ES6_iEES7_PS5_iiiiiiiii)
        /*0620*/ 	.word	0x00000000


	//----- nvinfo : EIATTR_MIN_STACK_SIZE
	.align		4
.L_303:
        /*0624*/ 	.byte	0x04, 0x12
        /*0626*/ 	.short	(.L_305 - .L_304)
	.align		4
.L_304:
        /*0628*/ 	.word	index@(_ZN2at6native51_GLOBAL__N__11011a27_18_DepthwiseConv3d_cu_35e0c7b528conv_depthwise3d_cuda_kernelIddLi3ELi3ELi3ELi1ELi1ELi1EEEvNS_27GenericPackedTensorAccessorIKT_Lm5ENS_16DefaultPtrTraitsEiEENS3_IS4_Lm5ES6_iEES7_PS5_iiiiiiiii)
        /*062c*/ 	.word	0x00000000
.L_305:


//--------------------- .nv.compat                --------------------------
	.section	.nv.compat,"",@"SHT_CUDA_COMPAT_INFO"
	.align	4
        /*0000*/ 	.byte	0x02, 0x09, 0x01, 0x00, 0x02, 0x02, 0x01, 0x00, 0x02, 0x05, 0x05, 0x00, 0x03, 0x07, 0x01, 0x01
        /*0010*/ 	.byte	0x02, 0x03, 0x00, 0x00, 0x02, 0x06, 0x01, 0x00, 0x04, 0x0b, 0x08, 0x00, 0x00, 0x00, 0x00, 0x00
        /*0020*/ 	.byte	0x00, 0x00, 0x00, 0x00


//--------------------- .nv.info._ZN2at6native51_GLOBAL__N__11011a27_18_DepthwiseConv3d_cu_35e0c7b544conv_depthwise3d_cuda_backward_weight_kernelIN3c108BFloat16EfLin1ELin1EEEvNS_27GenericPackedTensorAccessorIKT_Lm5ENS_16DefaultPtrTraitsEiEES9_NS5_IS6_Lm5ES8_iEEiiiiiiiii --------------------------
	.section	.nv.info._ZN2at6native51_GLOBAL__N__11011a27_18_DepthwiseConv3d_cu_35e0c7b544conv_depthwise3d_cuda_backward_weight_kernelIN3c108BFloat16EfLin1ELin1EEEvNS_27GenericPackedTensorAccessorIKT_Lm5ENS_16DefaultPtrTraitsEiEES9_NS5_IS6_Lm5ES8_iEEiiiiiiiii,"",@"SHT_CUDA_INFO"
	.sectionflags	@""
	.align	4


	//----- nvinfo : EIATTR_CUDA_API_VERSION
	.align		4
        /*0000*/ 	.byte	0x04, 0x37
        /*0002*/ 	.short	(.L_307 - .L_306)
.L_306:
        /*0004*/ 	.word	0x00000082


	//----- nvinfo : EIATTR_KPARAM_INFO
	.align		4
.L_307:
        /*0008*/ 	.byte	0x04, 0x17
        /*000a*/ 	.short	(.L_309 - .L_308)
.L_308:
        /*000c*/ 	.word	0x00000000
        /*0010*/ 	.short	0x000b
        /*0012*/ 	.short	0x00b0
        /*0014*/ 	.byte	0x00, 0xf0, 0x11, 0x00


	//----- nvinfo : EIATTR_KPARAM_INFO
	.align		4
.L_309:
        /*0018*/ 	.byte	0x04, 0x17
        /*001a*/ 	.short	(.L_311 - .L_310)
.L_310:
        /*001c*/ 	.word	0x00000000
        /*0020*/ 	.short	0x000a
        /*0022*/ 	.short	0x00ac
        /*0024*/ 	.byte	0x00, 0xf0, 0x11, 0x00


	//----- nvinfo : EIATTR_KPARAM_INFO
	.align		4
.L_311:
        /*0028*/ 	.byte	0x04, 0x17
        /*002a*/ 	.short	(.L_313 - .L_312)
.L_312:
        /*002c*/ 	.word	0x00000000
        /*0030*/ 	.short	0x0009
        /*0032*/ 	.short	0x00a8
        /*0034*/ 	.byte	0x00, 0xf0, 0x11, 0x00


	//----- nvinfo : EIATTR_KPARAM_INFO
	.align		4
.L_313:
        /*0038*/ 	.byte	0x04, 0x17
        /*003a*/ 	.short	(.L_315 - .L_314)
.L_314:
        /*003c*/ 	.word	0x00000000
        /*0040*/ 	.short	0x0008
        /*0042*/ 	.short	0x00a4
        /*0044*/ 	.byte	0x00, 0xf0, 0x11, 0x00


	//----- nvinfo : EIATTR_KPARAM_INFO
	.align		4
.L_315:
        /*0048*/ 	.byte	0x04, 0x17
        /*004a*/ 	.short	(.L_317 - .L_316)
.L_316:
        /*004c*/ 	.word	0x00000000
        /*0050*/ 	.short	0x0007
        /*0052*/ 	.short	0x00a0
        /*0054*/ 	.byte	0x00, 0xf0, 0x11, 0x00


	//----- nvinfo : EIATTR_KPARAM_INFO
	.align		4
.L_317:
        /*0058*/ 	.byte	0x04, 0x17
        /*005a*/ 	.short	(.L_319 - .L_318)
.L_318:
        /*005c*/ 	.word	0x00000000
        /*0060*/ 	.short	0x0006
        /*0062*/ 	.short	0x009c
        /*0064*/ 	.byte	0x00, 0xf0, 0x11, 0x00


	//----- nvinfo : EIATTR_KPARAM_INFO
	.align		4
.L_319:
        /*0068*/ 	.byte	0x04, 0x17
        /*006a*/ 	.short	(.L_321 - .L_320)
.L_320:
        /*006c*/ 	.word	0x00000000
        /*0070*/ 	.short	0x0005
        /*0072*/ 	.short	0x0098
        /*0074*/ 	.byte	0x00, 0xf0, 0x11, 0x00


	//----- nvinfo : EIATTR_KPARAM_INFO
	.align		4
.L_321:
        /*0078*/ 	.byte	0x04, 0x17
        /*007a*/ 	.short	(.L_323 - .L_322)
.L_322:
        /*007c*/ 	.word	0x00000000
        /*0080*/ 	.short	0x0004
        /*0082*/ 	.short	0x0094
        /*0084*/ 	.byte	0x00, 0xf0, 0x11, 0x00


	//----- nvinfo : EIATTR_KPARAM_INFO
	.align		4
.L_323:
        /*0088*/ 	.byte	0x04, 0x17
        /*008a*/ 	.short	(.L_325 - .L_324)
.L_324:
        /*008c*/ 	.word	0x00000000
        /*0090*/ 	.short	0x0003
        /*0092*/ 	.short	0x0090
        /*0094*/ 	.byte	0x00, 0xf0, 0x11, 0x00


	//----- nvinfo : EIATTR_KPARAM_INFO
	.align		4
.L_325:
        /*0098*/ 	.byte	0x04, 0x17
        /*009a*/ 	.short	(.L_327 - .L_326)
.L_326:
        /*009c*/ 	.word	0x00000000
        /*00a0*/ 	.short	0x0002
        /*00a2*/ 	.short	0x0060
        /*00a4*/ 	.byte	0x00, 0xf0, 0xc1, 0x00


	//----- nvinfo : EIATTR_KPARAM_INFO
	.align		4
.L_327:
        /*00a8*/ 	.byte	0x04, 0x17
        /*00aa*/ 	.short	(.L_329 - .L_328)
.L_328:
        /*00ac*/ 	.word	0x00000000
        /*00b0*/ 	.short	0x0001
        /*00b2*/ 	.short	0x0030
        /*00b4*/ 	.byte	0x00, 0xf0, 0xc1, 0x00


	//----- nvinfo : EIATTR_KPARAM_INFO
	.align		4
.L_329:
        /*00b8*/ 	.byte	0x04, 0x17
        /*00ba*/ 	.short	(.L_331 - .L_330)
.L_330:
        /*00bc*/ 	.word	0x00000000
        /*00c0*/ 	.short	0x0000
        /*00c2*/ 	.short	0x0000
        /*00c4*/ 	.byte	0x00, 0xf0, 0xc1, 0x00


	//----- nvinfo : EIATTR_SPARSE_MMA_MASK
	.align		4
.L_331:
        /*00c8*/ 	.byte	0x03, 0x50
        /*00ca*/ 	.short	0x0000


	//----- nvinfo : EIATTR_MAXREG_COUNT
	.align		4
        /*00cc*/ 	.byte	0x03, 0x1b
        /*00ce*/ 	.short	0x00ff


	//----- nvinfo : EIATTR_NUM_BARRIERS
	.align		4
        /*00d0*/ 	.byte	0x02, 0x4c
        /*00d2*/ 	.byte	0x01
	.zero		1


	//----- nvinfo : EIATTR_EXTERNS
	.align		4
        /*00d4*/ 	.byte	0x04, 0x0f
        /*00d6*/ 	.short	(.L_333 - .L_332)


	//   ....[0]....
	.align		4
.L_332:
        /*00d8*/ 	.word	index@(__assertfail)


	//----- nvinfo : EIATTR_MERCURY_ISA_VERSION
	.align		4
.L_333:
        /*00dc*/ 	.byte	0x03, 0x5f
        /*00de*/ 	.short	0x0101


	//----- nvinfo : EIATTR_SYSCALL_OFFSETS
	.align		4
        /*00e0*/ 	.byte	0x04, 0x46
        /*00e2*/ 	.short	(.L_335 - .L_334)


	//   ....[0]....
.L_334:
        /*00e4*/ 	.word	0x000013f0


	//----- nvinfo : EIATTR_EXIT_INSTR_OFFSETS
	.align		4
.L_335:
        /*00e8*/ 	.byte	0x04, 0x1c
        /*00ea*/ 	.short	(.L_337 - .L_336)


	//   ....[0]....
.L_336:
        /*00ec*/ 	.word	0x000003c0


	//   ....[1]....
        /*00f0*/ 	.word	0x00002d40


	//   ....[2]....
        /*00f4*/ 	.word	0x00002dd0


	//----- nvinfo : EIATTR_CRS_STACK_SIZE
	.align		4
.L_337:
        /*00f8*/ 	.byte	0x04, 0x1e
        /*00fa*/ 	.short	(.L_339 - .L_338)
.L_338:
        /*00fc*/ 	.word	0x00000000


	//----- nvinfo : EIATTR_CBANK_PARAM_SIZE
	.align		4
.L_339:
        /*0100*/ 	.byte	0x03, 0x19
        /*0102*/ 	.short	0x00b4


	//----- nvinfo : EIATTR_PARAM_CBANK
	.align		4
        /*0104*/ 	.byte	0x04, 0x0a
        /*0106*/ 	.short	(.L_341 - .L_340)
	.align		4
.L_340:
        /*0108*/ 	.word	index@(.nv.constant0._ZN2at6native51_GLOBAL__N__11011a27_18_DepthwiseConv3d_cu_35e0c7b544conv_depthwise3d_cuda_backward_weight_kernelIN3c108BFloat16EfLin1ELin1EEEvNS_27GenericPackedTensorAccessorIKT_Lm5ENS_16DefaultPtrTraitsEiEES9_NS5_IS6_Lm5ES8_iEEiiiiiiiii)
        /*010c*/ 	.short	0x0210
        /*010e*/ 	.short	0x00b4


	//----- nvinfo : EIATTR_SW_WAR
	.align		4
.L_341:
        /*0110*/ 	.byte	0x04, 0x36
        /*0112*/ 	.short	(.L_343 - .L_342)
.L_342:
        /*0114*/ 	.word	0x00000008
.L_343:


//--------------------- .nv.info._ZN2at6native51_GLOBAL__N__11011a27_18_DepthwiseConv3d_cu_35e0c7b544conv_depthwise3d_cuda_backward_weight_kernelIN3c108BFloat16EfLi2ELi2EEEvNS_27GenericPackedTensorAccessorIKT_Lm5ENS_16DefaultPtrTraitsEiEES9_NS5_IS6_Lm5ES8_iEEiiiiiiiii --------------------------
	.section	.nv.info._ZN2at6native51_GLOBAL__N__11011a27_18_DepthwiseConv3d_cu_35e0c7b544conv_depthwise3d_cuda_backward_weight_kernelIN3c108BFloat16EfLi2ELi2EEEvNS_27GenericPackedTensorAccessorIKT_Lm5ENS_16DefaultPtrTraitsEiEES9_NS5_IS6_Lm5ES8_iEEiiiiiiiii,"",@"SHT_CUDA_INFO"
	.sectionflags	@""
	.align	4


	//----- nvinfo : EIATTR_CUDA_API_VERSION
	.align		4
        /*0000*/ 	.byte	0x04, 0x37
        /*0002*/ 	.short	(.L_345 - .L_344)
.L_344:
        /*0004*/ 	.word	0x00000082


	//----- nvinfo : EIATTR_KPARAM_INFO
	.align		4
.L_345:
        /*0008*/ 	.byte	0x04, 0x17
        /*000a*/ 	.short	(.L_347 - .L_346)
.L_346:
        /*000c*/ 	.word	0x00000000
        /*0010*/ 	.short	0x000b
        /*0012*/ 	.short	0x00b0
        /*0014*/ 	.byte	0x00, 0xf0, 0x11, 0x00


	//----- nvinfo : EIATTR_KPARAM_INFO
	.align		4
.L_347:
        /*0018*/ 	.byte	0x04, 0x17
        /*001a*/ 	.short	(.L_349 - .L_348)
.L_348:
        /*001c*/ 	.word	0x00000000
        /*0020*/ 	.short	0x000a
        /*0022*/ 	.short	0x00ac
        /*0024*/ 	.byte	0x00, 0xf0, 0x11, 0x00


	//----- nvinfo : EIATTR_KPARAM_INFO
	.align		4
.L_349:
        /*0028*/ 	.byte	0x04, 0x17
        /*002a*/ 	.short	(.L_351 - .L_350)
.L_350:
        /*002c*/ 	.word	0x00000000
        /*0030*/ 	.short	0x0009
        /*0032*/ 	.short	0x00a8
        /*0034*/ 	.byte	0x00, 0xf0, 0x11, 0x00


	//----- nvinfo : EIATTR_KPARAM_INFO
	.align		4
.L_351:
        /*0038*/ 	.byte	0x04, 0x17
        /*003a*/ 	.short	(.L_353 - .L_352)
.L_352:
        /*003c*/ 	.word	0x00000000
        /*0040*/ 	.short	0x0008
        /*0042*/ 	.short	0x00a4
        /*0044*/ 	.byte	0x00, 0xf0, 0x11, 0x00


	//----- nvinfo : EIATTR_KPARAM_INFO
	.align		4
.L_353:
        /*0048*/ 	.byte	0x04, 0x17
        /*004a*/ 	.short	(.L_355 - .L_354)
.L_354:
        /*004c*/ 	.word	0x00000000
        /*0050*/ 	.short	0x0007
        /*0052*/ 	.short	0x00a0
        /*0054*/ 	.byte	0x00, 0xf0, 0x11, 0x00


	//----- nvinfo : EIATTR_KPARAM_INFO
	.align		4
.L_355:
        /*0058*/ 	.byte	0x04, 0x17
        /*005a*/ 	.short	(.L_357 - .L_356)
.L_356:
        /*005c*/ 	.word	0x00000000
        /*0060*/ 	.short	0x0006
        /*0062*/ 	.short	0x009c
        /*0064*/ 	.byte	0x00, 0xf0, 0x11, 0x00


	//----- nvinfo : EIATTR_KPARAM_INFO
	.align		4
.L_357:
        /*0068*/ 	.byte	0x04, 0x17
        /*006a*/ 	.short	(.L_359 - .L_358)
.L_358:
        /*006c*/ 	.word	0x00000000
        /*0070*/ 	.short	0x0005
        /*0072*/ 	.short	0x0098
        /*0074*/ 	.byte	0x00, 0xf0, 0x11, 0x00


	//----- nvinfo : EIATTR_KPARAM_INFO
	.align		4
.L_359:
        /*0078*/ 	.byte	0x04, 0x17
        /*007a*/ 	.short	(.L_361 - .L_360)
.L_360:
        /*007c*/ 	.word	0x00000000
        /*0080*/ 	.short	0x0004
        /*0082*/ 	.short	0x0094
        /*0084*/ 	.byte	0x00, 0xf0, 0x11, 0x00


	//----- nvinfo : EIATTR_KPARAM_INFO
	.align		4
.L_361:
        /*0088*/ 	.byte	0x04, 0x17
        /*008a*/ 	.short	(.L_363 - .L_362)
.L_362:
        /*008c*/ 	.word	0x00000000
        /*0090*/ 	.short	0x0003
        /*0092*/ 	.short	0x0090
        /*0094*/ 	.byte	0x00, 0xf0, 0x11, 0x00


	//----- nvinfo : EIATTR_KPARAM_INFO
	.align		4
.L_363:
        /*0098*/ 	.byte	0x04, 0x17
        /*009a*/ 	.short	(.L_365 - .L_364)
.L_364:
        /*009c*/ 	.word	0x00000000
        /*00a0*/ 	.short	0x0002
        /*00a2*/ 	.short	0x0060
        /*00a4*/ 	.byte	0x00, 0xf0, 0xc1, 0x00


	//----- nvinfo : EIATTR_KPARAM_INFO
	.align		4
.L_365:
        /*00a8*/ 	.byte	0x04, 0x17
        /*00aa*/ 	.short	(.L_367 - .L_366)
.L_366:
        /*00ac*/ 	.word	0x00000000
        /*00b0*/ 	.short	0x0001
        /*00b2*/ 	.short	0x0030
        /*00b4*/ 	.byte	0x00, 0xf0, 0xc1, 0x00


	//----- nvinfo : EIATTR_KPARAM_INFO
	.align		4
.L_367:
        /*00b8*/ 	.byte	0x04, 0x17
        /*00ba*/ 	.short	(.L_369 - .L_368)
.L_368:
        /*00bc*/ 	.word	0x00000000
        /*00c0*/ 	.short	0x0000
        /*00c2*/ 	.short	0x0000
        /*00c4*/ 	.byte	0x00, 0xf0, 0xc1, 0x00


	//----- nvinfo : EIATTR_SPARSE_MMA_MASK
	.align		4
.L_369:
        /*00c8*/ 	.byte	0x03, 0x50
        /*00ca*/ 	.short	0x0000


	//----- nvinfo : EIATTR_MAXREG_COUNT
	.align		4
        /*00cc*/ 	.byte	0x03, 0x1b
        /*00ce*/ 	.short	0x00ff


	//----- nvinfo : EIATTR_NUM_BARRIERS
	.align		4
        /*00d0*/ 	.byte	0x02, 0x4c
        /*00d2*/ 	.byte	0x01
	.zero		1


	//----- nvinfo : EIATTR_EXTERNS
	.align		4
        /*00d4*/ 	.byte	0x04, 0x0f
        /*00d6*/ 	.short	(.L_371 - .L_370)


	//   ....[0]....
	.align		4
.L_370:
        /*00d8*/ 	.word	index@(__assertfail)


	//----- nvinfo : EIATTR_MERCURY_ISA_VERSION
	.align		4
.L_371:
        /*00dc*/ 	.byte	0x03, 0x5f
        /*00de*/ 	.short	0x0101


	//----- nvinfo : EIATTR_SYSCALL_OFFSETS
	.align		4
        /*00e0*/ 	.byte	0x04, 0x46
        /*00e2*/ 	.short	(.L_373 - .L_372)


	//   ....[0]....
.L_372:
        /*00e4*/ 	.word	0x000013d0


	//----- nvinfo : EIATTR_EXIT_INSTR_OFFSETS
	.align		4
.L_373:
        /*00e8*/ 	.byte	0x04, 0x1c
        /*00ea*/ 	.short	(.L_375 - .L_374)


	//   ....[0]....
.L_374:
        /*00ec*/ 	.word	0x000003c0


	//   ....[1]....
        /*00f0*/ 	.word	0x00002d20


	//   ....[2]....
        /*00f4*/ 	.word	0x00002db0


	//----- nvinfo : EIATTR_CRS_STACK_SIZE
	.align		4
.L_375:
        /*00f8*/ 	.byte	0x04, 0x1e
        /*00fa*/ 	.short	(.L_377 - .L_376)
.L_376:
        /*00fc*/ 	.word	0x00000000


	//----- nvinfo : EIATTR_CBANK_PARAM_SIZE
	.align		4
.L_377:
        /*0100*/ 	.byte	0x03, 0x19
        /*0102*/ 	.short	0x00b4


	//----- nvinfo : EIATTR_PARAM_CBANK
	.align		4
        /*0104*/ 	.byte	0x04, 0x0a
        /*0106*/ 	.short	(.L_379 - .L_378)
	.align		4
.L_378:
        /*0108*/ 	.word	index@(.nv.constant0._ZN2at6native51_GLOBAL__N__11011a27_18_DepthwiseConv3d_cu_35e0c7b544conv_depthwise3d_cuda_backward_weight_kernelIN3c108BFloat16EfLi2ELi2EEEvNS_27GenericPackedTensorAccessorIKT_Lm5ENS_16DefaultPtrTraitsEiEES9_NS5_IS6_Lm5ES8_iEEiiiiiiiii)
        /*010c*/ 	.short	0x0210
        /*010e*/ 	.short	0x00b4


	//----- nvinfo : EIATTR_SW_WAR
	.align		4
.L_379:
        /*0110*/ 	.byte	0x04, 0x36
        /*0112*/ 	.short	(.L_381 - .L_380)
.L_380:
        /*0114*/ 	.word	0x00000008
.L_381:


//--------------------- .nv.info._ZN2at6native51_GLOBAL__N__11011a27_18_DepthwiseConv3d_cu_35e0c7b544conv_depthwise3d_cuda_backward_weight_kernelIN3c108BFloat16EfLi1ELi1EEEvNS_27GenericPackedTensorAccessorIKT_Lm5ENS_16DefaultPtrTraitsEiEES9_NS5_IS6_Lm5ES8_iEEiiiiiiiii --------------------------
	.section	.nv.info._ZN2at6native51_GLOBAL__N__11011a27_18_DepthwiseConv3d_cu_35e0c7b544conv_depthwise3d_cuda_backward_weight_kernelIN3c108BFloat16EfLi1ELi1EEEvNS_27GenericPackedTensorAccessorIKT_Lm5ENS_16DefaultPtrTraitsEiEES9_NS5_IS6_Lm5ES8_iEEiiiiiiiii,"",@"SHT_CUDA_INFO"
	.sectionflags	@""
	.align	4


	//----- nvinfo : EIATTR_CUDA_API_VERSION
	.align		4
        /*0000*/ 	.byte	0x04, 0x37
        /*0002*/ 	.short	(.L_383 - .L_382)
.L_382:
        /*0004*/ 	.word	0x00000082


	//----- nvinfo : EIATTR_KPARAM_INFO
	.align		4
.L_383:
        /*0008*/ 	.byte	0x04, 0x17
        /*000a*/ 	.short	(.L_385 - .L_384)
.L_384:
        /*000c*/ 	.word	0x00000000
        /*0010*/ 	.short	0x000b
        /*0012*/ 	.short	0x00b0
        /*0014*/ 	.byte	0x00, 0xf0, 0x11, 0x00


	//----- nvinfo : EIATTR_KPARAM_INFO
	.align		4
.L_385:
        /*0018*/ 	.byte	0x04, 0x17
        /*001a*/ 	.short	(.L_387 - .L_386)
.L_386:
        /*001c*/ 	.word	0x00000000
        /*0020*/ 	.short	0x000a
        /*0022*/ 	.short	0x00ac
        /*0024*/ 	.byte	0x00, 0xf0, 0x11, 0x00


	//----- nvinfo : EIATTR_KPARAM_INFO
	.align		4
.L_387:
        /*0028*/ 	.byte	0x04, 0x17
        /*002a*/ 	.short	(.L_389 - .L_388)
.L_388:
        /*002c*/ 	.word	0x00000000
        /*0030*/ 	.short	0x0009
        /*0032*/ 	.short	0x00a8
        /*0034*/ 	.byte	0x00, 0xf0, 0x11, 0x00


	//----- nvinfo : EIATTR_KPARAM_INFO
	.align		4
.L_389:
        /*0038*/ 	.byte	0x04, 0x17
        /*003a*/ 	.short	(.L_391 - .L_390)
.L_390:
        /*003c*/ 	.word	0x00000000
        /*0040*/ 	.short	0x0008
        /*0042*/ 	.short	0x00a4
        /*0044*/ 	.byte	0x00, 0xf0, 0x11, 0x00


	//----- nvinfo : EIATTR_KPARAM_INFO
	.align		4
.L_391:
        /*0048*/ 	.byte	0x04, 0x17
        /*004a*/ 	.short	(.L_393 - .L_392)
.L_392:
        /*004c*/ 	.word	0x00000000
        /*0050*/ 	.short	0x0007
        /*0052*/ 	.short	0x00a0
        /*0054*/ 	.byte	0x00, 0xf0, 0x11, 0x00


	//----- nvinfo : EIATTR_KPARAM_INFO
	.align		4
.L_393:
        /*0058*/ 	.byte	0x04, 0x17
        /*005a*/ 	.short	(.L_395 - .L_394)
.L_394:
        /*005c*/ 	.word	0x00000000
        /*0060*/ 	.short	0x0006
        /*0062*/ 	.short	0x009c
        /*0064*/ 	.byte	0x00, 0xf0, 0x11, 0x00


	//----- nvinfo : EIATTR_KPARAM_INFO
	.align		4
.L_395:
        /*0068*/ 	.byte	0x04, 0x17
        /*006a*/ 	.short	(.L_397 - .L_396)
.L_396:
        /*006c*/ 	.word	0x00000000
        /*0070*/ 	.short	0x0005
        /*0072*/ 	.short	0x0098
        /*0074*/ 	.byte	0x00, 0xf0, 0x11, 0x00


	//----- nvinfo : EIATTR_KPARAM_INFO
	.align		4
.L_397:
        /*0078*/ 	.byte	0x04, 0x17
        /*007a*/ 	.short	(.L_399 - .L_398)
.L_398:
        /*007c*/ 	.word	0x00000000
        /*0080*/ 	.short	0x0004
        /*0082*/ 	.short	0x0094
        /*0084*/ 	.byte	0x00, 0xf0, 0x11, 0x00


	//----- nvinfo : EIATTR_KPARAM_INFO
	.align		4
.L_399:
        /*0088*/ 	.byte	0x04, 0x17
        /*008a*/ 	.short	(.L_401 - .L_400)
.L_400:
        /*008c*/ 	.word	0x00000000
        /*0090*/ 	.short	0x0003
        /*0092*/ 	.short	0x0090
        /*0094*/ 	.byte	0x00, 0xf0, 0x11, 0x00


	//----- nvinfo : EIATTR_KPARAM_INFO
	.align		4
.L_401:
        /*0098*/ 	.byte	0x04, 0x17
        /*009a*/ 	.short	(.L_403 - .L_402)
.L_402:
        /*009c*/ 	.word	0x00000000
        /*00a0*/ 	.short	0x0002
        /*00a2*/ 	.short	0x0060
        /*00a4*/ 	.byte	0x00, 0xf0, 0xc1, 0x00


	//----- nvinfo : EIATTR_KPARAM_INFO
	.align		4
.L_403:
        /*00a8*/ 	.byte	0x04, 0x17
        /*00aa*/ 	.short	(.L_405 - .L_404)
.L_404:
        /*00ac*/ 	.word	0x00000000
        /*00b0*/ 	.short	0x0001
        /*00b2*/ 	.short	0x0030
        /*00b4*/ 	.byte	0x00, 0xf0, 0xc1, 0x00


	//----- nvinfo : EIATTR_KPARAM_INFO
	.align		4
.L_405:
        /*00b8*/ 	.byte	0x04, 0x17
        /*00ba*/ 	.short	(.L_407 - .L_406)
.L_406:
        /*00bc*/ 	.word	0x00000000
        /*00c0*/ 	.short	0x0000
        /*00c2*/ 	.short	0x0000
        /*00c4*/ 	.byte	0x00, 0xf0, 0xc1, 0x00


	//----- nvinfo : EIATTR_SPARSE_MMA_MASK
	.align		4
.L_407:
        /*00c8*/ 	.byte	0x03, 0x50
        /*00ca*/ 	.short	0x0000


	//----- nvinfo : EIATTR_MAXREG_COUNT
	.align		4
        /*00cc*/ 	.byte	0x03, 0x1b
        /*00ce*/ 	.short	0x00ff


	//----- nvinfo : EIATTR_NUM_BARRIERS
	.align		4
        /*00d0*/ 	.byte	0x02, 0x4c
        /*00d2*/ 	.byte	0x01
	.zero		1


	//----- nvinfo : EIATTR_EXTERNS
	.align		4
        /*00d4*/ 	.byte	0x04, 0x0f
        /*00d6*/ 	.short	(.L_409 - .L_408)


	//   ....[0]....
	.align		4
.L_408:
        /*00d8*/ 	.word	index@(__assertfail)


	//----- nvinfo : EIATTR_MERCURY_ISA_VERSION
	.align		4
.L_409:
        /*00dc*/ 	.byte	0x03, 0x5f
        /*00de*/ 	.short	0x0101


	//----- nvinfo : EIATTR_SYSCALL_OFFSETS
	.align		4
        /*00e0*/ 	.byte	0x04, 0x46
        /*00e2*/ 	.short	(.L_411 - .L_410)


	//   ....[0]....
.L_410:
        /*00e4*/ 	.word	0x000013d0


	//----- nvinfo : EIATTR_EXIT_INSTR_OFFSETS
	.align		4
.L_411:
        /*00e8*/ 	.byte	0x04, 0x1c
        /*00ea*/ 	.short	(.L_413 - .L_412)


	//   ....[0]....
.L_412:
        /*00ec*/ 	.word	0x000003c0


	//   ....[1]....
        /*00f0*/ 	.word	0x00002d20


	//   ....[2]....
        /*00f4*/ 	.word	0x00002db0


	//----- nvinfo : EIATTR_CRS_STACK_SIZE
	.align		4
.L_413:
        /*00f8*/ 	.byte	0x04, 0x1e
        /*00fa*/ 	.short	(.L_415 - .L_414)
.L_414:
        /*00fc*/ 	.word	0x00000000


	//----- nvinfo : EIATTR_CBANK_PARAM_SIZE
	.align		4
.L_415:
        /*0100*/ 	.byte	0x03, 0x19
        /*0102*/ 	.short	0x00b4


	//----- nvinfo : EIATTR_PARAM_CBANK
	.align		4
        /*0104*/ 	.byte	0x04, 0x0a
        /*0106*/ 	.short	(.L_417 - .L_416)
	.align		4
.L_416:
        /*0108*/ 	.word	index@(.nv.constant0._ZN2at6native51_GLOBAL__N__11011a27_18_DepthwiseConv3d_cu_35e0c7b544conv_depthwise3d_cuda_backward_weight_kernelIN3c108BFloat16EfLi1ELi1EEEvNS_27GenericPackedTensorAccessorIKT_Lm5ENS_16DefaultPtrTraitsEiEES9_NS5_IS6_Lm5ES8_iEEiiiiiiiii)
        /*010c*/ 	.short	0x0210
        /*010e*/ 	.short	0x00b4


	//----- nvinfo : EIATTR_SW_WAR
	.align		4
.L_417:
        /*0110*/ 	.byte	0x04, 0x36
        /*0112*/ 	.short	(.L_419 - .L_418)
.L_418:
        /*0114*/ 	.word	0x00000008
.L_419:


//--------------------- .nv.info._ZN2at6native51_GLOBAL__N__11011a27_18_DepthwiseConv3d_cu_35e0c7b544conv_depthwise3d_cuda_backward_weight_kernelIN3c104HalfEfLin1ELin1EEEvNS_27GenericPackedTensorAccessorIKT_Lm5ENS_16DefaultPtrTraitsEiEES9_NS5_IS6_Lm5ES8_iEEiiiiiiiii --------------------------
	.section	.nv.info._ZN2at6native51_GLOBAL__N__11011a27_18_DepthwiseConv3d_cu_35e0c7b544conv_depthwise3d_cuda_backward_weight_kernelIN3c104HalfEfLin1ELin1EEEvNS_27GenericPackedTensorAccessorIKT_Lm5ENS_16DefaultPtrTraitsEiEES9_NS5_IS6_Lm5ES8_iEEiiiiiiiii,"",@"SHT_CUDA_INFO"
	.sectionflags	@""
	.align	4


	//----- nvinfo : EIATTR_CUDA_API_VERSION
	.align		4
        /*0000*/ 	.byte	0x04, 0x37
        /*0002*/ 	.short	(.L_421 - .L_420)
.L_420:
        /*0004*/ 	.word	0x00000082


	//----- nvinfo : EIATTR_KPARAM_INFO
	.align		4
.L_421:
        /*0008*/ 	.byte	0x04, 0x17
        /*000a*/ 	.short	(.L_423 - .L_422)
.L_422:
        /*000c*/ 	.word	0x00000000
        /*0010*/ 	.short	0x000b
        /*0012*/ 	.short	0x00b0
        /*0014*/ 	.byte	0x00, 0xf0, 0x11, 0x00


	//----- nvinfo : EIATTR_KPARAM_INFO
	.align		4
.L_423:
        /*0018*/ 	.byte	0x04, 0x17
        /*001a*/ 	.short	(.L_425 - .L_424)
.L_424:
        /*001c*/ 	.word	0x00000000
        /*0020*/ 	.short	0x000a
        /*0022*/ 	.short	0x00ac
        /*0024*/ 	.byte	0x00, 0xf0, 0x11, 0x00


	//----- nvinfo : EIATTR_KPARAM_INFO
	.align		4
.L_425:
        /*0028*/ 	.byte	0x04, 0x17
        /*002a*/ 	.short	(.L_427 - .L_426)
.L_426:
        /*002c*/ 	.word	0x00000000
        /*0030*/ 	.short	0x0009
        /*0032*/ 	.short	0x00a8
        /*0034*/ 	.byte	0x00, 0xf0, 0x11, 0x00


	//----- nvinfo : EIATTR_KPARAM_INFO
	.align		4
.L_427:
        /*0038*/ 	.byte	0x04, 0x17
        /*003a*/ 	.short	(.L_429 - .L_428)
.L_428:
        /*003c*/ 	.word	0x00000000
        /*0040*/ 	.short	0x0008
        /*0042*/ 	.short	0x00a4
        /*0044*/ 	.byte	0x00, 0xf0, 0x11, 0x00


	//----- nvinfo : EIATTR_KPARAM_INFO
	.align		4
.L_429:
        /*0048*/ 	.byte	0x04, 0x17
        /*004a*/ 	.short	(.L_431 - .L_430)
.L_430:
        /*004c*/ 	.word	0x00000000
        /*0050*/ 	.short	0x0007
        /*0052*/ 	.short	0x00a0
        /*0054*/ 	.byte	0x00, 0xf0, 0x11, 0x00


	//----- nvinfo : EIATTR_KPARAM_INFO
	.align		4
.L_431:
        /*0058*/ 	.byte	0x04, 0x17
        /*005a*/ 	.short	(.L_433 - .L_432)
.L_432:
        /*005c*/ 	.word	0x00000000
        /*0060*/ 	.short	0x0006
        /*0062*/ 	.short	0x009c
        /*0064*/ 	.byte	0x00, 0xf0, 0x11, 0x00


	//----- nvinfo : EIATTR_KPARAM_INFO
	.align		4
.L_433:
        /*0068*/ 	.byte	0x04, 0x17
        /*006a*/ 	.short	(.L_435 - .L_434)
.L_434:
        /*006c*/ 	.word	0x00000000
        /*0070*/ 	.short	0x0005
        /*0072*/ 	.short	0x0098
        /*0074*/ 	.byte	0x00, 0xf0, 0x11, 0x00


	//----- nvinfo : EIATTR_KPARAM_INFO
	.align		4
.L_435:
        /*0078*/ 	.byte	0x04, 0x17
        /*007a*/ 	.short	(.L_437 - .L_436)
.L_436:
        /*007c*/ 	.word	0x00000000
        /*0080*/ 	.short	0x0004
        /*0082*/ 	.short	0x0094
        /*0084*/ 	.byte	0x00, 0xf0, 0x11, 0x00


	//----- nvinfo : EIATTR_KPARAM_INFO
	.align		4
.L_437:
        /*0088*/ 	.byte	0x04, 0x17
        /*008a*/ 	.short	(.L_439 - .L_438)
.L_438:
        /*008c*/ 	.word	0x00000000
        /*0090*/ 	.short	0x0003
        /*0092*/ 	.short	0x0090
        /*0094*/ 	.byte	0x00, 0xf0, 0x11, 0x00


	//----- nvinfo : EIATTR_KPARAM_INFO
	.align		4
.L_439:
        /*0098*/ 	.byte	0x04, 0x17
        /*009a*/ 	.short	(.L_441 - .L_440)
.L_440:
        /*009c*/ 	.word	0x00000000
        /*00a0*/ 	.short	0x0002
        /*00a2*/ 	.short	0x0060
        /*00a4*/ 	.byte	0x00, 0xf0, 0xc1, 0x00


	//----- nvinfo : EIATTR_KPARAM_INFO
	.align		4
.L_441:
        /*00a8*/ 	.byte	0x04, 0x17
        /*00aa*/ 	.short	(.L_443 - .L_442)
.L_442:
        /*00ac*/ 	.word	0x00000000
        /*00b0*/ 	.short	0x0001
        /*00b2*/ 	.short	0x0030
        /*00b4*/ 	.byte	0x00, 0xf0, 0xc1, 0x00


	//----- nvinfo : EIATTR_KPARAM_INFO
	.align		4
.L_443:
        /*00b8*/ 	.byte	0x04, 0x17
        /*00ba*/ 	.short	(.L_445 - .L_444)
.L_444:
        /*00bc*/ 	.word	0x00000000
        /*00c0*/ 	.short	0x0000
        /*00c2*/ 	.short	0x0000
        /*00c4*/ 	.byte	0x00, 0xf0, 0xc1, 0x00


	//----- nvinfo : EIATTR_SPARSE_MMA_MASK
	.align		4
.L_445:
        /*00c8*/ 	.byte	0x03, 0x50
        /*00ca*/ 	.short	0x0000


	//----- nvinfo : EIATTR_MAXREG_COUNT
	.align		4
        /*00cc*/ 	.byte	0x03, 0x1b
        /*00ce*/ 	.short	0x00ff


	//----- nvinfo : EIATTR_NUM_BARRIERS
	.align		4
        /*00d0*/ 	.byte	0x02, 0x4c
        /*00d2*/ 	.byte	0x01
	.zero		1


	//----- nvinfo : EIATTR_EXTERNS
	.align		4
        /*00d4*/ 	.byte	0x04, 0x0f
        /*00d6*/ 	.short	(.L_447 - .L_446)


	//   ....[0]....
	.align		4
.L_446:
        /*00d8*/ 	.word	index@(__assertfail)


	//----- nvinfo : EIATTR_MERCURY_ISA_VERSION
	.align		4
.L_447:
        /*00dc*/ 	.byte	0x03, 0x5f
        /*00de*/ 	.short	0x0101


	//----- nvinfo : EIATTR_SYSCALL_OFFSETS
	.align		4
        /*00e0*/ 	.byte	0x04, 0x46
        /*00e2*/ 	.short	(.L_449 - .L_448)


	//   ....[0]....
.L_448:
        /*00e4*/ 	.word	0x000013f0


	//----- nvinfo : EIATTR_EXIT_INSTR_OFFSETS
	.align		4
.L_449:
        /*00e8*/ 	.byte	0x04, 0x1c
        /*00ea*/ 	.short	(.L_451 - .L_450)


	//   ....[0]....
.L_450:
        /*00ec*/ 	.word	0x000003c0


	//   ....[1]....
        /*00f0*/ 	.word	0x00002d40


	//   ....[2]....
        /*00f4*/ 	.word	0x00002dd0


	//----- nvinfo : EIATTR_CRS_STACK_SIZE
	.align		4
.L_451:
        /*00f8*/ 	.byte	0x04, 0x1e
        /*00fa*/ 	.short	(.L_453 - .L_452)
.L_452:
        /*00fc*/ 	.word	0x00000000


	//----- nvinfo : EIATTR_CBANK_PARAM_SIZE
	.align		4
.L_453:
        /*0100*/ 	.byte	0x03, 0x19
        /*0102*/ 	.short	0x00b4


	//----- nvinfo : EIATTR_PARAM_CBANK
	.align		4
        /*0104*/ 	.byte	0x04, 0x0a
        /*0106*/ 	.short	(.L_455 - .L_454)
	.align		4
.L_454:
        /*0108*/ 	.word	index@(.nv.constant0._ZN2at6native51_GLOBAL__N__11011a27_18_DepthwiseConv3d_cu_35e0c7b544conv_depthwise3d_cuda_backward_weight_kernelIN3c104HalfEfLin1ELin1EEEvNS_27GenericPackedTensorAccessorIKT_Lm5ENS_16DefaultPtrTraitsEiEES9_NS5_IS6_Lm5ES8_iEEiiiiiiiii)
        /*010c*/ 	.short	0x0210
        /*010e*/ 	.short	0x00b4


	//----- nvinfo : EIATTR_SW_WAR
	.align		4
.L_455:
        /*0110*/ 	.byte	0x04, 0x36
        /*0112*/ 	.short	(.L_457 - .L_456)
.L_456:
        /*0114*/ 	.word	0x00000008
.L_457:


//--------------------- .nv.info._ZN2at6native51_GLOBAL__N__11011a27_18_DepthwiseConv3d_cu_35e0c7b544conv_depthwise3d_cuda_backward_weight_kernelIN3c104HalfEfLi2ELi2EEEvNS_27GenericPackedTensorAccessorIKT_Lm5ENS_16DefaultPtrTraitsEiEES9_NS5_IS6_Lm5ES8_iEEiiiiiiiii --------------------------
	.section	.nv.info._ZN2at6native51_GLOBAL__N__11011a27_18_DepthwiseConv3d_cu_35e0c7b544conv_depthwise3d_cuda_backward_weight_kernelIN3c104HalfEfLi2ELi2EEEvNS_27GenericPackedTensorAccessorIKT_Lm5ENS_16DefaultPtrTraitsEiEES9_NS5_IS6_Lm5ES8_iEEiiiiiiiii,"",@"SHT_CUDA_INFO"
	.sectionflags	@""
	.align	4


	//----- nvinfo : EIATTR_CUDA_API_VERSION
	.align		4
        /*0000*/ 	.byte	0x04, 0x37
        /*0002*/ 	.short	(.L_459 - .L_458)
.L_458:
        /*0004*/ 	.word	0x00000082


	//----- nvinfo : EIATTR_KPARAM_INFO
	.align		4
.L_459:
        /*0008*/ 	.byte	0x04, 0x17
        /*000a*/ 	.short	(.L_461 - .L_460)
.L_460:
        /*000c*/ 	.word	0x00000000
        /*0010*/ 	.short	0x000b
        /*0012*/ 	.short	0x00b0
        /*0014*/ 	.byte	0x00, 0xf0, 0x11, 0x00


	//----- nvinfo : EIATTR_KPARAM_INFO
	.align		4
.L_461:
        /*0018*/ 	.byte	0x04, 0x17
        /*001a*/ 	.short	(.L_463 - .L_462)
.L_462:
        /*001c*/ 	.word	0x00000000
        /*0020*/ 	.short	0x000a
        /*0022*/ 	.short	0x00ac
        /*0024*/ 	.byte	0x00, 0xf0, 0x11, 0x00


	//----- nvinfo : EIATTR_KPARAM_INFO
	.align		4
.L_463:
        /*0028*/ 	.byte	0x04, 0x17
        /*002a*/ 	.short	(.L_465 - .L_464)
.L_464:
        /*002c*/ 	.word	0x00000000
        /*0030*/ 	.short	0x0009
        /*0032*/ 	.short	0x00a8
        /*0034*/ 	.byte	0x00, 0xf0, 0x11, 0x00


	//----- nvinfo : EIATTR_KPARAM_INFO
	.align		4
.L_465:
        /*0038*/ 	.byte	0x04, 0x17
        /*003a*/ 	.short	(.L_467 - .L_466)
.L_466:
        /*003c*/ 	.word	0x00000000
        /*0040*/ 	.short	0x0008
        /*0042*/ 	.short	0x00a4
        /*0044*/ 	.byte	0x00, 0xf0, 0x11, 0x00


	//----- nvinfo : EIATTR_KPARAM_INFO
	.align		4
.L_467:
        /*0048*/ 	.byte	0x04, 0x17
        /*004a*/ 	.short	(.L_469 - .L_468)
.L_468:
        /*004c*/ 	.word	0x00000000
        /*0050*/ 	.short	0x0007
        /*0052*/ 	.short	0x00a0
        /*0054*/ 	.byte	0x00, 0xf0, 0x11, 0x00


	//----- nvinfo : EIATTR_KPARAM_INFO
	.align		4
.L_469:
        /*0058*/ 	.byte	0x04, 0x17
        /*005a*/ 	.short	(.L_471 - .L_470)
.L_470:
        /*005c*/ 	.word	0x00000000
        /*0060*/ 	.short	0x0006
        /*0062*/ 	.short	0x009c
        /*0064*/ 	.byte	0x00, 0xf0, 0x11, 0x00


	//----- nvinfo : EIATTR_KPARAM_INFO
	.align		4
.L_471:
        /*0068*/ 	.byte	0x04, 0x17
        /*006a*/ 	.short	(.L_473 - .L_472)
.L_472:
        /*006c*/ 	.word	0x00000000
        /*0070*/ 	.short	0x0005
        /*0072*/ 	.short	0x0098
        /*0074*/ 	.byte	0x00, 0xf0, 0x11, 0x00


	//----- nvinfo : EIATTR_KPARAM_INFO
	.align		4
.L_473:
        /*0078*/ 	.byte	0x04, 0x17
        /*007a*/ 	.short	(.L_475 - .L_474)
.L_474:
        /*007c*/ 	.word	0x00000000
        /*0080*/ 	.short	0x0004
        /*0082*/ 	.short	0x0094
        /*0084*/ 	.byte	0x00, 0xf0, 0x11, 0x00


	//----- nvinfo : EIATTR_KPARAM_INFO
	.align		4
.L_475:
        /*0088*/ 	.byte	0x04, 0x17
        /*008a*/ 	.short	(.L_477 - .L_476)
.L_476:
        /*008c*/ 	.word	0x00000000
        /*0090*/ 	.short	0x0003
        /*0092*/ 	.short	0x0090
        /*0094*/ 	.byte	0x00, 0xf0, 0x11, 0x00


	//----- nvinfo : EIATTR_KPARAM_INFO
	.align		4
.L_477:
        /*0098*/ 	.byte	0x04, 0x17
        /*009a*/ 	.short	(.L_479 - .L_478)
.L_478:
        /*009c*/ 	.word	0x00000000
        /*00a0*/ 	.short	0x0002
        /*00a2*/ 	.short	0x0060
        /*00a4*/ 	.byte	0x00, 0xf0, 0xc1, 0x00


	//----- nvinfo : EIATTR_KPARAM_INFO
	.align		4
.L_479:
        /*00a8*/ 	.byte	0x04, 0x17
        /*00aa*/ 	.short	(.L_481 - .L_480)
.L_480:
        /*00ac*/ 	.word	0x00000000
        /*00b0*/ 	.short	0x0001
        /*00b2*/ 	.short	0x0030
        /*00b4*/ 	.byte	0x00, 0xf0, 0xc1, 0x00


	//----- nvinfo : EIATTR_KPARAM_INFO
	.align		4
.L_481:
        /*00b8*/ 	.byte	0x04, 0x17
        /*00ba*/ 	.short	(.L_483 - .L_482)
.L_482:
        /*00bc*/ 	.word	0x00000000
        /*00c0*/ 	.short	0x0000
        /*00c2*/ 	.short	0x0000
        /*00c4*/ 	.byte	0x00, 0xf0, 0xc1, 0x00


	//----- nvinfo : EIATTR_SPARSE_MMA_MASK
	.align		4
.L_483:
        /*00c8*/ 	.byte	0x03, 0x50
        /*00ca*/ 	.short	0x0000


	//----- nvinfo : EIATTR_MAXREG_COUNT
	.align		4
        /*00cc*/ 	.byte	0x03, 0x1b
        /*00ce*/ 	.short	0x00ff


	//----- nvinfo : EIATTR_NUM_BARRIERS
	.align		4
        /*00d0*/ 	.byte	0x02, 0x4c
        /*00d2*/ 	.byte	0x01
	.zero		1


	//----- nvinfo : EIATTR_EXTERNS
	.align		4
        /*00d4*/ 	.byte	0x04, 0x0f
        /*00d6*/ 	.short	(.L_485 - .L_484)


	//   ....[0]....
	.align		4
.L_484:
        /*00d8*/ 	.word	index@(__assertfail)


	//----- nvinfo : EIATTR_MERCURY_ISA_VERSION
	.align		4
.L_485:
        /*00dc*/ 	.byte	0x03, 0x5f
        /*00de*/ 	.short	0x0101


	//----- nvinfo : EIATTR_SYSCALL_OFFSETS
	.align		4
        /*00e0*/ 	.byte	0x04, 0x46
        /*00e2*/ 	.short	(.L_487 - .L_486)


	//   ....[0]....
.L_486:
        /*00e4*/ 	.word	0x000013d0


	//----- nvinfo : EIATTR_EXIT_INSTR_OFFSETS
	.align		4
.L_487:
        /*00e8*/ 	.byte	0x04, 0x1c
        /*00ea*/ 	.short	(.L_489 - .L_488)


	//   ....[0]....
.L_488:
        /*00ec*/ 	.word	0x000003c0


	//   ....[1]....
        /*00f0*/ 	.word	0x00002d20


	//   ....[2]....
        /*00f4*/ 	.word	0x00002db0


	//----- nvinfo : EIATTR_CRS_STACK_SIZE
	.align		4
.L_489:
        /*00f8*/ 	.byte	0x04, 0x1e
        /*00fa*/ 	.short	(.L_491 - .L_490)
.L_490:
        /*00fc*/ 	.word	0x00000000


	//----- nvinfo : EIATTR_CBANK_PARAM_SIZE
	.align		4
.L_491:
        /*0100*/ 	.byte	0x03, 0x19
        /*0102*/ 	.short	0x00b4


	//----- nvinfo : EIATTR_PARAM_CBANK
	.align		4
        /*0104*/ 	.byte	0x04, 0x0a
        /*0106*/ 	.short	(.L_493 - .L_492)
	.align		4
.L_492:
        /*0108*/ 	.word	index@(.nv.constant0._ZN2at6native51_GLOBAL__N__11011a27_18_DepthwiseConv3d_cu_35e0c7b544conv_depthwise3d_cuda_backward_weight_kernelIN3c104HalfEfLi2ELi2EEEvNS_27GenericPackedTensorAccessorIKT_Lm5ENS_16DefaultPtrTraitsEiEES9_NS5_IS6_Lm5ES8_iEEiiiiiiiii)
        /*010c*/ 	.short	0x0210
        /*010e*/ 	.short	0x00b4


	//----- nvinfo : EIATTR_SW_WAR
	.align		4
.L_493:
        /*0110*/ 	.byte	0x04, 0x36
        /*0112*/ 	.short	(.L_495 - .L_494)
.L_494:
        /*0114*/ 	.word	0x00000008
.L_495:


//--------------------- .nv.info._ZN2at6native51_GLOBAL__N__11011a27_18_DepthwiseConv3d_cu_35e0c7b544conv_depthwise3d_cuda_backward_weight_kernelIN3c104HalfEfLi1ELi1EEEvNS_27GenericPackedTensorAccessorIKT_Lm5ENS_16DefaultPtrTraitsEiEES9_NS5_IS6_Lm5ES8_iEEiiiiiiiii --------------------------
	.section	.nv.info._ZN2at6native51_GLOBAL__N__11011a27_18_DepthwiseConv3d_cu_35e0c7b544conv_depthwise3d_cuda_backward_weight_kernelIN3c104HalfEfLi1ELi1EEEvNS_27GenericPackedTensorAccessorIKT_Lm5ENS_16DefaultPtrTraitsEiEES9_NS5_IS6_Lm5ES8_iEEiiiiiiiii,"",@"SHT_CUDA_INFO"
	.sectionflags	@""
	.align	4


	//----- nvinfo : EIATTR_CUDA_API_VERSION
	.align		4
        /*0000*/ 	.byte	0x04, 0x37
        /*0002*/ 	.short	(.L_497 - .L_496)
.L_496:
        /*0004*/ 	.word	0x00000082


	//----- nvinfo : EIATTR_KPARAM_INFO
	.align		4
.L_497:
        /*0008*/ 	.byte	0x04, 0x17
        /*000a*/ 	.short	(.L_499 - .L_498)
.L_498:
        /*000c*/ 	.word	0x00000000
        /*0010*/ 	.short	0x000b
        /*0012*/ 	.short	0x00b0
        /*0014*/ 	.byte	0x00, 0xf0, 0x11, 0x00


	//----- nvinfo : EIATTR_KPARAM_INFO
	.align		4
.L_499:
        /*0018*/ 	.byte	0x04, 0x17
        /*001a*/ 	.short	(.L_501 - .L_500)
.L_500:
        /*001c*/ 	.word	0x00000000
        /*0020*/ 	.short	0x000a
        /*0022*/ 	.short	0x00ac
        /*0024*/ 	.byte	0x00, 0xf0, 0x11, 0x00


	//----- nvinfo : EIATTR_KPARAM_INFO
	.align		4
.L_501:
        /*0028*/ 	.byte	0x04, 0x17
        /*002a*/ 	.short	(.L_503 - .L_502)
.L_502:
        /*002c*/ 	.word	0x00000000
        /*0030*/ 	.short	0x0009
        /*0032*/ 	.short	0x00a8
        /*0034*/ 	.byte	0x00, 0xf0, 0x11, 0x00


	//----- nvinfo : EIATTR_KPARAM_INFO
	.align		4
.L_503:
        /*0038*/ 	.byte	0x04, 0x17
        /*003a*/ 	.short	(.L_505 - .L_504)
.L_504:
        /*003c*/ 	.word	0x00000000
        /*0040*/ 	.short	0x0008
        /*0042*/ 	.short	0x00a4
        /*0044*/ 	.byte	0x00, 0xf0, 0x11, 0x00


	//----- nvinfo : EIATTR_KPARAM_INFO
	.align		4
.L_505:
        /*0048*/ 	.byte	0x04, 0x17
        /*004a*/ 	.short	(.L_507 - .L_506)
.L_506:
        /*004c*/ 	.word	0x00000000
        /*0050*/ 	.short	0x0007
        /*0052*/ 	.short	0x00a0
        /*0054*/ 	.byte	0x00, 0xf0, 0x11, 0x00


	//----- nvinfo : EIATTR_KPARAM_INFO
	.align		4
.L_507:
        /*0058*/ 	.byte	0x04, 0x17
        /*005a*/ 	.short	(.L_509 - .L_508)
.L_508:
        /*005c*/ 	.word	0x00000000
        /*0060*/ 	.short	0x0006
        /*0062*/ 	.short	0x009c
        /*0064*/ 	.byte	0x00, 0xf0, 0x11, 0x00


	//----- nvinfo : EIATTR_KPARAM_INFO
	.align		4
.L_509:
        /*0068*/ 	.byte	0x04, 0x17
        /*006a*/ 	.short	(.L_511 - .L_510)
.L_510:
        /*006c*/ 	.word	0x00000000
        /*0070*/ 	.short	0x0005
        /*0072*/ 	.short	0x0098
        /*0074*/ 	.byte	0x00, 0xf0, 0x11, 0x00


	//----- nvinfo : EIATTR_KPARAM_INFO
	.align		4
.L_511:
        /*0078*/ 	.byte	0x04, 0x17
        /*007a*/ 	.short	(.L_513 - .L_512)
.L_512:
        /*007c*/ 	.word	0x00000000
        /*0080*/ 	.short	0x0004
        /*0082*/ 	.short	0x0094
        /*0084*/ 	.byte	0x00, 0xf0, 0x11, 0x00


	//----- nvinfo : EIATTR_KPARAM_INFO
	.align		4
.L_513:
        /*0088*/ 	.byte	0x04, 0x17
        /*008a*/ 	.short	(.L_515 - .L_514)
.L_514:
        /*008c*/ 	.word	0x00000000
        /*0090*/ 	.short	0x0003
        /*0092*/ 	.short	0x0090
        /*0094*/ 	.byte	0x00, 0xf0, 0x11, 0x00


	//----- nvinfo : EIATTR_KPARAM_INFO
	.align		4
.L_515:
        /*0098*/ 	.byte	0x04, 0x17
        /*009a*/ 	.short	(.L_517 - .L_516)
.L_516:
        /*009c*/ 	.word	0x00000000
        /*00a0*/ 	.short	0x0002
        /*00a2*/ 	.short	0x0060
        /*00a4*/ 	.byte	0x00, 0xf0, 0xc1, 0x00


	//----- nvinfo : EIATTR_KPARAM_INFO
	.align		4
.L_517:
        /*00a8*/ 	.byte	0x04, 0x17
        /*00aa*/ 	.short	(.L_519 - .L_518)
.L_518:
        /*00ac*/ 	.word	0x00000000
        /*00b0*/ 	.short	0x0001
        /*00b2*/ 	.short	0x0030
        /*00b4*/ 	.byte	0x00, 0xf0, 0xc1, 0x00


	//----- nvinfo : EIATTR_KPARAM_INFO
	.align		4
.L_519:
        /*00b8*/ 	.byte	0x04, 0x17
        /*00ba*/ 	.short	(.L_521 - .L_520)
.L_520:
        /*00bc*/ 	.word	0x00000000
        /*00c0*/ 	.short	0x0000
        /*00c2*/ 	.short	0x0000
        /*00c4*/ 	.byte	0x00, 0xf0, 0xc1, 0x00


	//----- nvinfo : EIATTR_SPARSE_MMA_MASK
	.align		4
.L_521:
        /*00c8*/ 	.byte	0x03, 0x50
        /*00ca*/ 	.short	0x0000


	//----- nvinfo : EIATTR_MAXREG_COUNT
	.align		4
        /*00cc*/ 	.byte	0x03, 0x1b
        /*00ce*/ 	.short	0x00ff


	//----- nvinfo : EIATTR_NUM_BARRIERS
	.align		4
        /*00d0*/ 	.byte	0x02, 0x4c
        /*00d2*/ 	.byte	0x01
	.zero		1


	//----- nvinfo : EIATTR_EXTERNS
	.align		4
        /*00d4*/ 	.byte	0x04, 0x0f
        /*00d6*/ 	.short	(.L_523 - .L_522)


	//   ....[0]....
	.align		4
.L_522:
        /*00d8*/ 	.word	index@(__assertfail)


	//----- nvinfo : EIATTR_MERCURY_ISA_VERSION
	.align		4
.L_523:
        /*00dc*/ 	.byte	0x03, 0x5f
        /*00de*/ 	.short	0x0101


	//----- nvinfo : EIATTR_SYSCALL_OFFSETS
	.align		4
        /*00e0*/ 	.byte	0x04, 0x46
        /*00e2*/ 	.short	(.L_525 - .L_524)


	//   ....[0]....
.L_524:
        /*00e4*/ 	.word	0x000013d0


	//----- nvinfo : EIATTR_EXIT_INSTR_OFFSETS
	.align		4
.L_525:
        /*00e8*/ 	.byte	0x04, 0x1c
        /*00ea*/ 	.short	(.L_527 - .L_526)


	//   ....[0]....
.L_526:
        /*00ec*/ 	.word	0x000003c0


	//   ....[1]....
        /*00f0*/ 	.word	0x00002d20


	//   ....[2]....
        /*00f4*/ 	.word	0x00002db0


	//----- nvinfo : EIATTR_CRS_STACK_SIZE
	.align		4
.L_527:
        /*00f8*/ 	.byte	0x04, 0x1e
        /*00fa*/ 	.short	(.L_529 - .L_528)
.L_528:
        /*00fc*/ 	.word	0x00000000


	//----- nvinfo : EIATTR_CBANK_PARAM_SIZE
	.align		4
.L_529:
        /*0100*/ 	.byte	0x03, 0x19
        /*0102*/ 	.short	0x00b4


	//----- nvinfo : EIATTR_PARAM_CBANK
	.align		4
        /*0104*/ 	.byte	0x04, 0x0a
        /*0106*/ 	.short	(.L_531 - .L_530)
	.align		4
.L_530:
        /*0108*/ 	.word	index@(.nv.constant0._ZN2at6native51_GLOBAL__N__11011a27_18_DepthwiseConv3d_cu_35e0c7b544conv_depthwise3d_cuda_backward_weight_kernelIN3c104HalfEfLi1ELi1EEEvNS_27GenericPackedTensorAccessorIKT_Lm5ENS_16DefaultPtrTraitsEiEES9_NS5_IS6_Lm5ES8_iEEiiiiiiiii)
        /*010c*/ 	.short	0x0210
        /*010e*/ 	.short	0x00b4


	//----- nvinfo : EIATTR_SW_WAR
	.align		4
.L_531:
        /*0110*/ 	.byte	0x04, 0x36
        /*0112*/ 	.short	(.L_533 - .L_532)
.L_532:
        /*0114*/ 	.word	0x00000008
.L_533:


//--------------------- .nv.info._ZN2at6native51_GLOBAL__N__11011a27_18_DepthwiseConv3d_cu_35e0c7b544conv_depthwise3d_cuda_backward_weight_kernelIffLin1ELin1EEEvNS_27GenericPackedTensorAccessorIKT_Lm5ENS_16DefaultPtrTraitsEiEES7_NS3_IS4_Lm5ES6_iEEiiiiiiiii --------------------------
	.section	.nv.info._ZN2at6native51_GLOBAL__N__11011a27_18_DepthwiseConv3d_cu_35e0c7b544conv_depthwise3d_cuda_backward_weight_kernelIffLin1ELin1EEEvNS_27GenericPackedTensorAccessorIKT_Lm5ENS_16DefaultPtrTraitsEiEES7_NS3_IS4_Lm5ES6_iEEiiiiiiiii,"",@"SHT_CUDA_INFO"
	.sectionflags	@""
	.align	4


	//----- nvinfo : EIATTR_CUDA_API_VERSION
	.align		4
        /*0000*/ 	.byte	0x04, 0x37
        /*0002*/ 	.short	(.L_535 - .L_534)
.L_534:
        /*0004*/ 	.word	0x00000082


	//----- nvinfo : EIATTR_KPARAM_INFO
	.align		4
.L_535:
        /*0008*/ 	.byte	0x04, 0x17
        /*000a*/ 	.short	(.L_537 - .L_536)
.L_536:
        /*000c*/ 	.word	0x00000000
        /*0010*/ 	.short	0x000b
        /*0012*/ 	.short	0x00b0
        /*0014*/ 	.byte	0x00, 0xf0, 0x11, 0x00


	//----- nvinfo : EIATTR_KPARAM_INFO
	.align		4
.L_537:
        /*0018*/ 	.byte	0x04, 0x17
        /*001a*/ 	.short	(.L_539 - .L_538)
.L_538:
        /*001c*/ 	.word	0x00000000
        /*0020*/ 	.short	0x000a
        /*0022*/ 	.short	0x00ac
        /*0024*/ 	.byte	0x00, 0xf0, 0x11, 0x00


	//----- nvinfo : EIATTR_KPARAM_INFO
	.align		4
.L_539:
        /*0028*/ 	.byte	0x04, 0x17
        /*002a*/ 	.short	(.L_541 - .L_540)
.L_540:
        /*002c*/ 	.word	0x00000000
        /*0030*/ 	.short	0x0009
        /*0032*/ 	.short	0x00a8
        /*0034*/ 	.byte	0x00, 0xf0, 0x11, 0x00


	//----- nvinfo : EIATTR_KPARAM_INFO
	.align		4
.L_541:
        /*0038*/ 	.byte	0x04, 0x17
        /*003a*/ 	.short	(.L_543 - .L_542)
.L_542:
        /*003c*/ 	.word	0x00000000
        /*0040*/ 	.short	0x0008
        /*0042*/ 	.short	0x00a4
        /*0044*/ 	.byte	0x00, 0xf0, 0x11, 0x00


	//----- nvinfo : EIATTR_KPARAM_INFO
	.align		4
.L_543:
        /*0048*/ 	.byte	0x04, 0x17
        /*004a*/ 	.short	(.L_545 - .L_544)
.L_544:
        /*004c*/ 	.word	0x00000000
        /*0050*/ 	.short	0x0007
        /*0052*/ 	.short	0x00a0
        /*0054*/ 	.byte	0x00, 0xf0, 0x11, 0x00


	//----- nvinfo : EIATTR_KPARAM_INFO
	.align		4
.L_545:
        /*0058*/ 	.byte	0x04, 0x17
        /*005a*/ 	.short	(.L_547 - .L_546)
.L_546:
        /*005c*/ 	.word	0x00000000
        /*0060*/ 	.short	0x0006
        /*0062*/ 	.short	0x009c
        /*0064*/ 	.byte	0x00, 0xf0, 0x11, 0x00


	//----- nvinfo : EIATTR_KPARAM_INFO
	.align		4
.L_547:
        /*0068*/ 	.byte	0x04, 0x17
        /*006a*/ 	.short	(.L_549 - .L_548)
.L_548:
        /*006c*/ 	.word	0x00000000
        /*0070*/ 	.short	0x0005
        /*0072*/ 	.short	0x0098
        /*0074*/ 	.byte	0x00, 0xf0, 0x11, 0x00


	//----- nvinfo : EIATTR_KPARAM_INFO
	.align		4
.L_549:
        /*0078*/ 	.byte	0x04, 0x17
        /*007a*/ 	.short	(.L_551 - .L_550)
.L_550:
        /*007c*/ 	.word	0x00000000
        /*0080*/ 	.short	0x0004
        /*0082*/ 	.short	0x0094
        /*0084*/ 	.byte	0x00, 0xf0, 0x11, 0x00


	//----- nvinfo : EIATTR_KPARAM_INFO
	.align		4
.L_551:
        /*0088*/ 	.byte	0x04, 0x17
        /*008a*/ 	.short	(.L_553 - .L_552)
.L_552:
        /*008c*/ 	.word	0x00000000
        /*0090*/ 	.short	0x0003
        /*0092*/ 	.short	0x0090
        /*0094*/ 	.byte	0x00, 0xf0, 0x11, 0x00


	//----- nvinfo : EIATTR_KPARAM_INFO
	.align		4
.L_553:
        /*0098*/ 	.byte	0x04, 0x17
        /*009a*/ 	.short	(.L_555 - .L_554)
.L_554:
        /*009c*/ 	.word	0x00000000
        /*00a0*/ 	.short	0x0002
        /*00a2*/ 	.short	0x0060
        /*00a4*/ 	.byte	0x00, 0xf0, 0xc1, 0x00


	//----- nvinfo : EIATTR_KPARAM_INFO
	.align		4
.L_555:
        /*00a8*/ 	.byte	0x04, 0x17
        /*00aa*/ 	.short	(.L_557 - .L_556)
.L_556:
        /*00ac*/ 	.word	0x00000000
        /*00b0*/ 	.short	0x0001
        /*00b2*/ 	.short	0x0030
        /*00b4*/ 	.byte	0x00, 0xf0, 0xc1, 0x00


	//----- nvinfo : EIATTR_KPARAM_INFO
	.align		4
.L_557:
        /*00b8*/ 	.byte	0x04, 0x17
        /*00ba*/ 	.short	(.L_559 - .L_558)
.L_558:
        /*00bc*/ 	.word	0x00000000
        /*00c0*/ 	.short	0x0000
        /*00c2*/ 	.short	0x0000
        /*00c4*/ 	.byte	0x00, 0xf0, 0xc1, 0x00


	//----- nvinfo : EIATTR_SPARSE_MMA_MASK
	.align		4
.L_559:
        /*00c8*/ 	.byte	0x03, 0x50
        /*00ca*/ 	.short	0x0000


	//----- nvinfo : EIATTR_MAXREG_COUNT
	.align		4
        /*00cc*/ 	.byte	0x03, 0x1b
        /*00ce*/ 	.short	0x00ff


	//----- nvinfo : EIATTR_NUM_BARRIERS
	.align		4
        /*00d0*/ 	.byte	0x02, 0x4c
        /*00d2*/ 	.byte	0x01
	.zero		1


	//----- nvinfo : EIATTR_EXTERNS
	.align		4
        /*00d4*/ 	.byte	0x04, 0x0f
        /*00d6*/ 	.short	(.L_561 - .L_560)


	//   ....[0]....
	.align		4
.L_560:
        /*00d8*/ 	.word	index@(__assertfail)


	//----- nvinfo : EIATTR_MERCURY_ISA_VERSION
	.align		4
.L_561:
        /*00dc*/ 	.byte	0x03, 0x5f
        /*00de*/ 	.short	0x0101


	//----- nvinfo : EIATTR_SYSCALL_OFFSETS
	.align		4
        /*00e0*/ 	.byte	0x04, 0x46
        /*00e2*/ 	.short	(.L_563 - .L_562)


	//   ....[0]....
.L_562:
        /*00e4*/ 	.word	0x00001410


	//----- nvinfo : EIATTR_EXIT_INSTR_OFFSETS
	.align		4
.L_563:
        /*00e8*/ 	.byte	0x04, 0x1c
        /*00ea*/ 	.short	(.L_565 - .L_564)


	//   ....[0]....
.L_564:
        /*00ec*/ 	.word	0x000003c0


	//   ....[1]....
        /*00f0*/ 	.word	0x000027e0


	//   ....[2]....
        /*00f4*/ 	.word	0x00002840


	//----- nvinfo : EIATTR_CRS_STACK_SIZE
	.align		4
.L_565:
        /*00f8*/ 	.byte	0x04, 0x1e
        /*00fa*/ 	.short	(.L_567 - .L_566)
.L_566:
        /*00fc*/ 	.word	0x00000000


	//----- nvinfo : EIATTR_CBANK_PARAM_SIZE
	.align		4
.L_567:
        /*0100*/ 	.byte	0x03, 0x19
        /*0102*/ 	.short	0x00b4


	//----- nvinfo : EIATTR_PARAM_CBANK
	.align		4
        /*0104*/ 	.byte	0x04, 0x0a
        /*0106*/ 	.short	(.L_569 - .L_568)
	.align		4
.L_568:
        /*0108*/ 	.word	index@(.nv.constant0._ZN2at6native51_GLOBAL__N__11011a27_18_DepthwiseConv3d_cu_35e0c7b544conv_depthwise3d_cuda_backward_weight_kernelIffLin1ELin1EEEvNS_27GenericPackedTensorAccessorIKT_Lm5ENS_16DefaultPtrTraitsEiEES7_NS3_IS4_Lm5ES6_iEEiiiiiiiii)
        /*010c*/ 	.short	0x0210
        /*010e*/ 	.short	0x00b4


	//----- nvinfo : EIATTR_SW_WAR
	.align		4
.L_569:
        /*0110*/ 	.byte	0x04, 0x36
        /*0112*/ 	.short	(.L_571 - .L_570)
.L_570:
        /*0114*/ 	.word	0x00000008
.L_571:


//--------------------- .nv.info._ZN2at6native51_GLOBAL__N__11011a27_18_DepthwiseConv3d_cu_35e0c7b544conv_depthwise3d_cuda_backward_weight_kernelIffLi2ELi2EEEvNS_27GenericPackedTensorAccessorIKT_Lm5ENS_16DefaultPtrTraitsEiEES7_NS3_IS4_Lm5ES6_iEEiiiiiiiii --------------------------
	.section	.nv.info._ZN2at6native51_GLOBAL__N__11011a27_18_DepthwiseConv3d_cu_35e0c7b544conv_depthwise3d_cuda_backward_weight_kernelIffLi2ELi2EEEvNS_27GenericPackedTensorAccessorIKT_Lm5ENS_16DefaultPtrTraitsEiEES7_NS3_IS4_Lm5ES6_iEEiiiiiiiii,"",@"SHT_CUDA_INFO"
	.sectionflags	@""
	.align	4


	//----- nvinfo : EIATTR_CUDA_API_VERSION
	.align		4
        /*0000*/ 	.byte	0x04, 0x37
        /*0002*/ 	.short	(.L_573 - .L_572)
.L_572:
        /*0004*/ 	.word	0x00000082


	//----- nvinfo : EIATTR_KPARAM_INFO
	.align		4
.L_573:
        /*0008*/ 	.byte	0x04, 0x17
        /*000a*/ 	.short	(.L_575 - .L_574)
.L_574:
        /*000c*/ 	.word	0x00000000
        /*0010*/ 	.short	0x000b
        /*0012*/ 	.short	0x00b0
        /*0014*/ 	.byte	0x00, 0xf0, 0x11, 0x00


	//----- nvinfo : EIATTR_KPARAM_INFO
	.align		4
.L_575:
        /*0018*/ 	.byte	0x04, 0x17
        /*001a*/ 	.short	(.L_577 - .L_576)
.L_576:
        /*001c*/ 	.word	0x00000000
        /*0020*/ 	.short	0x000a
        /*0022*/ 	.short	0x00ac
        /*0024*/ 	.byte	0x00, 0xf0, 0x11, 0x00


	//----- nvinfo : EIATTR_KPARAM_INFO
	.align		4
.L_577:
        /*0028*/ 	.byte	0x04, 0x17
        /*002a*/ 	.short	(.L_579 - .L_578)
.L_578:
        /*002c*/ 	.word	0x00000000
        /*0030*/ 	.short	0x0009
        /*0032*/ 	.short	0x00a8
        /*0034*/ 	.byte	0x00, 0xf0, 0x11, 0x00


	//----- nvinfo : EIATTR_KPARAM_INFO
	.align		4
.L_579:
        /*0038*/ 	.byte	0x04, 0x17
        /*003a*/ 	.short	(.L_581 - .L_580)
.L_580:
        /*003c*/ 	.word	0x00000000
        /*0040*/ 	.short	0x0008
        /*0042*/ 	.short	0x00a4
        /*0044*/ 	.byte	0x00, 0xf0, 0x11, 0x00


	//----- nvinfo : EIATTR_KPARAM_INFO
	.align		4
.L_581:
        /*0048*/ 	.byte	0x04, 0x17
        /*004a*/ 	.short	(.L_583 - .L_582)
.L_582:
        /*004c*/ 	.word	0x00000000
        /*0050*/ 	.short	0x0007
        /*0052*/ 	.short	0x00a0
        /*0054*/ 	.byte	0x00, 0xf0, 0x11, 0x00


	//----- nvinfo : EIATTR_KPARAM_INFO
	.align		4
.L_583:
        /*0058*/ 	.byte	0x04, 0x17
        /*005a*/ 	.short	(.L_585 - .L_584)
.L_584:
        /*005c*/ 	.word	0x00000000
        /*0060*/ 	.short	0x0006
        /*0062*/ 	.short	0x009c
        /*0064*/ 	.byte	0x00, 0xf0, 0x11, 0x00


	//----- nvinfo : EIATTR_KPARAM_INFO
	.align		4
.L_585:
        /*0068*/ 	.byte	0x04, 0x17
        /*006a*/ 	.short	(.L_587 - .L_586)
.L_586:
        /*006c*/ 	.word	0x00000000
        /*0070*/ 	.short	0x0005
        /*0072*/ 	.short	0x0098
        /*0074*/ 	.byte	0x00, 0xf0, 0x11, 0x00


	//----- nvinfo : EIATTR_KPARAM_INFO
	.align		4
.L_587:
        /*0078*/ 	.byte	0x04, 0x17
        /*007a*/ 	.short	(.L_589 - .L_588)
.L_588:
        /*007c*/ 	.word	0x00000000
        /*0080*/ 	.short	0x0004
        /*0082*/ 	.short	0x0094
        /*0084*/ 	.byte	0x00, 0xf0, 0x11, 0x00


	//----- nvinfo : EIATTR_KPARAM_INFO
	.align		4
.L_589:
        /*0088*/ 	.byte	0x04, 0x17
        /*008a*/ 	.short	(.L_591 - .L_590)
.L_590:
        /*008c*/ 	.word	0x00000000
        /*0090*/ 	.short	0x0003
        /*0092*/ 	.short	0x0090
        /*0094*/ 	.byte	0x00, 0xf0, 0x11, 0x00


	//----- nvinfo : EIATTR_KPARAM_INFO
	.align		4
.L_591:
        /*0098*/ 	.byte	0x04, 0x17
        /*009a*/ 	.short	(.L_593 - .L_592)
.L_592:
        /*009c*/ 	.word	0x00000000
        /*00a0*/ 	.short	0x0002
        /*00a2*/ 	.short	0x0060
        /*00a4*/ 	.byte	0x00, 0xf0, 0xc1, 0x00


	//----- nvinfo : EIATTR_KPARAM_INFO
	.align		4
.L_593:
        /*00a8*/ 	.byte	0x04, 0x17
        /*00aa*/ 	.short	(.L_595 - .L_594)
.L_594:
        /*00ac*/ 	.word	0x00000000
        /*00b0*/ 	.short	0x0001
        /*00b2*/ 	.short	0x0030
        /*00b4*/ 	.byte	0x00, 0xf0, 0xc1, 0x00


	//----- nvinfo : EIATTR_KPARAM_INFO
	.align		4
.L_595:
        /*00b8*/ 	.byte	0x04, 0x17
        /*00ba*/ 	.short	(.L_597 - .L_596)
.L_596:
        /*00bc*/ 	.word	0x00000000
        /*00c0*/ 	.short	0x0000
        /*00c2*/ 	.short	0x0000
        /*00c4*/ 	.byte	0x00, 0xf0, 0xc1, 0x00


	//----- nvinfo : EIATTR_SPARSE_MMA_MASK
	.align		4
.L_597:
        /*00c8*/ 	.byte	0x03, 0x50
        /*00ca*/ 	.short	0x0000


	//----- nvinfo : EIATTR_MAXREG_COUNT
	.align		4
        /*00cc*/ 	.byte	0x03, 0x1b
        /*00ce*/ 	.short	0x00ff


	//----- nvinfo : EIATTR_NUM_BARRIERS
	.align		4
        /*00d0*/ 	.byte	0x02, 0x4c
        /*00d2*/ 	.byte	0x01
	.zero		1


	//----- nvinfo : EIATTR_EXTERNS
	.align		4
        /*00d4*/ 	.byte	0x04, 0x0f
        /*00d6*/ 	.short	(.L_599 - .L_598)


	//   ....[0]....
	.align		4
.L_598:
        /*00d8*/ 	.word	index@(__assertfail)


	//----- nvinfo : EIATTR_MERCURY_ISA_VERSION
	.align		4
.L_599:
        /*00dc*/ 	.byte	0x03, 0x5f
        /*00de*/ 	.short	0x0101


	//----- nvinfo : EIATTR_SYSCALL_OFFSETS
	.align		4
        /*00e0*/ 	.byte	0x04, 0x46
        /*00e2*/ 	.short	(.L_601 - .L_600)


	//   ....[0]....
.L_600:
        /*00e4*/ 	.word	0x000013f0


	//----- nvinfo : EIATTR_EXIT_INSTR_OFFSETS
	.align		4
.L_601:
        /*00e8*/ 	.byte	0x04, 0x1c
        /*00ea*/ 	.short	(.L_603 - .L_602)


	//   ....[0]....
.L_602:
        /*00ec*/ 	.word	0x000003c0


	//   ....[1]....
        /*00f0*/ 	.word	0x000027c0


	//   ....[2]....
        /*00f4*/ 	.word	0x00002820


	//----- nvinfo : EIATTR_CRS_STACK_SIZE
	.align		4
.L_603:
        /*00f8*/ 	.byte	0x04, 0x1e
        /*00fa*/ 	.short	(.L_605 - .L_604)
.L_604:
        /*00fc*/ 	.word	0x00000000


	//----- nvinfo : EIATTR_CBANK_PARAM_SIZE
	.align		4
.L_605:
        /*0100*/ 	.byte	0x03, 0x19
        /*0102*/ 	.short	0x00b4


	//----- nvinfo : EIATTR_PARAM_CBANK
	.align		4
        /*0104*/ 	.byte	0x04, 0x0a
        /*0106*/ 	.short	(.L_607 - .L_606)
	.align		4
.L_606:
        /*0108*/ 	.word	index@(.nv.constant0._ZN2at6native51_GLOBAL__N__11011a27_18_DepthwiseConv3d_cu_35e0c7b544conv_depthwise3d_cuda_backward_weight_kernelIffLi2ELi2EEEvNS_27GenericPackedTensorAccessorIKT_Lm5ENS_16DefaultPtrTraitsEiEES7_NS3_IS4_Lm5ES6_iEEiiiiiiiii)
        /*010c*/ 	.short	0x0210
        /*010e*/ 	.short	0x00b4


	//----- nvinfo : EIATTR_SW_WAR
	.align		4
.L_607:
        /*0110*/ 	.byte	0x04, 0x36
        /*0112*/ 	.short	(.L_609 - .L_608)
.L_608:
        /*0114*/ 	.word	0x00000008
.L_609:


//--------------------- .nv.info._ZN2at6native51_GLOBAL__N__11011a27_18_DepthwiseConv3d_cu_35e0c7b544conv_depthwise3d_cuda_backward_weight_kernelIffLi1ELi1EEEvNS_27GenericPackedTensorAccessorIKT_Lm5ENS_16DefaultPtrTraitsEiEES7_NS3_IS4_Lm5ES6_iEEiiiiiiiii --------------------------
	.section	.nv.info._ZN2at6native51_GLOBAL__N__11011a27_18_DepthwiseConv3d_cu_35e0c7b544conv_depthwise3d_cuda_backward_weight_kernelIffLi1ELi1EEEvNS_27GenericPackedTensorAccessorIKT_Lm5ENS_16DefaultPtrTraitsEiEES7_NS3_IS4_Lm5ES6_iEEiiiiiiiii,"",@"SHT_CUDA_INFO"
	.sectionflags	@""
	.align	4


	//----- nvinfo : EIATTR_CUDA_API_VERSION
	.align		4
        /*0000*/ 	.byte	0x04, 0x37
        /*0002*/ 	.short	(.L_611 - .L_610)
.L_610:
        /*0004*/ 	.word	0x00000082


	//----- nvinfo : EIATTR_KPARAM_INFO
	.align		4
.L_611:
        /*0008*/ 	.byte	0x04, 0x17
        /*000a*/ 	.short	(.L_613 - .L_612)
.L_612:
        /*000c*/ 	.word	0x00000000
        /*0010*/ 	.short	0x000b
        /*0012*/ 	.short	0x00b0
        /*0014*/ 	.byte	0x00, 0xf0, 0x11, 0x00


	//----- nvinfo : EIATTR_KPARAM_INFO
	.align		4
.L_613:
        /*0018*/ 	.byte	0x04, 0x17
        /*001a*/ 	.short	(.L_615 - .L_614)
.L_614:
        /*001c*/ 	.word	0x00000000
        /*0020*/ 	.short	0x000a
        /*0022*/ 	.short	0x00ac
        /*0024*/ 	.byte	0x00, 0xf0, 0x11, 0x00


	//----- nvinfo : EIATTR_KPARAM_INFO
	.align		4
.L_615:
        /*0028*/ 	.byte	0x04, 0x17
        /*002a*/ 	.short	(.L_617 - .L_616)
.L_616:
        /*002c*/ 	.word	0x00000000
        /*0030*/ 	.short	0x0009
        /*0032*/ 	.short	0x00a8
        /*0034*/ 	.byte	0x00, 0xf0, 0x11, 0x00


	//----- nvinfo : EIATTR_KPARAM_INFO
	.align		4
.L_617:
        /*0038*/ 	.byte	0x04, 0x17
        /*003a*/ 	.short	(.L_619 - .L_618)
.L_618:
        /*003c*/ 	.word	0x00000000
        /*0040*/ 	.short	0x0008
        /*0042*/ 	.short	0x00a4
        /*0044*/ 	.byte	0x00, 0xf0, 0x11, 0x00


	//----- nvinfo : EIATTR_KPARAM_INFO
	.align		4
.L_619:
        /*0048*/ 	.byte	0x04, 0x17
        /*004a*/ 	.short	(.L_621 - .L_620)
.L_620:
        /*004c*/ 	.word	0x00000000
        /*0050*/ 	.short	0x0007
        /*0052*/ 	.short	0x00a0
        /*0054*/ 	.byte	0x00, 0xf0, 0x11, 0x00


	//----- nvinfo : EIATTR_KPARAM_INFO
	.align		4
.L_621:
        /*0058*/ 	.byte	0x04, 0x17
        /*005a*/ 	.short	(.L_623 - .L_622)
.L_622:
        /*005c*/ 	.word	0x00000000
        /*0060*/ 	.short	0x0006
        /*0062*/ 	.short	0x009c
        /*0064*/ 	.byte	0x00, 0xf0, 0x11, 0x00


	//----- nvinfo : EIATTR_KPARAM_INFO
	.align		4
.L_623:
        /*0068*/ 	.byte	0x04, 0x17
        /*006a*/ 	.short	(.L_625 - .L_624)
.L_624:
        /*006c*/ 	.word	0x00000000
        /*0070*/ 	.short	0x0005
        /*0072*/ 	.short	0x0098
        /*0074*/ 	.byte	0x00, 0xf0, 0x11, 0x00


	//----- nvinfo : EIATTR_KPARAM_INFO
	.align		4
.L_625:
        /*0078*/ 	.byte	0x04, 0x17
        /*007a*/ 	.short	(.L_627 - .L_626)
.L_626:
        /*007c*/ 	.word	0x00000000
        /*0080*/ 	.short	0x0004
        /*0082*/ 	.short	0x0094
        /*0084*/ 	.byte	0x00, 0xf0, 0x11, 0x00


	//----- nvinfo : EIATTR_KPARAM_INFO
	.align		4
.L_627:
        /*0088*/ 	.byte	0x04, 0x17
        /*008a*/ 	.short	(.L_629 - .L_628)
.L_628:
        /*008c*/ 	.word	0x00000000
        /*0090*/ 	.short	0x0003
        /*0092*/ 	.short	0x0090
        /*0094*/ 	.byte	0x00, 0xf0, 0x11, 0x00


	//----- nvinfo : EIATTR_KPARAM_INFO
	.align		4
.L_629:
        /*0098*/ 	.byte	0x04, 0x17
        /*009a*/ 	.short	(.L_631 - .L_630)
.L_630:
        /*009c*/ 	.word	0x00000000
        /*00a0*/ 	.short	0x0002
        /*00a2*/ 	.short	0x0060
        /*00a4*/ 	.byte	0x00, 0xf0, 0xc1, 0x00


	//----- nvinfo : EIATTR_KPARAM_INFO
	.align		4
.L_631:
        /*00a8*/ 	.byte	0x04, 0x17
        /*00aa*/ 	.short	(.L_633 - .L_632)
.L_632:
        /*00ac*/ 	.word	0x00000000
        /*00b0*/ 	.short	0x0001
        /*00b2*/ 	.short	0x0030
        /*00b4*/ 	.byte	0x00, 0xf0, 0xc1, 0x00


	//----- nvinfo : EIATTR_KPARAM_INFO
	.align		4
.L_633:
        /*00b8*/ 	.byte	0x04, 0x17
        /*00ba*/ 	.short	(.L_635 - .L_634)
.L_634:
        /*00bc*/ 	.word	0x00000000
        /*00c0*/ 	.short	0x0000
        /*00c2*/ 	.short	0x0000
        /*00c4*/ 	.byte	0x00, 0xf0, 0xc1, 0x00


	//----- nvinfo : EIATTR_SPARSE_MMA_MASK
	.align		4
.L_635:
        /*00c8*/ 	.byte	0x03, 0x50
        /*00ca*/ 	.short	0x0000


	//----- nvinfo : EIATTR_MAXREG_COUNT
	.align		4
        /*00cc*/ 	.byte	0x03, 0x1b
        /*00ce*/ 	.short	0x00ff


	//----- nvinfo : EIATTR_NUM_BARRIERS
	.align		4
        /*00d0*/ 	.byte	0x02, 0x4c
        /*00d2*/ 	.byte	0x01
	.zero		1


	//----- nvinfo : EIATTR_EXTERNS
	.align		4
        /*00d4*/ 	.byte	0x04, 0x0f
        /*00d6*/ 	.short	(.L_637 - .L_636)


	//   ....[0]....
	.align		4
.L_636:
        /*00d8*/ 	.word	index@(__assertfail)


	//----- nvinfo : EIATTR_MERCURY_ISA_VERSION
	.align		4
.L_637:
        /*00dc*/ 	.byte	0x03, 0x5f
        /*00de*/ 	.short	0x0101


	//----- nvinfo : EIATTR_SYSCALL_OFFSETS
	.align		4
        /*00e0*/ 	.byte	0x04, 0x46
        /*00e2*/ 	.short	(.L_639 - .L_638)


	//   ....[0]....
.L_638:
        /*00e4*/ 	.word	0x000013f0


	//----- nvinfo : EIATTR_EXIT_INSTR_OFFSETS
	.align		4
.L_639:
        /*00e8*/ 	.byte	0x04, 0x1c
        /*00ea*/ 	.short	(.L_641 - .L_640)


	//   ....[0]....
.L_640:
        /*00ec*/ 	.word	0x000003c0


	//   ....[1]....
        /*00f0*/ 	.word	0x000027c0


	//   ....[2]....
        /*00f4*/ 	.word	0x00002820


	//----- nvinfo : EIATTR_CRS_STACK_SIZE
	.align		4
.L_641:
        /*00f8*/ 	.byte	0x04, 0x1e
        /*00fa*/ 	.short	(.L_643 - .L_642)
.L_642:
        /*00fc*/ 	.word	0x00000000


	//----- nvinfo : EIATTR_CBANK_PARAM_SIZE
	.align		4
.L_643:
        /*0100*/ 	.byte	0x03, 0x19
        /*0102*/ 	.short	0x00b4


	//----- nvinfo : EIATTR_PARAM_CBANK
	.align		4
        /*0104*/ 	.byte	0x04, 0x0a
        /*0106*/ 	.short	(.L_645 - .L_644)
	.align		4
.L_644:
        /*0108*/ 	.word	index@(.nv.constant0._ZN2at6native51_GLOBAL__N__11011a27_18_DepthwiseConv3d_cu_35e0c7b544conv_depthwise3d_cuda_backward_weight_kernelIffLi1ELi1EEEvNS_27GenericPackedTensorAccessorIKT_Lm5ENS_16DefaultPtrTraitsEiEES7_NS3_IS4_Lm5ES6_iEEiiiiiiiii)
        /*010c*/ 	.short	0x0210
        /*010e*/ 	.short	0x00b4


	//----- nvinfo : EIATTR_SW_WAR
	.align		4
.L_645:
        /*0110*/ 	.byte	0x04, 0x36
        /*0112*/ 	.short	(.L_647 - .L_646)
.L_646:
        /*0114*/ 	.word	0x00000008
.L_647:


//--------------------- .nv.info._ZN2at6native51_GLOBAL__N__11011a27_18_DepthwiseConv3d_cu_35e0c7b544conv_depthwise3d_cuda_backward_weight_kernelIddLin1ELin1EEEvNS_27GenericPackedTensorAccessorIKT_Lm5ENS_16DefaultPtrTraitsEiEES7_NS3_IS4_Lm5ES6_iEEiiiiiiiii --------------------------
	.section	.nv.info._ZN2at6native51_GLOBAL__N__11011a27_18_DepthwiseConv3d_cu_35e0c7b544conv_depthwise3d_cuda_backward_weight_kernelIddLin1ELin1EEEvNS_27GenericPackedTensorAccessorIKT_Lm5ENS_16DefaultPtrTraitsEiEES7_NS3_IS4_Lm5ES6_iEEiiiiiiiii,"",@"SHT_CUDA_INFO"
	.sectionflags	@""
	.align	4


	//----- nvinfo : EIATTR_CUDA_API_VERSION
	.align		4
        /*0000*/ 	.byte	0x04, 0x37
        /*0002*/ 	.short	(.L_649 - .L_648)
.L_648:
        /*0004*/ 	.word	0x00000082


	//----- nvinfo : EIATTR_KPARAM_INFO
	.align		4
.L_649:
        /*0008*/ 	.byte	0x04, 0x17
        /*000a*/ 	.short	(.L_651 - .L_650)
.L_650:
        /*000c*/ 	.word	0x00000000
        /*0010*/ 	.short	0x000b
        /*0012*/ 	.short	0x00b0
        /*0014*/ 	.byte	0x00, 0xf0, 0x11, 0x00


	//----- nvinfo : EIATTR_KPARAM_INFO
	.align		4
.L_651:
        /*0018*/ 	.byte	0x04, 0x17
        /*001a*/ 	.short	(.L_653 - .L_652)
.L_652:
        /*001c*/ 	.word	0x00000000
        /*0020*/ 	.short	0x000a
        /*0022*/ 	.short	0x00ac
        /*0024*/ 	.byte	0x00, 0xf0, 0x11, 0x00


	//----- nvinfo : EIATTR_KPARAM_INFO
	.align		4
.L_653:
        /*0028*/ 	.byte	0x04, 0x17
        /*002a*/ 	.short	(.L_655 - .L_654)
.L_654:
        /*002c*/ 	.word	0x00000000
        /*0030*/ 	.short	0x0009
        /*0032*/ 	.short	0x00a8
        /*0034*/ 	.byte	0x00, 0xf0, 0x11, 0x00


	//----- nvinfo : EIATTR_KPARAM_INFO
	.align		4
.L_655:
        /*0038*/ 	.byte	0x04, 0x17
        /*003a*/ 	.short	(.L_657 - .L_656)
.L_656:
        /*003c*/ 	.word	0x00000000
        /*0040*/ 	.short	0x0008
        /*0042*/ 	.short	0x00a4
        /*0044*/ 	.byte	0x00, 0xf0, 0x11, 0x00


	//----- nvinfo : EIATTR_KPARAM_INFO
	.align		4
.L_657:
        /*0048*/ 	.byte	0x04, 0x17
        /*004a*/ 	.short	(.L_659 - .L_658)
.L_658:
        /*004c*/ 	.word	0x00000000
        /*0050*/ 	.short	0x0007
        /*0052*/ 	.short	0x00a0
        /*0054*/ 	.byte	0x00, 0xf0, 0x11, 0x00


	//----- nvinfo : EIATTR_KPARAM_INFO
	.align		4
.L_659:
        /*0058*/ 	.byte	0x04, 0x17
        /*005a*/ 	.short	(.L_661 - .L_660)
.L_660:
        /*005c*/ 	.word	0x00000000
        /*0060*/ 	.short	0x0006
        /*0062*/ 	.short	0x009c
        /*0064*/ 	.byte	0x00, 0xf0, 0x11, 0x00


	//----- nvinfo : EIATTR_KPARAM_INFO
	.align		4
.L_661:
        /*0068*/ 	.byte	0x04, 0x17
        /*006a*/ 	.short	(.L_663 - .L_662)
.L_662:
        /*006c*/ 	.word	0x00000000
        /*0070*/ 	.short	0x0005
        /*0072*/ 	.short	0x0098
        /*0074*/ 	.byte	0x00, 0xf0, 0x11, 0x00


	//----- nvinfo : EIATTR_KPARAM_INFO
	.align		4
.L_663:
        /*0078*/ 	.byte	0x04, 0x17
        /*007a*/ 	.short	(.L_665 - .L_664)
.L_664:
        /*007c*/ 	.word	0x00000000
        /*0080*/ 	.short	0x0004
        /*0082*/ 	.short	0x0094
        /*0084*/ 	.byte	0x00, 0xf0, 0x11, 0x00


	//----- nvinfo : EIATTR_KPARAM_INFO
	.align		4
.L_665:
        /*0088*/ 	.byte	0x04, 0x17
        /*008a*/ 	.short	(.L_667 - .L_666)
.L_666:
        /*008c*/ 	.word	0x00000000
        /*0090*/ 	.short	0x0003
        /*0092*/ 	.short	0x0090
        /*0094*/ 	.byte	0x00, 0xf0, 0x11, 0x00


	//----- nvinfo : EIATTR_KPARAM_INFO
	.align		4
.L_667:
        /*0098*/ 	.byte	0x04, 0x17
        /*009a*/ 	.short	(.L_669 - .L_668)
.L_668:
        /*009c*/ 	.word	0x00000000
        /*00a0*/ 	.short	0x0002
        /*00a2*/ 	.short	0x0060
        /*00a4*/ 	.byte	0x00, 0xf0, 0xc1, 0x00


	//----- nvinfo : EIATTR_KPARAM_INFO
	.align		4
.L_669:
        /*00a8*/ 	.byte	0x04, 0x17
        /*00aa*/ 	.short	(.L_671 - .L_670)
.L_670:
        /*00ac*/ 	.word	0x00000000
        /*00b0*/ 	.short	0x0001
        /*00b2*/ 	.short	0x0030
        /*00b4*/ 	.byte	0x00, 0xf0, 0xc1, 0x00


	//----- nvinfo : EIATTR_KPARAM_INFO
	.align		4
.L_671:
        /*00b8*/ 	.byte	0x04, 0x17
        /*00ba*/ 	.short	(.L_673 - .L_672)
.L_672:
        /*00bc*/ 	.word	0x00000000
        /*00c0*/ 	.short	0x0000
        /*00c2*/ 	.short	0x0000
        /*00c4*/ 	.byte	0x00, 0xf0, 0xc1, 0x00


	//----- nvinfo : EIATTR_SPARSE_MMA_MASK
	.align		4
.L_673:
        /*00c8*/ 	.byte	0x03, 0x50
        /*00ca*/ 	.short	0x0000


	//----- nvinfo : EIATTR_MAXREG_COUNT
	.align		4
        /*00cc*/ 	.byte	0x03, 0x1b
        /*00ce*/ 	.short	0x00ff


	//----- nvinfo : EIATTR_NUM_BARRIERS
	.align		4
        /*00d0*/ 	.byte	0x02, 0x4c
        /*00d2*/ 	.byte	0x01
	.zero		1


	//----- nvinfo : EIATTR_EXTERNS
	.align		4
        /*00d4*/ 	.byte	0x04, 0x0f
        /*00d6*/ 	.short	(.L_675 - .L_674)


	//   ....[0]....
	.align		4
.L_674:
        /*00d8*/ 	.word	index@(__assertfail)


	//----- nvinfo : EIATTR_MERCURY_ISA_VERSION
	.align		4
.L_675:
        /*00dc*/ 	.byte	0x03, 0x5f
        /*00de*/ 	.short	0x0101


	//----- nvinfo : EIATTR_SYSCALL_OFFSETS
	.align		4
        /*00e0*/ 	.byte	0x04, 0x46
        /*00e2*/ 	.short	(.L_677 - .L_676)


	//   ....[0]....
.L_676:
        /*00e4*/ 	.word	0x000013f0


	//----- nvinfo : EIATTR_EXIT_INSTR_OFFSETS
	.align		4
.L_677:
        /*00e8*/ 	.byte	0x04, 0x1c
        /*00ea*/ 	.short	(.L_679 - .L_678)


	//   ....[0]....
.L_678:
        /*00ec*/ 	.word	0x000003c0


	//   ....[1]....
        /*00f0*/ 	.word	0x00002780


	//   ....[2]....
        /*00f4*/ 	.word	0x000027e0


	//----- nvinfo : EIATTR_CRS_STACK_SIZE
	.align		4
.L_679:
        /*00f8*/ 	.byte	0x04, 0x1e
        /*00fa*/ 	.short	(.L_681 - .L_680)
.L_680:
        /*00fc*/ 	.word	0x00000000


	//----- nvinfo : EIATTR_CBANK_PARAM_SIZE
	.align		4
.L_681:
        /*0100*/ 	.byte	0x03, 0x19
        /*0102*/ 	.short	0x00b4


	//----- nvinfo : EIATTR_PARAM_CBANK
	.align		4
        /*0104*/ 	.byte	0x04, 0x0a
        /*0106*/ 	.short	(.L_683 - .L_682)
	.align		4
.L_682:
        /*0108*/ 	.word	index@(.nv.constant0._ZN2at6native51_GLOBAL__N__11011a27_18_DepthwiseConv3d_cu_35e0c7b544conv_depthwise3d_cuda_backward_weight_kernelIddLin1ELin1EEEvNS_27GenericPackedTensorAccessorIKT_Lm5ENS_16DefaultPtrTraitsEiEES7_NS3_IS4_Lm5ES6_iEEiiiiiiiii)
        /*010c*/ 	.short	0x0210
        /*010e*/ 	.short	0x00b4


	//----- nvinfo : EIATTR_SW_WAR
	.align		4
.L_683:
        /*0110*/ 	.byte	0x04, 0x36
        /*0112*/ 	.short	(.L_685 - .L_684)
.L_684:
        /*0114*/ 	.word	0x00000008
.L_685:


//--------------------- .nv.info._ZN2at6native51_GLOBAL__N__11011a27_18_DepthwiseConv3d_cu_35e0c7b544conv_depthwise3d_cuda_backward_weight_kernelIddLi2ELi2EEEvNS_27GenericPackedTensorAccessorIKT_Lm5ENS_16DefaultPtrTraitsEiEES7_NS3_IS4_Lm5ES6_iEEiiiiiiiii --------------------------
	.section	.nv.info._ZN2at6native51_GLOBAL__N__11011a27_18_DepthwiseConv3d_cu_35e0c7b544conv_depthwise3d_cuda_backward_weight_kernelIddLi2ELi2EEEvNS_27GenericPackedTensorAccessorIKT_Lm5ENS_16DefaultPtrTraitsEiEES7_NS3_IS4_Lm5ES6_iEEiiiiiiiii,"",@"SHT_CUDA_INFO"
	.sectionflags	@""
	.align	4


	//----- nvinfo : EIATTR_CUDA_API_VERSION
	.align		4
        /*0000*/ 	.byte	0x04, 0x37
        /*0002*/ 	.short	(.L_687 - .L_686)
.L_686:
        /*0004*/ 	.word	0x00000082


	//----- nvinfo : EIATTR_KPARAM_INFO
	.align		4
.L_687:
        /*0008*/ 	.byte	0x04, 0x17
        /*000a*/ 	.short	(.L_689 - .L_688)
.L_688:
        /*000c*/ 	.word	0x00000000
        /*0010*/ 	.short	0x000b
        /*0012*/ 	.short	0x00b0
        /*0014*/ 	.byte	0x00, 0xf0, 0x11, 0x00


	//----- nvinfo : EIATTR_KPARAM_INFO
	.align		4
.L_689:
        /*0018*/ 	.byte	0x04, 0x17
        /*001a*/ 	.short	(.L_691 - .L_690)
.L_690:
        /*001c*/ 	.word	0x00000000
        /*0020*/ 	.short	0x000a
        /*0022*/ 	.short	0x00ac
        /*0024*/ 	.byte	0x00, 0xf0, 0x11, 0x00


	//----- nvinfo : EIATTR_KPARAM_INFO
	.align		4
.L_691:
        /*0028*/ 	.byte	0x04, 0x17
        /*002a*/ 	.short	(.L_693 - .L_692)
.L_692:
        /*002c*/ 	.word	0x00000000
        /*0030*/ 	.short	0x0009
        /*0032*/ 	.short	0x00a8
        /*0034*/ 	.byte	0x00, 0xf0, 0x11, 0x00


	//----- nvinfo : EIATTR_KPARAM_INFO
	.align		4
.L_693:
        /*0038*/ 	.byte	0x04, 0x17
        /*003a*/ 	.short	(.L_695 - .L_694)
.L_694:
        /*003c*/ 	.word	0x00000000
        /*0040*/ 	.short	0x0008
        /*0042*/ 	.short	0x00a4
        /*0044*/ 	.byte	0x00, 0xf0, 0x11, 0x00


	//----- nvinfo : EIATTR_KPARAM_INFO
	.align		4
.L_695:
        /*0048*/ 	.byte	0x04, 0x17
        /*004a*/ 	.short	(.L_697 - .L_696)
.L_696:
        /*004c*/ 	.word	0x00000000
        /*0050*/ 	.short	0x0007
        /*0052*/ 	.short	0x00a0
        /*0054*/ 	.byte	0x00, 0xf0, 0x11, 0x00


	//----- nvinfo : EIATTR_KPARAM_INFO
	.align		4
.L_697:
        /*0058*/ 	.byte	0x04, 0x17
        /*005a*/ 	.short	(.L_699 - .L_698)
.L_698:
        /*005c*/ 	.word	0x00000000
        /*0060*/ 	.short	0x0006
        /*0062*/ 	.short	0x009c
        /*0064*/ 	.byte	0x00, 0xf0, 0x11, 0x00


	//----- nvinfo : EIATTR_KPARAM_INFO
	.align		4
.L_699:
        /*0068*/ 	.byte	0x04, 0x17
        /*006a*/ 	.short	(.L_701 - .L_700)
.L_700:
        /*006c*/ 	.word	0x00000000
        /*0070*/ 	.short	0x0005
        /*0072*/ 	.short	0x0098
        /*0074*/ 	.byte	0x00, 0xf0, 0x11, 0x00


	//----- nvinfo : EIATTR_KPARAM_INFO
	.align		4
.L_701:
        /*0078*/ 	.byte	0x04, 0x17
        /*007a*/ 	.short	(.L_703 - .L_702)
.L_702:
        /*007c*/ 	.word	0x00000000
        /*0080*/ 	.short	0x0004
        /*0082*/ 	.short	0x0094
        /*0084*/ 	.byte	0x00, 0xf0, 0x11, 0x00


	//----- nvinfo : EIATTR_KPARAM_INFO
	.align		4
.L_703:
        /*0088*/ 	.byte	0x04, 0x17
        /*008a*/ 	.short	(.L_705 - .L_704)
.L_704:
        /*008c*/ 	.word	0x00000000
        /*0090*/ 	.short	0x0003
        /*0092*/ 	.short	0x0090
        /*0094*/ 	.byte	0x00, 0xf0, 0x11, 0x00


	//----- nvinfo : EIATTR_KPARAM_INFO
	.align		4
.L_705:
        /*0098*/ 	.byte	0x04, 0x17
        /*009a*/ 	.short	(.L_707 - .L_706)
.L_706:
        /*009c*/ 	.word	0x00000000
        /*00a0*/ 	.short	0x0002
        /*00a2*/ 	.short	0x0060
        /*00a4*/ 	.byte	0x00, 0xf0, 0xc1, 0x00


	//----- nvinfo : EIATTR_KPARAM_INFO
	.align		4
.L_707:
        /*00a8*/ 	.byte	0x04, 0x17
        /*00aa*/ 	.short	(.L_709 - .L_708)
.L_708:
        /*00ac*/ 	.word	0x00000000
        /*00b0*/ 	.short	0x0001
        /*00b2*/ 	.short	0x0030
        /*00b4*/ 	.byte	0x00, 0xf0, 0xc1, 0x00


	//----- nvinfo : EIATTR_KPARAM_INFO
	.align		4
.L_709:
        /*00b8*/ 	.byte	0x04, 0x17
        /*00ba*/ 	.short	(.L_711 - .L_710)
.L_710:
        /*00bc*/ 	.word	0x00000000
        /*00c0*/ 	.short	0x0000
        /*00c2*/ 	.short	0x0000
        /*00c4*/ 	.byte	0x00, 0xf0, 0xc1, 0x00


	//----- nvinfo : EIATTR_SPARSE_MMA_MASK
	.align		4
.L_711:
        /*00c8*/ 	.byte	0x03, 0x50
        /*00ca*/ 	.short	0x0000


	//----- nvinfo : EIATTR_MAXREG_COUNT
	.align		4
        /*00cc*/ 	.byte	0x03, 0x1b
        /*00ce*/ 	.short	0x00ff


	//----- nvinfo : EIATTR_NUM_BARRIERS
	.align		4
        /*00d0*/ 	.byte	0x02, 0x4c
        /*00d2*/ 	.byte	0x01
	.zero		1


	//----- nvinfo : EIATTR_EXTERNS
	.align		4
        /*00d4*/ 	.byte	0x04, 0x0f
        /*00d6*/ 	.short	(.L_713 - .L_712)


	//   ....[0]....
	.align		4
.L_712:
        /*00d8*/ 	.word	index@(__assertfail)


	//----- nvinfo : EIATTR_MERCURY_ISA_VERSION
	.align		4
.L_713:
        /*00dc*/ 	.byte	0x03, 0x5f
        /*00de*/ 	.short	0x0101


	//----- nvinfo : EIATTR_SYSCALL_OFFSETS
	.align		4
        /*00e0*/ 	.byte	0x04, 0x46
        /*00e2*/ 	.short	(.L_715 - .L_714)


	//   ....[0]....
.L_714:
        /*00e4*/ 	.word	0x000013d0


	//----- nvinfo : EIATTR_EXIT_INSTR_OFFSETS
	.align		4
.L_715:
        /*00e8*/ 	.byte	0x04, 0x1c
        /*00ea*/ 	.short	(.L_717 - .L_716)


	//   ....[0]....
.L_716:
        /*00ec*/ 	.word	0x000003c0


	//   ....[1]....
        /*00f0*/ 	.word	0x00002760


	//   ....[2]....
        /*00f4*/ 	.word	0x000027c0


	//----- nvinfo : EIATTR_CRS_STACK_SIZE
	.align		4
.L_717:
        /*00f8*/ 	.byte	0x04, 0x1e
        /*00fa*/ 	.short	(.L_719 - .L_718)
.L_718:
        /*00fc*/ 	.word	0x00000000


	//----- nvinfo : EIATTR_CBANK_PARAM_SIZE
	.align		4
.L_719:
        /*0100*/ 	.byte	0x03, 0x19
        /*0102*/ 	.short	0x00b4


	//----- nvinfo : EIATTR_PARAM_CBANK
	.align		4
        /*0104*/ 	.byte	0x04, 0x0a
        /*0106*/ 	.short	(.L_721 - .L_720)
	.align		4
.L_720:
        /*0108*/ 	.word	index@(.nv.constant0._ZN2at6native51_GLOBAL__N__11011a27_18_DepthwiseConv3d_cu_35e0c7b544conv_depthwise3d_cuda_backward_weight_kernelIddLi2ELi2EEEvNS_27GenericPackedTensorAccessorIKT_Lm5ENS_16DefaultPtrTraitsEiEES7_NS3_IS4_Lm5ES6_iEEiiiiiiiii)
        /*010c*/ 	.short	0x0210
        /*010e*/ 	.short	0x00b4


	//----- nvinfo : EIATTR_SW_WAR
	.align		4
.L_721:
        /*0110*/ 	.byte	0x04, 0x36
        /*0112*/ 	.short	(.L_723 - .L_722)
.L_722:
        /*0114*/ 	.word	0x00000008
.L_723:


//--------------------- .nv.info._ZN2at6native51_GLOBAL__N__11011a27_18_DepthwiseConv3d_cu_35e0c7b544conv_depthwise3d_cuda_backward_weight_kernelIddLi1ELi1EEEvNS_27GenericPackedTensorAccessorIKT_Lm5ENS_16DefaultPtrTraitsEiEES7_NS3_IS4_Lm5ES6_iEEiiiiiiiii --------------------------
	.section	.nv.info._ZN2at6native51_GLOBAL__N__11011a27_18_DepthwiseConv3d_cu_35e0c7b544conv_depthwise3d_cuda_backward_weight_kernelIddLi1ELi1EEEvNS_27GenericPackedTensorAccessorIKT_Lm5ENS_16DefaultPtrTraitsEiEES7_NS3_IS4_Lm5ES6_iEEiiiiiiiii,"",@"SHT_CUDA_INFO"
	.sectionflags	@""
	.align	4


	//----- nvinfo : EIATTR_CUDA_API_VERSION
	.align		4
        /*0000*/ 	.byte	0x04, 0x37
        /*0002*/ 	.short	(.L_725 - .L_724)
.L_724:
        /*0004*/ 	.word	0x00000082


	//----- nvinfo : EIATTR_KPARAM_INFO
	.align		4
.L_725:
        /*0008*/ 	.byte	0x04, 0x17
        /*000a*/ 	.short	(.L_727 - .L_726)
.L_726:
        /*000c*/ 	.word	0x00000000
        /*0010*/ 	.short	0x000b
        /*0012*/ 	.short	0x00b0
        /*0014*/ 	.byte	0x00, 0xf0, 0x11, 0x00


	//----- nvinfo : EIATTR_KPARAM_INFO
	.align		4
.L_727:
        /*0018*/ 	.byte	0x04, 0x17
        /*001a*/ 	.short	(.L_729 - .L_728)
.L_728:
        /*001c*/ 	.word	0x00000000
        /*0020*/ 	.short	0x000a
        /*0022*/ 	.short	0x00ac
        /*0024*/ 	.byte	0x00, 0xf0, 0x11, 0x00


	//----- nvinfo : EIATTR_KPARAM_INFO
	.align		4
.L_729:
        /*0028*/ 	.byte	0x04, 0x17
        /*002a*/ 	.short	(.L_731 - .L_730)
.L_730:
        /*002c*/ 	.word	0x00000000
        /*0030*/ 	.short	0x0009
        /*0032*/ 	.short	0x00a8
        /*0034*/ 	.byte	0x00, 0xf0, 0x11, 0x00


	//----- nvinfo : EIATTR_KPARAM_INFO
	.align		4
.L_731:
        /*0038*/ 	.byte	0x04, 0x17
        /*003a*/ 	.short	(.L_733 - .L_732)
.L_732:
        /*003c*/ 	.word	0x00000000
        /*0040*/ 	.short	0x0008
        /*0042*/ 	.short	0x00a4
        /*0044*/ 	.byte	0x00, 0xf0, 0x11, 0x00


	//----- nvinfo : EIATTR_KPARAM_INFO
	.align		4
.L_733:
        /*0048*/ 	.byte	0x04, 0x17
        /*004a*/ 	.short	(.L_735 - .L_734)
.L_734:
        /*004c*/ 	.word	0x00000000
        /*0050*/ 	.short	0x0007
        /*0052*/ 	.short	0x00a0
        /*0054*/ 	.byte	0x00, 0xf0, 0x11, 0x00


	//----- nvinfo : EIATTR_KPARAM_INFO
	.align		4
.L_735:
        /*0058*/ 	.byte	0x04, 0x17
        /*005a*/ 	.short	(.L_737 - .L_736)
.L_736:
        /*005c*/ 	.word	0x00000000
        /*0060*/ 	.short	0x0006
        /*0062*/ 	.short	0x009c
        /*0064*/ 	.byte	0x00, 0xf0, 0x11, 0x00


	//----- nvinfo : EIATTR_KPARAM_INFO
	.align		4
.L_737:
        /*0068*/ 	.byte	0x04, 0x17
        /*006a*/ 	.short	(.L_739 - .L_738)
.L_738:
        /*006c*/ 	.word	0x00000000
        /*0070*/ 	.short	0x0005
        /*0072*/ 	.short	0x0098
        /*0074*/ 	.byte	0x00, 0xf0, 0x11, 0x00


	//----- nvinfo : EIATTR_KPARAM_INFO
	.align		4
.L_739:
        /*0078*/ 	.byte	0x04, 0x17
        /*007a*/ 	.short	(.L_741 - .L_740)
.L_740:
        /*007c*/ 	.word	0x00000000
        /*0080*/ 	.short	0x0004
        /*0082*/ 	.short	0x0094
        /*0084*/ 	.byte	0x00, 0xf0, 0x11, 0x00


	//----- nvinfo : EIATTR_KPARAM_INFO
	.align		4
.L_741:
        /*0088*/ 	.byte	0x04, 0x17
        /*008a*/ 	.short	(.L_743 - .L_742)
.L_742:
        /*008c*/ 	.word	0x00000000
        /*0090*/ 	.short	0x0003
        /*0092*/ 	.short	0x0090
        /*0094*/ 	.byte	0x00, 0xf0, 0x11, 0x00


	//----- nvinfo : EIATTR_KPARAM_INFO
	.align		4
.L_743:
        /*0098*/ 	.byte	0x04, 0x17
        /*009a*/ 	.short	(.L_745 - .L_744)
.L_744:
        /*009c*/ 	.word	0x00000000
        /*00a0*/ 	.short	0x0002
        /*00a2*/ 	.short	0x0060
        /*00a4*/ 	.byte	0x00, 0xf0, 0xc1, 0x00


	//----- nvinfo : EIATTR_KPARAM_INFO
	.align		4
.L_745:
        /*00a8*/ 	.byte	0x04, 0x17
        /*00aa*/ 	.short	(.L_747 - .L_746)
.L_746:
        /*00ac*/ 	.word	0x00000000
        /*00b0*/ 	.short	0x0001
        /*00b2*/ 	.short	0x0030
        /*00b4*/ 	.byte	0x00, 0xf0, 0xc1, 0x00


	//----- nvinfo : EIATTR_KPARAM_INFO
	.align		4
.L_747:
        /*00b8*/ 	.byte	0x04, 0x17
        /*00ba*/ 	.short	(.L_749 - .L_748)
.L_748:
        /*00bc*/ 	.word	0x00000000
        /*00c0*/ 	.short	0x0000
        /*00c2*/ 	.short	0x0000
        /*00c4*/ 	.byte	0x00, 0xf0, 0xc1, 0x00


	//----- nvinfo : EIATTR_SPARSE_MMA_MASK
	.align		4
.L_749:
        /*00c8*/ 	.byte	0x03, 0x50
        /*00ca*/ 	.short	0x0000


	//----- nvinfo : EIATTR_MAXREG_COUNT
	.align		4
        /*00cc*/ 	.byte	0x03, 0x1b
        /*00ce*/ 	.short	0x00ff


	//----- nvinfo : EIATTR_NUM_BARRIERS
	.align		4
        /*00d0*/ 	.byte	0x02, 0x4c
        /*00d2*/ 	.byte	0x01
	.zero		1


	//----- nvinfo : EIATTR_EXTERNS
	.align		4
        /*00d4*/ 	.byte	0x04, 0x0f
        /*00d6*/ 	.short	(.L_751 - .L_750)


	//   ....[0]....
	.align		4
.L_750:
        /*00d8*/ 	.word	index@(__assertfail)


	//----- nvinfo : EIATTR_MERCURY_ISA_VERSION
	.align		4
.L_751:
        /*00dc*/ 	.byte	0x03, 0x5f
        /*00de*/ 	.short	0x0101


	//----- nvinfo : EIATTR_SYSCALL_OFFSETS
	.align		4
        /*00e0*/ 	.byte	0x04, 0x46
        /*00e2*/ 	.short	(.L_753 - .L_752)


	//   ....[0]....
.L_752:
        /*00e4*/ 	.word	0x000013d0


	//----- nvinfo : EIATTR_EXIT_INSTR_OFFSETS
	.align		4
.L_753:
        /*00e8*/ 	.byte	0x04, 0x1c
        /*00ea*/ 	.short	(.L_755 - .L_754)


	//   ....[0]....
.L_754:
        /*00ec*/ 	.word	0x000003c0


	//   ....[1]....
        /*00f0*/ 	.word	0x00002760


	//   ....[2]....
        /*00f4*/ 	.word	0x000027c0


	//----- nvinfo : EIATTR_CRS_STACK_SIZE
	.align		4
.L_755:
        /*00f8*/ 	.byte	0x04, 0x1e
        /*00fa*/ 	.short	(.L_757 - .L_756)
.L_756:
        /*00fc*/ 	.word	0x00000000


	//----- nvinfo : EIATTR_CBANK_PARAM_SIZE
	.align		4
.L_757:
        /*0100*/ 	.byte	0x03, 0x19
        /*0102*/ 	.short	0x00b4


	//----- nvinfo : EIATTR_PARAM_CBANK
	.align		4
        /*0104*/ 	.byte	0x04, 0x0a
        /*0106*/ 	.short	(.L_759 - .L_758)
	.align		4
.L_758:
        /*0108*/ 	.word	index@(.nv.constant0._ZN2at6native51_GLOBAL__N__11011a27_18_DepthwiseConv3d_cu_35e0c7b544conv_depthwise3d_cuda_backward_weight_kernelIddLi1ELi1EEEvNS_27GenericPackedTensorAccessorIKT_Lm5ENS_16DefaultPtrTraitsEiEES7_NS3_IS4_Lm5ES6_iEEiiiiiiiii)
        /*010c*/ 	.short	0x0210
        /*010e*/ 	.short	0x00b4


	//----- nvinfo : EIATTR_SW_WAR
	.align		4
.L_759:
        /*0110*/ 	.byte	0x04, 0x36
        /*0112*/ 	.short	(.L_761 - .L_760)
.L_760:
        /*0114*/ 	.word	0x00000008
.L_761:


//--------------------- .nv.info._ZN2at6native51_GLOBAL__N__11011a27_18_DepthwiseConv3d_cu_35e0c7b543conv_depthwise3d_cuda_backward_input_kernelIN3c108BFloat16EfLin1ELin1ELin1ELin1ELin1ELin1ELin1ELin1ELin1EEEvNS_27GenericPackedTensorAccessorIKT_Lm5ENS_16DefaultPtrTraitsEiEENS5_IS6_Lm5ES8_iEES9_iiiiiiiii --------------------------
	.section	.nv.info._ZN2at6native51_GLOBAL__N__11011a27_18_DepthwiseConv3d_cu_35e0c7b543conv_depthwise3d_cuda_backward_input_kernelIN3c108BFloat16EfLin1ELin1ELin1ELin1ELin1ELin1ELin1ELin1ELin1EEEvNS_27GenericPackedTensorAccessorIKT_Lm5ENS_16DefaultPtrTraitsEiEENS5_IS6_Lm5ES8_iEES9_iiiiiiiii,"",@"SHT_CUDA_INFO"
	.sectionflags	@""
	.align	4


	//----- nvinfo : EIATTR_CUDA_API_VERSION
	.align		4
        /*0000*/ 	.byte	0x04, 0x37
        /*0002*/ 	.short	(.L_763 - .L_762)
.L_762:
        /*0004*/ 	.word	0x00000082


	//----- nvinfo : EIATTR_KPARAM_INFO
	.align		4
.L_763:
        /*0008*/ 	.byte	0x04, 0x17
        /*000a*/ 	.short	(.L_765 - .L_764)
.L_764:
        /*000c*/ 	.word	0x00000000
        /*0010*/ 	.short	0x000b
        /*0012*/ 	.short	0x00b0
        /*0014*/ 	.byte	0x00, 0xf0, 0x11, 0x00


	//----- nvinfo : EIATTR_KPARAM_INFO
	.align		4
.L_765:
        /*0018*/ 	.byte	0x04, 0x17
        /*001a*/ 	.short	(.L_767 - .L_766)
.L_766:
        /*001c*/ 	.word	0x00000000
        /*0020*/ 	.short	0x000a
        /*0022*/ 	.short	0x00ac
        /*0024*/ 	.byte	0x00, 0xf0, 0x11, 0x00


	//----- nvinfo : EIATTR_KPARAM_INFO
	.align		4
.L_767:
        /*0028*/ 	.byte	0x04, 0x17
        /*002a*/ 	.short	(.L_769 - .L_768)
.L_768:
        /*002c*/ 	.word	0x00000000
        /*0030*/ 	.short	0x0009
        /*0032*/ 	.short	0x00a8
        /*0034*/ 	.byte	0x00, 0xf0, 0x11, 0x00


	//----- nvinfo : EIATTR_KPARAM_INFO
	.align		4
.L_769:
        /*0038*/ 	.byte	0x04, 0x17
        /*003a*/ 	.short	(.L_771 - .L_770)
.L_770:
        /*003c*/ 	.word	0x00000000
        /*0040*/ 	.short	0x0008
        /*0042*/ 	.short	0x00a4
        /*0044*/ 	.byte	0x00, 0xf0, 0x11, 0x00


	//----- nvinfo : EIATTR_KPARAM_INFO
	.align		4
.L_771:
        /*0048*/ 	.byte	0x04, 0x17
        /*004a*/ 	.short	(.L_773 - .L_772)
.L_772:
        /*004c*/ 	.word	0x00000000
        /*0050*/ 	.short	0x0007
        /*0052*/ 	.short	0x00a0
        /*0054*/ 	.byte	0x00, 0xf0, 0x11, 0x00


	//----- nvinfo : EIATTR_KPARAM_INFO
	.align		4
.L_773:
        /*0058*/ 	.byte	0x04, 0x17
        /*005a*/ 	.short	(.L_775 - .L_774)
.L_774:
        /*005c*/ 	.word	0x00000000
        /*0060*/ 	.short	0x0006
        /*0062*/ 	.short	0x009c
        /*0064*/ 	.byte	0x00, 0xf0, 0x11, 0x00


	//----- nvinfo : EIATTR_KPARAM_INFO
	.align		4
.L_775:
        /*0068*/ 	.byte	0x04, 0x17
        /*006a*/ 	.short	(.L_777 - .L_776)
.L_776:
        /*006c*/ 	.word	0x00000000
        /*0070*/ 	.short	0x0005
        /*0072*/ 	.short	0x0098
        /*0074*/ 	.byte	0x00, 0xf0, 0x11, 0x00


	//----- nvinfo : EIATTR_KPARAM_INFO
	.align		4
.L_777:
        /*0078*/ 	.byte	0x04, 0x17
        /*007a*/ 	.short	(.L_779 - .L_778)
.L_778:
        /*007c*/ 	.word	0x00000000
        /*0080*/ 	.short	0x0004
        /*0082*/ 	.short	0x0094
        /*0084*/ 	.byte	0x00, 0xf0, 0x11, 0x00


	//----- nvinfo : EIATTR_KPARAM_INFO
	.align		4
.L_779:
        /*0088*/ 	.byte	0x04, 0x17
        /*008a*/ 	.short	(.L_781 - .L_780)
.L_780:
        /*008c*/ 	.word	0x00000000
        /*0090*/ 	.short	0x0003
        /*0092*/ 	.short	0x0090
        /*0094*/ 	.byte	0x00, 0xf0, 0x11, 0x00


	//----- nvinfo : EIATTR_KPARAM_INFO
	.align		4
.L_781:
        /*0098*/ 	.byte	0x04, 0x17
        /*009a*/ 	.short	(.L_783 - .L_782)
.L_782:
        /*009c*/ 	.word	0x00000000
        /*00a0*/ 	.short	0x0002
        /*00a2*/ 	.short	0x0060
        /*00a4*/ 	.byte	0x00, 0xf0, 0xc1, 0x00


	//----- nvinfo : EIATTR_KPARAM_INFO
	.align		4
.L_783:
        /*00a8*/ 	.byte	0x04, 0x17
        /*00aa*/ 	.short	(.L_785 - .L_784)
.L_784:
        /*00ac*/ 	.word	0x00000000
        /*00b0*/ 	.short	0x0001
        /*00b2*/ 	.short	0x0030
        /*00b4*/ 	.byte	0x00, 0xf0, 0xc1, 0x00


	//----- nvinfo : EIATTR_KPARAM_INFO
	.align		4
.L_785:
        /*00b8*/ 	.byte	0x04, 0x17
        /*00ba*/ 	.short	(.L_787 - .L_786)
.L_786:
        /*00bc*/ 	.word	0x00000000
        /*00c0*/ 	.short	0x0000
        /*00c2*/ 	.short	0x0000
        /*00c4*/ 	.byte	0x00, 0xf0, 0xc1, 0x00


	//----- nvinfo : EIATTR_SPARSE_MMA_MASK
	.align		4
.L_787:
        /*00c8*/ 	.byte	0x03, 0x50
        /*00ca*/ 	.short	0x0000


	//----- nvinfo : EIATTR_MAXREG_COUNT
	.align		4
        /*00cc*/ 	.byte	0x03, 0x1b
        /*00ce*/ 	.short	0x00ff


	//----- nvinfo : EIATTR_MERCURY_ISA_VERSION
	.align		4
        /*00d0*/ 	.byte	0x03, 0x5f
        /*00d2*/ 	.short	0x0101


	//----- nvinfo : EIATTR_EXIT_INSTR_OFFSETS
	.align		4
        /*00d4*/ 	.byte	0x04, 0x1c
        /*00d6*/ 	.short	(.L_789 - .L_788)


	//   ....[0]....
.L_788:
        /*00d8*/ 	.word	0x000000c0


	//   ....[1]....
        /*00dc*/ 	.word	0x000027f0


	//----- nvinfo : EIATTR_CRS_STACK_SIZE
	.align		4
.L_789:
        /*00e0*/ 	.byte	0x04, 0x1e
        /*00e2*/ 	.short	(.L_791 - .L_790)
.L_790:
        /*00e4*/ 	.word	0x00000000


	//----- nvinfo : EIATTR_CBANK_PARAM_SIZE
	.align		4
.L_791:
        /*00e8*/ 	.byte	0x03, 0x19
        /*00ea*/ 	.short	0x00b4


	//----- nvinfo : EIATTR_PARAM_CBANK
	.align		4
        /*00ec*/ 	.byte	0x04, 0x0a
        /*00ee*/ 	.short	(.L_793 - .L_792)
	.align		4
.L_792:
        /*00f0*/ 	.word	index@(.nv.constant0._ZN2at6native51_GLOBAL__N__11011a27_18_DepthwiseConv3d_cu_35e0c7b543conv_depthwise3d_cuda_backward_input_kernelIN3c108BFloat16EfLin1ELin1ELin1ELin1ELin1ELin1ELin1ELin1ELin1EEEvNS_27GenericPackedTensorAccessorIKT_Lm5ENS_16DefaultPtrTraitsEiEENS5_IS6_Lm5ES8_iEES9_iiiiiiiii)
        /*00f4*/ 	.short	0x0210
        /*00f6*/ 	.short	0x00b4


	//----- nvinfo : EIATTR_SW_WAR
	.align		4
.L_793:
        /*00f8*/ 	.byte	0x04, 0x36
        /*00fa*/ 	.short	(.L_795 - .L_794)
.L_794:
        /*00fc*/ 	.word	0x00000008
.L_795:


//--------------------- .nv.info._ZN2at6native51_GLOBAL__N__11011a27_18_DepthwiseConv3d_cu_35e0c7b543conv_depthwise3d_cuda_backward_input_kernelIN3c108BFloat16EfLi3ELi3ELi3ELin1ELin1ELin1ELin1ELin1ELin1EEEvNS_27GenericPackedTensorAccessorIKT_Lm5ENS_16DefaultPtrTraitsEiEENS5_IS6_Lm5ES8_iEES9_iiiiiiiii --------------------------
	.section	.nv.info._ZN2at6native51_GLOBAL__N__11011a27_18_DepthwiseConv3d_cu_35e0c7b543conv_depthwise3d_cuda_backward_input_kernelIN3c108BFloat16EfLi3ELi3ELi3ELin1ELin1ELin1ELin1ELin1ELin1EEEvNS_27GenericPackedTensorAccessorIKT_Lm5ENS_16DefaultPtrTraitsEiEENS5_IS6_Lm5ES8_iEES9_iiiiiiiii,"",@"SHT_CUDA_INFO"
	.sectionflags	@""
	.align	4


	//----- nvinfo : EIATTR_CUDA_API_VERSION
	.align		4
        /*0000*/ 	.byte	0x04, 0x37
        /*0002*/ 	.short	(.L_797 - .L_796)
.L_796:
        /*0004*/ 	.word	0x00000082


	//----- nvinfo : EIATTR_KPARAM_INFO
	.align		4
.L_797:
        /*0008*/ 	.byte	0x04, 0x17
        /*000a*/ 	.short	(.L_799 - .L_798)
.L_798:
        /*000c*/ 	.word	0x00000000
        /*0010*/ 	.short	0x000b
        /*0012*/ 	.short	0x00b0
        /*0014*/ 	.byte	0x00, 0xf0, 0x11, 0x00


	//----- nvinfo : EIATTR_KPARAM_INFO
	.align		4
.L_799:
        /*0018*/ 	.byte	0x04, 0x17
        /*001a*/ 	.short	(.L_801 - .L_800)
.L_800:
        /*001c*/ 	.word	0x00000000
        /*0020*/ 	.short	0x000a
        /*0022*/ 	.short	0x00ac
        /*0024*/ 	.byte	0x00, 0xf0, 0x11, 0x00


	//----- nvinfo : EIATTR_KPARAM_INFO
	.align		4
.L_801:
        /*0028*/ 	.byte	0x04, 0x17
        /*002a*/ 	.short	(.L_803 - .L_802)
.L_802:
        /*002c*/ 	.word	0x00000000
        /*0030*/ 	.short	0x0009
        /*0032*/ 	.short	0x00a8
        /*0034*/ 	.byte	0x00, 0xf0, 0x11, 0x00


	//----- nvinfo : EIATTR_KPARAM_INFO
	.align		4
.L_803:
        /*0038*/ 	.byte	0x04, 0x17
        /*003a*/ 	.short	(.L_805 - .L_804)
.L_804:
        /*003c*/ 	.word	0x00000000
        /*0040*/ 	.short	0x0008
        /*0042*/ 	.short	0x00a4
        /*0044*/ 	.byte	0x00, 0xf0, 0x11, 0x00


	//----- nvinfo : EIATTR_KPARAM_INFO
	.align		4
.L_805:
        /*0048*/ 	.byte	0x04, 0x17
        /*004a*/ 	.short	(.L_807 - .L_806)
.L_806:
        /*004c*/ 	.word	0x00000000
        /*0050*/ 	.short	0x0007
        /*0052*/ 	.short	0x00a0
        /*0054*/ 	.byte	0x00, 0xf0, 0x11, 0x00


	//----- nvinfo : EIATTR_KPARAM_INFO
	.align		4
.L_807:
        /*0058*/ 	.byte	0x04, 0x17
        /*005a*/ 	.short	(.L_809 - .L_808)
.L_808:
        /*005c*/ 	.word	0x00000000
        /*0060*/ 	.short	0x0006
        /*0062*/ 	.short	0x009c
        /*0064*/ 	.byte	0x00, 0xf0, 0x11, 0x00


	//----- nvinfo : EIATTR_KPARAM_INFO
	.align		4
.L_809:
        /*0068*/ 	.byte	0x04, 0x17
        /*006a*/ 	.short	(.L_811 - .L_810)
.L_810:
        /*006c*/ 	.word	0x00000000
        /*0070*/ 	.short	0x0005
        /*0072*/ 	.short	0x0098
        /*0074*/ 	.byte	0x00, 0xf0, 0x11, 0x00


	//----- nvinfo : EIATTR_KPARAM_INFO
	.align		4
.L_811:
        /*0078*/ 	.byte	0x04, 0x17
        /*007a*/ 	.short	(.L_813 - .L_812)
.L_812:
        /*007c*/ 	.word	0x00000000
        /*0080*/ 	.short	0x0004
        /*0082*/ 	.short	0x0094
        /*0084*/ 	.byte	0x00, 0xf0, 0x11, 0x00


	//----- nvinfo : EIATTR_KPARAM_INFO
	.align		4
.L_813:
        /*0088*/ 	.byte	0x04, 0x17
        /*008a*/ 	.short	(.L_815 - .L_814)
.L_814:
        /*008c*/ 	.word	0x00000000
        /*0090*/ 	.short	0x0003
        /*0092*/ 	.short	0x0090
        /*0094*/ 	.byte	0x00, 0xf0, 0x11, 0x00


	//----- nvinfo : EIATTR_KPARAM_INFO
	.align		4
.L_815:
        /*0098*/ 	.byte	0x04, 0x17
        /*009a*/ 	.short	(.L_817 - .L_816)
.L_816:
        /*009c*/ 	.word	0x00000000
        /*00a0*/ 	.short	0x0002
        /*00a2*/ 	.short	0x0060
        /*00a4*/ 	.byte	0x00, 0xf0, 0xc1, 0x00


	//----- nvinfo : EIATTR_KPARAM_INFO
	.align		4
.L_817:
        /*00a8*/ 	.byte	0x04, 0x17
        /*00aa*/ 	.short	(.L_819 - .L_818)
.L_818:
        /*00ac*/ 	.word	0x00000000
        /*00b0*/ 	.short	0x0001
        /*00b2*/ 	.short	0x0030
        /*00b4*/ 	.byte	0x00, 0xf0, 0xc1, 0x00


	//----- nvinfo : EIATTR_KPARAM_INFO
	.align		4
.L_819:
        /*00b8*/ 	.byte	0x04, 0x17
        /*00ba*/ 	.short	(.L_821 - .L_820)
.L_820:
        /*00bc*/ 	.word	0x00000000
        /*00c0*/ 	.short	0x0000
        /*00c2*/ 	.short	0x0000
        /*00c4*/ 	.byte	0x00, 0xf0, 0xc1, 0x00


	//----- nvinfo : EIATTR_SPARSE_MMA_MASK
	.align		4
.L_821:
        /*00c8*/ 	.byte	0x03, 0x50
        /*00ca*/ 	.short	0x0000


	//----- nvinfo : EIATTR_MAXREG_COUNT
	.align		4
        /*00cc*/ 	.byte	0x03, 0x1b
        /*00ce*/ 	.short	0x00ff


	//----- nvinfo : EIATTR_MERCURY_ISA_VERSION
	.align		4
        /*00d0*/ 	.byte	0x03, 0x5f
        /*00d2*/ 	.short	0x0101


	//----- nvinfo : EIATTR_EXIT_INSTR_OFFSETS
	.align		4
        /*00d4*/ 	.byte	0x04, 0x1c
        /*00d6*/ 	.short	(.L_823 - .L_822)


	//   ....[0]....
.L_822:
        /*00d8*/ 	.word	0x000000c0


	//   ....[1]....
        /*00dc*/ 	.word	0x00002270


	//----- nvinfo : EIATTR_CRS_STACK_SIZE
	.align		4
.L_823:
        /*00e0*/ 	.byte	0x04, 0x1e
        /*00e2*/ 	.short	(.L_825 - .L_824)
.L_824:
        /*00e4*/ 	.word	0x00000000


	//----- nvinfo : EIATTR_CBANK_PARAM_SIZE
	.align		4
.L_825:
        /*00e8*/ 	.byte	0x03, 0x19
        /*00ea*/ 	.short	0x00b4


	//----- nvinfo : EIATTR_PARAM_CBANK
	.align		4
        /*00ec*/ 	.byte	0x04, 0x0a
        /*00ee*/ 	.short	(.L_827 - .L_826)
	.align		4
.L_826:
        /*00f0*/ 	.word	index@(.nv.constant0._ZN2at6native51_GLOBAL__N__11011a27_18_DepthwiseConv3d_cu_35e0c7b543conv_depthwise3d_cuda_backward_input_kernelIN3c108BFloat16EfLi3ELi3ELi3ELin1ELin1ELin1ELin1ELin1ELin1EEEvNS_27GenericPackedTensorAccessorIKT_Lm5ENS_16DefaultPtrTraitsEiEENS5_IS6_Lm5ES8_iEES9_iiiiiiiii)
        /*00f4*/ 	.short	0x0210
        /*00f6*/ 	.short	0x00b4


	//----- nvinfo : EIATTR_SW_WAR
	.align		4
.L_827:
        /*00f8*/ 	.byte	0x04, 0x36
        /*00fa*/ 	.short	(.L_829 - .L_828)
.L_828:
        /*00fc*/ 	.word	0x00000008
.L_829:


//--------------------- .nv.info._ZN2at6native51_GLOBAL__N__11011a27_18_DepthwiseConv3d_cu_35e0c7b543conv_depthwise3d_cuda_backward_input_kernelIN3c108BFloat16EfLi3ELi3ELi3ELin1ELin1ELin1ELi1ELi1ELi1EEEvNS_27GenericPackedTensorAccessorIKT_Lm5ENS_16DefaultPtrTraitsEiEENS5_IS6_Lm5ES8_iEES9_iiiiiiiii --------------------------
	.section	.nv.info._ZN2at6native51_GLOBAL__N__11011a27_18_DepthwiseConv3d_cu_35e0c7b543conv_depthwise3d_cuda_backward_input_kernelIN3c108BFloat16EfLi3ELi3ELi3ELin1ELin1ELin1ELi1ELi1ELi1EEEvNS_27GenericPackedTensorAccessorIKT_Lm5ENS_16DefaultPtrTraitsEiEENS5_IS6_Lm5ES8_iEES9_iiiiiiiii,"",@"SHT_CUDA_INFO"
	.sectionflags	@""
	.align	4


	//----- nvinfo : EIATTR_CUDA_API_VERSION
	.align		4
        /*0000*/ 	.byte	0x04, 0x37
        /*0002*/ 	.short	(.L_831 - .L_830)
.L_830:
        /*0004*/ 	.word	0x00000082


	//----- nvinfo : EIATTR_KPARAM_INFO
	.align		4
.L_831:
        /*0008*/ 	.byte	0x04, 0x17
        /*000a*/ 	.short	(.L_833 - .L_832)
.L_832:
        /*000c*/ 	.word	0x00000000
        /*0010*/ 	.short	0x000b
        /*0012*/ 	.short	0x00b0
        /*0014*/ 	.byte	0x00, 0xf0, 0x11, 0x00


	//----- nvinfo : EIATTR_KPARAM_INFO
	.align		4
.L_833:
        /*0018*/ 	.byte	0x04, 0x17
        /*001a*/ 	.short	(.L_835 - .L_834)
.L_834:
        /*001c*/ 	.word	0x00000000
        /*0020*/ 	.short	0x000a
        /*0022*/ 	.short	0x00ac
        /*0024*/ 	.byte	0x00, 0xf0, 0x11, 0x00


	//----- nvinfo : EIATTR_KPARAM_INFO
	.align		4
.L_835:
        /*0028*/ 	.byte	0x04, 0x17
        /*002a*/ 	.short	(.L_837 - .L_836)
.L_836:
        /*002c*/ 	.word	0x00000000
        /*0030*/ 	.short	0x0009
        /*0032*/ 	.short	0x00a8
        /*0034*/ 	.byte	0x00, 0xf0, 0x11, 0x00


	//----- nvinfo : EIATTR_KPARAM_INFO
	.align		4
.L_837:
        /*0038*/ 	.byte	0x04, 0x17
        /*003a*/ 	.short	(.L_839 - .L_838)
.L_838:
        /*003c*/ 	.word	0x00000000
        /*0040*/ 	.short	0x0008
        /*0042*/ 	.short	0x00a4
        /*0044*/ 	.byte	0x00, 0xf0, 0x11, 0x00


	//----- nvinfo : EIATTR_KPARAM_INFO
	.align		4
.L_839:
        /*0048*/ 	.byte	0x04, 0x17
        /*004a*/ 	.short	(.L_841 - .L_840)
.L_840:
        /*004c*/ 	.word	0x00000000
        /*0050*/ 	.short	0x0007
        /*0052*/ 	.short	0x00a0
        /*0054*/ 	.byte	0x00, 0xf0, 0x11, 0x00


	//----- nvinfo : EIATTR_KPARAM_INFO
	.align		4
.L_841:
        /*0058*/ 	.byte	0x04, 0x17
        /*005a*/ 	.short	(.L_843 - .L_842)
.L_842:
        /*005c*/ 	.word	0x00000000
        /*0060*/ 	.short	0x0006
        /*0062*/ 	.short	0x009c
        /*0064*/ 	.byte	0x00, 0xf0, 0x11, 0x00


	//----- nvinfo : EIATTR_KPARAM_INFO
	.align		4
.L_843:
        /*0068*/ 	.byte	0x04, 0x17
        /*006a*/ 	.short	(.L_845 - .L_844)
.L_844:
        /*006c*/ 	.word	0x00000000
        /*0070*/ 	.short	0x0005
        /*0072*/ 	.short	0x0098
        /*0074*/ 	.byte	0x00, 0xf0, 0x11, 0x00


	//----- nvinfo : EIATTR_KPARAM_INFO
	.align		4
.L_845:
        /*0078*/ 	.byte	0x04, 0x17
        /*007a*/ 	.short	(.L_847 - .L_846)
.L_846:
        /*007c*/ 	.word	0x00000000
        /*0080*/ 	.short	0x0004
        /*0082*/ 	.short	0x0094
        /*0084*/ 	.byte	0x00, 0xf0, 0x11, 0x00


	//----- nvinfo : EIATTR_KPARAM_INFO
	.align		4
.L_847:
        /*0088*/ 	.byte	0x04, 0x17
        /*008a*/ 	.short	(.L_849 - .L_848)
.L_848:
        /*008c*/ 	.word	0x00000000
        /*0090*/ 	.short	0x0003
        /*0092*/ 	.short	0x0090
        /*0094*/ 	.byte	0x00, 0xf0, 0x11, 0x00


	//----- nvinfo : EIATTR_KPARAM_INFO
	.align		4
.L_849:
        /*0098*/ 	.byte	0x04, 0x17
        /*009a*/ 	.short	(.L_851 - .L_850)
.L_850:
        /*009c*/ 	.word	0x00000000
        /*00a0*/ 	.short	0x0002
        /*00a2*/ 	.short	0x0060
        /*00a4*/ 	.byte	0x00, 0xf0, 0xc1, 0x00


	//----- nvinfo : EIATTR_KPARAM_INFO
	.align		4
.L_851:
        /*00a8*/ 	.byte	0x04, 0x17
        /*00aa*/ 	.short	(.L_853 - .L_852)
.L_852:
        /*00ac*/ 	.word	0x00000000
        /*00b0*/ 	.short	0x0001
        /*00b2*/ 	.short	0x0030
        /*00b4*/ 	.byte	0x00, 0xf0, 0xc1, 0x00


	//----- nvinfo : EIATTR_KPARAM_INFO
	.align		4
.L_853:
        /*00b8*/ 	.byte	0x04, 0x17
        /*00ba*/ 	.short	(.L_855 - .L_854)
.L_854:
        /*00bc*/ 	.word	0x00000000
        /*00c0*/ 	.short	0x0000
        /*00c2*/ 	.short	0x0000
        /*00c4*/ 	.byte	0x00, 0xf0, 0xc1, 0x00


	//----- nvinfo : EIATTR_SPARSE_MMA_MASK
	.align		4
.L_855:
        /*00c8*/ 	.byte	0x03, 0x50
        /*00ca*/ 	.short	0x0000


	//----- nvinfo : EIATTR_MAXREG_COUNT
	.align		4
        /*00cc*/ 	.byte	0x03, 0x1b
        /*00ce*/ 	.short	0x00ff


	//----- nvinfo : EIATTR_MERCURY_ISA_VERSION
	.align		4
        /*00d0*/ 	.byte	0x03, 0x5f
        /*00d2*/ 	.short	0x0101


	//----- nvinfo : EIATTR_EXIT_INSTR_OFFSETS
	.align		4
        /*00d4*/ 	.byte	0x04, 0x1c
        /*00d6*/ 	.short	(.L_857 - .L_856)


	//   ....[0]....
.L_856:
        /*00d8*/ 	.word	0x000000c0


	//   ....[1]....
        /*00dc*/ 	.word	0x00001a50


	//----- nvinfo : EIATTR_CRS_STACK_SIZE
	.align		4
.L_857:
        /*00e0*/ 	.byte	0x04, 0x1e
        /*00e2*/ 	.short	(.L_859 - .L_858)
.L_858:
        /*00e4*/ 	.word	0x00000000


	//----- nvinfo : EIATTR_CBANK_PARAM_SIZE
	.align		4
.L_859:
        /*00e8*/ 	.byte	0x03, 0x19
        /*00ea*/ 	.short	0x00b4


	//----- nvinfo : EIATTR_PARAM_CBANK
	.align		4
        /*00ec*/ 	.byte	0x04, 0x0a
        /*00ee*/ 	.short	(.L_861 - .L_860)
	.align		4
.L_860:
        /*00f0*/ 	.word	index@(.nv.constant0._ZN2at6native51_GLOBAL__N__11011a27_18_DepthwiseConv3d_cu_35e0c7b543conv_depthwise3d_cuda_backward_input_kernelIN3c108BFloat16EfLi3ELi3ELi3ELin1ELin1ELin1ELi1ELi1ELi1EEEvNS_27GenericPackedTensorAccessorIKT_Lm5ENS_16DefaultPtrTraitsEiEENS5_IS6_Lm5ES8_iEES9_iiiiiiiii)
        /*00f4*/ 	.short	0x0210
        /*00f6*/ 	.short	0x00b4


	//----- nvinfo : EIATTR_SW_WAR
	.align		4
.L_861:
        /*00f8*/ 	.byte	0x04, 0x36
        /*00fa*/ 	.short	(.L_863 - .L_862)
.L_862:
        /*00fc*/ 	.word	0x00000008
.L_863:


//--------------------- .nv.info._ZN2at6native51_GLOBAL__N__11011a27_18_DepthwiseConv3d_cu_35e0c7b543conv_depthwise3d_cuda_backward_input_kernelIN3c108BFloat16EfLi3ELi3ELi3ELi1ELi1ELi1ELin1ELin1ELin1EEEvNS_27GenericPackedTensorAccessorIKT_Lm5ENS_16DefaultPtrTraitsEiEENS5_IS6_Lm5ES8_iEES9_iiiiiiiii --------------------------
	.section	.nv.info._ZN2at6native51_GLOBAL__N__11011a27_18_DepthwiseConv3d_cu_35e0c7b543conv_depthwise3d_cuda_backward_input_kernelIN3c108BFloat16EfLi3ELi3ELi3ELi1ELi1ELi1ELin1ELin1ELin1EEEvNS_27GenericPackedTensorAccessorIKT_Lm5ENS_16DefaultPtrTraitsEiEENS5_IS6_Lm5ES8_iEES9_iiiiiiiii,"",@"SHT_CUDA_INFO"
	.sectionflags	@""
	.align	4


	//----- nvinfo : EIATTR_CUDA_API_VERSION
	.align		4
        /*0000*/ 	.byte	0x04, 0x37
        /*0002*/ 	.short	(.L_865 - .L_864)
.L_864:
        /*0004*/ 	.word	0x00000082


	//----- nvinfo : EIATTR_KPARAM_INFO
	.align		4
.L_865:
        /*0008*/ 	.byte	0x04, 0x17
        /*000a*/ 	.short	(.L_867 - .L_866)
.L_866:
        /*000c*/ 	.word	0x00000000
        /*0010*/ 	.short	0x000b
        /*0012*/ 	.short	0x00b0
        /*0014*/ 	.byte	0x00, 0xf0, 0x11, 0x00


	//----- nvinfo : EIATTR_KPARAM_INFO
	.align		4
.L_867:
        /*0018*/ 	.byte	0x04, 0x17
        /*001a*/ 	.short	(.L_869 - .L_868)
.L_868:
        /*001c*/ 	.word	0x00000000
        /*0020*/ 	.short	0x000a
        /*0022*/ 	.short	0x00ac
        /*0024*/ 	.byte	0x00, 0xf0, 0x11, 0x00


	//----- nvinfo : EIATTR_KPARAM_INFO
	.align		4
.L_869:
        /*0028*/ 	.byte	0x04, 0x17
        /*002a*/ 	.short	(.L_871 - .L_870)
.L_870:
        /*002c*/ 	.word	0x00000000
        /*0030*/ 	.short	0x0009
        /*0032*/ 	.short	0x00a8
        /*0034*/ 	.byte	0x00, 0xf0, 0x11, 0x00


	//----- nvinfo : EIATTR_KPARAM_INFO
	.align		4
.L_871:
        /*0038*/ 	.byte	0x04, 0x17
        /*003a*/ 	.short	(.L_873 - .L_872)
.L_872:
        /*003c*/ 	.word	0x00000000
        /*0040*/ 	.short	0x0008
        /*0042*/ 	.short	0x00a4
        /*0044*/ 	.byte	0x00, 0xf0, 0x11, 0x00


	//----- nvinfo : EIATTR_KPARAM_INFO
	.align		4
.L_873:
        /*0048*/ 	.byte	0x04, 0x17
        /*004a*/ 	.short	(.L_875 - .L_874)
.L_874:
        /*004c*/ 	.word	0x00000000
        /*0050*/ 	.short	0x0007
        /*0052*/ 	.short	0x00a0
        /*0054*/ 	.byte	0x00, 0xf0, 0x11, 0x00


	//----- nvinfo : EIATTR_KPARAM_INFO
	.align		4
.L_875:
        /*0058*/ 	.byte	0x04, 0x17
        /*005a*/ 	.short	(.L_877 - .L_876)
.L_876:
        /*005c*/ 	.word	0x00000000
        /*0060*/ 	.short	0x0006
        /*0062*/ 	.short	0x009c
        /*0064*/ 	.byte	0x00, 0xf0, 0x11, 0x00


	//----- nvinfo : EIATTR_KPARAM_INFO
	.align		4
.L_877:
        /*0068*/ 	.byte	0x04, 0x17
        /*006a*/ 	.short	(.L_879 - .L_878)
.L_878:
        /*006c*/ 	.word	0x00000000
        /*0070*/ 	.short	0x0005
        /*0072*/ 	.short	0x0098
        /*0074*/ 	.byte	0x00, 0xf0, 0x11, 0x00


	//----- nvinfo : EIATTR_KPARAM_INFO
	.align		4
.L_879:
        /*0078*/ 	.byte	0x04, 0x17
        /*007a*/ 	.short	(.L_881 - .L_880)
.L_880:
        /*007c*/ 	.word	0x00000000
        /*0080*/ 	.short	0x0004
        /*0082*/ 	.short	0x0094
        /*0084*/ 	.byte	0x00, 0xf0, 0x11, 0x00


	//----- nvinfo : EIATTR_KPARAM_INFO
	.align		4
.L_881:
        /*0088*/ 	.byte	0x04, 0x17
        /*008a*/ 	.short	(.L_883 - .L_882)
.L_882:
        /*008c*/ 	.word	0x00000000
        /*0090*/ 	.short	0x0003
        /*0092*/ 	.short	0x0090
        /*0094*/ 	.byte	0x00, 0xf0, 0x11, 0x00


	//----- nvinfo : EIATTR_KPARAM_INFO
	.align		4
.L_883:
        /*0098*/ 	.byte	0x04, 0x17
        /*009a*/ 	.short	(.L_885 - .L_884)
.L_884:
        /*009c*/ 	.word	0x00000000
        /*00a0*/ 	.short	0x0002
        /*00a2*/ 	.short	0x0060
        /*00a4*/ 	.byte	0x00, 0xf0, 0xc1, 0x00


	//----- nvinfo : EIATTR_KPARAM_INFO
	.align		4
.L_885:
        /*00a8*/ 	.byte	0x04, 0x17
        /*00aa*/ 	.short	(.L_887 - .L_886)
.L_886:
        /*00ac*/ 	.word	0x00000000
        /*00b0*/ 	.short	0x0001
        /*00b2*/ 	.short	0x0030
        /*00b4*/ 	.byte	0x00, 0xf0, 0xc1, 0x00


	//----- nvinfo : EIATTR_KPARAM_INFO
	.align		4
.L_887:
        /*00b8*/ 	.byte	0x04, 0x17
        /*00ba*/ 	.short	(.L_889 - .L_888)
.L_888:
        /*00bc*/ 	.word	0x00000000
        /*00c0*/ 	.short	0x0000
        /*00c2*/ 	.short	0x0000
        /*00c4*/ 	.byte	0x00, 0xf0, 0xc1, 0x00


	//----- nvinfo : EIATTR_SPARSE_MMA_MASK
	.align		4
.L_889:
        /*00c8*/ 	.byte	0x03, 0x50
        /*00ca*/ 	.short	0x0000


	//----- nvinfo : EIATTR_MAXREG_COUNT
	.align		4
        /*00cc*/ 	.byte	0x03, 0x1b
        /*00ce*/ 	.short	0x00ff


	//----- nvinfo : EIATTR_MERCURY_ISA_VERSION
	.align		4
        /*00d0*/ 	.byte	0x03, 0x5f
        /*00d2*/ 	.short	0x0101


	//----- nvinfo : EIATTR_EXIT_INSTR_OFFSETS
	.align		4
        /*00d4*/ 	.byte	0x04, 0x1c
        /*00d6*/ 	.short	(.L_891 - .L_890)


	//   ....[0]....
.L_890:
        /*00d8*/ 	.word	0x000000c0


	//   ....[1]....
        /*00dc*/ 	.word	0x000021e0


	//----- nvinfo : EIATTR_CRS_STACK_SIZE
	.align		4
.L_891:
        /*00e0*/ 	.byte	0x04, 0x1e
        /*00e2*/ 	.short	(.L_893 - .L_892)
.L_892:
        /*00e4*/ 	.word	0x00000000


	//----- nvinfo : EIATTR_CBANK_PARAM_SIZE
	.align		4
.L_893:
        /*00e8*/ 	.byte	0x03, 0x19
        /*00ea*/ 	.short	0x00b4


	//----- nvinfo : EIATTR_PARAM_CBANK
	.align		4
        /*00ec*/ 	.byte	0x04, 0x0a
        /*00ee*/ 	.short	(.L_895 - .L_894)
	.align		4
.L_894:
        /*00f0*/ 	.word	index@(.nv.constant0._ZN2at6native51_GLOBAL__N__11011a27_18_DepthwiseConv3d_cu_35e0c7b543conv_depthwise3d_cuda_backward_input_kernelIN3c108BFloat16EfLi3ELi3ELi3ELi1ELi1ELi1ELin1ELin1ELin1EEEvNS_27GenericPackedTensorAccessorIKT_Lm5ENS_16DefaultPtrTraitsEiEENS5_IS6_Lm5ES8_iEES9_iiiiiiiii)
        /*00f4*/ 	.short	0x0210
        /*00f6*/ 	.short	0x00b4


	//----- nvinfo : EIATTR_SW_WAR
	.align		4
.L_895:
        /*00f8*/ 	.byte	0x04, 0x36
        /*00fa*/ 	.short	(.L_897 - .L_896)
.L_896:
        /*00fc*/ 	.word	0x00000008
.L_897:


//--------------------- .nv.info._ZN2at6native51_GLOBAL__N__11011a27_18_DepthwiseConv3d_cu_35e0c7b543conv_depthwise3d_cuda_backward_input_kernelIN3c108BFloat16EfLi3ELi3ELi3ELi1ELi1ELi1ELi1ELi1ELi1EEEvNS_27GenericPackedTensorAccessorIKT_Lm5ENS_16DefaultPtrTraitsEiEENS5_IS6_Lm5ES8_iEES9_iiiiiiiii --------------------------
	.section	.nv.info._ZN2at6native51_GLOBAL__N__11011a27_18_DepthwiseConv3d_cu_35e0c7b543conv_depthwise3d_cuda_backward_input_kernelIN3c108BFloat16EfLi3ELi3ELi3ELi1ELi1ELi1ELi1ELi1ELi1EEEvNS_27GenericPackedTensorAccessorIKT_Lm5ENS_16DefaultPtrTraitsEiEENS5_IS6_Lm5ES8_iEES9_iiiiiiiii,"",@"SHT_CUDA_INFO"
	.sectionflags	@""
	.align	4


	//----- nvinfo : EIATTR_CUDA_API_VERSION
	.align		4
        /*0000*/ 	.byte	0x04, 0x37
        /*0002*/ 	.short	(.L_899 - .L_898)
.L_898:
        /*0004*/ 	.word	0x00000082


	//----- nvinfo : EIATTR_KPARAM_INFO
	.align		4
.L_899:
        /*0008*/ 	.byte	0x04, 0x17
        /*000a*/ 	.short	(.L_901 - .L_900)
.L_900:
        /*000c*/ 	.word	0x00000000
        /*0010*/ 	.short	0x000b
        /*0012*/ 	.short	0x00b0
        /*0014*/ 	.byte	0x00, 0xf0, 0x11, 0x00


	//----- nvinfo : EIATTR_KPARAM_INFO
	.align		4
.L_901:
        /*0018*/ 	.byte	0x04, 0x17
        /*001a*/ 	.short	(.L_903 - .L_902)
.L_902:
        /*001c*/ 	.word	0x00000000
        /*0020*/ 	.short	0x000a
        /*0022*/ 	.short	0x00ac
        /*0024*/ 	.byte	0x00, 0xf0, 0x11, 0x00


	//----- nvinfo : EIATTR_KPARAM_INFO
	.align		4
.L_903:
        /*0028*/ 	.byte	0x04, 0x17
        /*002a*/ 	.short	(.L_905 - .L_904)
.L_904:
        /*002c*/ 	.word	0x00000000
        /*0030*/ 	.short	0x0009
        /*0032*/ 	.short	0x00a8
        /*0034*/ 	.byte	0x00, 0xf0, 0x11, 0x00


	//----- nvinfo : EIATTR_KPARAM_INFO
	.align		4
.L_905:
        /*0038*/ 	.byte	0x04, 0x17
        /*003a*/ 	.short	(.L_907 - .L_906)
.L_906:
        /*003c*/ 	.word	0x00000000
        /*0040*/ 	.short	0x0008
        /*0042*/ 	.short	0x00a4
        /*0044*/ 	.byte	0x00, 0xf0, 0x11, 0x00


	//----- nvinfo : EIATTR_KPARAM_INFO
	.align		4
.L_907:
        /*0048*/ 	.byte	0x04, 0x17
        /*004a*/ 	.short	(.L_909 - .L_908)
.L_908:
        /*004c*/ 	.word	0x00000000
        /*0050*/ 	.short	0x0007
        /*0052*/ 	.short	0x00a0
        /*0054*/ 	.byte	0x00, 0xf0, 0x11, 0x00


	//----- nvinfo : EIATTR_KPARAM_INFO
	.align		4
.L_909:
        /*0058*/ 	.byte	0x04, 0x17
        /*005a*/ 	.short	(.L_911 - .L_910)
.L_910:
        /*005c*/ 	.word	0x00000000
        /*0060*/ 	.short	0x0006
        /*0062*/ 	.short	0x009c
        /*0064*/ 	.byte	0x00, 0xf0, 0x11, 0x00


	//----- nvinfo : EIATTR_KPARAM_INFO
	.align		4
.L_911:
        /*0068*/ 	.byte	0x04, 0x17
        /*006a*/ 	.short	(.L_913 - .L_912)
.L_912:
        /*006c*/ 	.word	0x00000000
        /*0070*/ 	.short	0x0005
        /*0072*/ 	.short	0x0098
        /*0074*/ 	.byte	0x00, 0xf0, 0x11, 0x00


	//----- nvinfo : EIATTR_KPARAM_INFO
	.align		4
.L_913:
        /*0078*/ 	.byte	0x04, 0x17
        /*007a*/ 	.short	(.L_915 - .L_914)
.L_914:
        /*007c*/ 	.word	0x00000000
        /*0080*/ 	.short	0x0004
        /*0082*/ 	.short	0x0094
        /*0084*/ 	.byte	0x00, 0xf0, 0x11, 0x00


	//----- nvinfo : EIATTR_KPARAM_INFO
	.align		4
.L_915:
        /*0088*/ 	.byte	0x04, 0x17
        /*008a*/ 	.short	(.L_917 - .L_916)
.L_916:
        /*008c*/ 	.word	0x00000000
        /*0090*/ 	.short	0x0003
        /*0092*/ 	.short	0x0090
        /*0094*/ 	.byte	0x00, 0xf0, 0x11, 0x00


	//----- nvinfo : EIATTR_KPARAM_INFO
	.align		4
.L_917:
        /*0098*/ 	.byte	0x04, 0x17
        /*009a*/ 	.short	(.L_919 - .L_918)
.L_918:
        /*009c*/ 	.word	0x00000000
        /*00a0*/ 	.short	0x0002
        /*00a2*/ 	.short	0x0060
        /*00a4*/ 	.byte	0x00, 0xf0, 0xc1, 0x00


	//----- nvinfo : EIATTR_KPARAM_INFO
	.align		4
.L_919:
        /*00a8*/ 	.byte	0x04, 0x17
        /*00aa*/ 	.short	(.L_921 - .L_920)
.L_920:
        /*00ac*/ 	.word	0x00000000
        /*00b0*/ 	.short	0x0001
        /*00b2*/ 	.short	0x0030
        /*00b4*/ 	.byte	0x00, 0xf0, 0xc1, 0x00


	//----- nvinfo : EIATTR_KPARAM_INFO
	.align		4
.L_921:
        /*00b8*/ 	.byte	0x04, 0x17
        /*00ba*/ 	.short	(.L_923 - .L_922)
.L_922:
        /*00bc*/ 	.word	0x00000000
        /*00c0*/ 	.short	0x0000
        /*00c2*/ 	.short	0x0000
        /*00c4*/ 	.byte	0x00, 0xf0, 0xc1, 0x00


	//----- nvinfo : EIATTR_SPARSE_MMA_MASK
	.align		4
.L_923:
        /*00c8*/ 	.byte	0x03, 0x50
        /*00ca*/ 	.short	0x0000


	//----- nvinfo : EIATTR_MAXREG_COUNT
	.align		4
        /*00cc*/ 	.byte	0x03, 0x1b
        /*00ce*/ 	.short	0x00ff


	//----- nvinfo : EIATTR_MERCURY_ISA_VERSION
	.align		4
        /*00d0*/ 	.byte	0x03, 0x5f
        /*00d2*/ 	.short	0x0101


	//----- nvinfo : EIATTR_EXIT_INSTR_OFFSETS
	.align		4
        /*00d4*/ 	.byte	0x04, 0x1c
        /*00d6*/ 	.short	(.L_925 - .L_924)


	//   ....[0]....
.L_924:
        /*00d8*/ 	.word	0x000000c0


	//   ....[1]....
        /*00dc*/ 	.word	0x00001670


	//----- nvinfo : EIATTR_CRS_STACK_SIZE
	.align		4
.L_925:
        /*00e0*/ 	.byte	0x04, 0x1e
        /*00e2*/ 	.short	(.L_927 - .L_926)
.L_926:
        /*00e4*/ 	.word	0x00000000


	//----- nvinfo : EIATTR_CBANK_PARAM_SIZE
	.align		4
.L_927:
        /*00e8*/ 	.byte	0x03, 0x19
        /*00ea*/ 	.short	0x00b4


	//----- nvinfo : EIATTR_PARAM_CBANK
	.align		4
        /*00ec*/ 	.byte	0x04, 0x0a
        /*00ee*/ 	.short	(.L_929 - .L_928)
	.align		4
.L_928:
        /*00f0*/ 	.word	index@(.nv.constant0._ZN2at6native51_GLOBAL__N__11011a27_18_DepthwiseConv3d_cu_35e0c7b543conv_depthwise3d_cuda_backward_input_kernelIN3c108BFloat16EfLi3ELi3ELi3ELi1ELi1ELi1ELi1ELi1ELi1EEEvNS_27GenericPackedTensorAccessorIKT_Lm5ENS_16DefaultPtrTraitsEiEENS5_IS6_Lm5ES8_iEES9_iiiiiiiii)
        /*00f4*/ 	.short	0x0210
        /*00f6*/ 	.short	0x00b4


	//----- nvinfo : EIATTR_SW_WAR
	.align		4
.L_929:
        /*00f8*/ 	.byte	0x04, 0x36
        /*00fa*/ 	.short	(.L_931 - .L_930)
.L_930:
        /*00fc*/ 	.word	0x00000008
.L_931:


//--------------------- .nv.info._ZN2at6native51_GLOBAL__N__11011a27_18_DepthwiseConv3d_cu_35e0c7b543conv_depthwise3d_cuda_backward_input_kernelIN3c104HalfEfLin1ELin1ELin1ELin1ELin1ELin1ELin1ELin1ELin1EEEvNS_27GenericPackedTensorAccessorIKT_Lm5ENS_16DefaultPtrTraitsEiEENS5_IS6_Lm5ES8_iEES9_iiiiiiiii --------------------------
	.section	.nv.info._ZN2at6native51_GLOBAL__N__11011a27_18_DepthwiseConv3d_cu_35e0c7b543conv_depthwise3d_cuda_backward_input_kernelIN3c104HalfEfLin1ELin1ELin1ELin1ELin1ELin1ELin1ELin1ELin1EEEvNS_27GenericPackedTensorAccessorIKT_Lm5ENS_16DefaultPtrTraitsEiEENS5_IS6_Lm5ES8_iEES9_iiiiiiiii,"",@"SHT_CUDA_INFO"
	.sectionflags	@""
	.align	4


	//----- nvinfo : EIATTR_CUDA_API_VERSION
	.align		4
        /*0000*/ 	.byte	0x04, 0x37
        /*0002*/ 	.short	(.L_933 - .L_932)
.L_932:
        /*0004*/ 	.word	0x00000082


	//----- nvinfo : EIATTR_KPARAM_INFO
	.align		4
.L_933:
        /*0008*/ 	.byte	0x04, 0x17
        /*000a*/ 	.short	(.L_935 - .L_934)
.L_934:
        /*000c*/ 	.word	0x00000000
        /*0010*/ 	.short	0x000b
        /*0012*/ 	.short	0x00b0
        /*0014*/ 	.byte	0x00, 0xf0, 0x11, 0x00


	//----- nvinfo : EIATTR_KPARAM_INFO
	.align		4
.L_935:
        /*0018*/ 	.byte	0x04, 0x17
        /*001a*/ 	.short	(.L_937 - .L_936)
.L_936:
        /*001c*/ 	.word	0x00000000
        /*0020*/ 	.short	0x000a
        /*0022*/ 	.short	0x00ac
        /*0024*/ 	.byte	0x00, 0xf0, 0x11, 0x00


	//----- nvinfo : EIATTR_KPARAM_INFO
	.align		4
.L_937:
        /*0028*/ 	.byte	0x04, 0x17
        /*002a*/ 	.short	(.L_939 - .L_938)
.L_938:
        /*002c*/ 	.word	0x00000000
        /*0030*/ 	.short	0x0009
        /*0032*/ 	.short	0x00a8
        /*0034*/ 	.byte	0x00, 0xf0, 0x11, 0x00


	//----- nvinfo : EIATTR_KPARAM_INFO
	.align		4
.L_939:
        /*0038*/ 	.byte	0x04, 0x17
        /*003a*/ 	.short	(.L_941 - .L_940)
.L_940:
        /*003c*/ 	.word	0x00000000
        /*0040*/ 	.short	0x0008
        /*0042*/ 	.short	0x00a4
        /*0044*/ 	.byte	0x00, 0xf0, 0x11, 0x00


	//----- nvinfo : EIATTR_KPARAM_INFO
	.align		4
.L_941:
        /*0048*/ 	.byte	0x04, 0x17
        /*004a*/ 	.short	(.L_943 - .L_942)
.L_942:
        /*004c*/ 	.word	0x00000000
        /*0050*/ 	.short	0x0007
        /*0052*/ 	.short	0x00a0
        /*0054*/ 	.byte	0x00, 0xf0, 0x11, 0x00


	//----- nvinfo : EIATTR_KPARAM_INFO
	.align		4
.L_943:
        /*0058*/ 	.byte	0x04, 0x17
        /*005a*/ 	.short	(.L_945 - .L_944)
.L_944:
        /*005c*/ 	.word	0x00000000
        /*0060*/ 	.short	0x0006
        /*0062*/ 	.short	0x009c
        /*0064*/ 	.byte	0x00, 0xf0, 0x11, 0x00


	//----- nvinfo : EIATTR_KPARAM_INFO
	.align		4
.L_945:
        /*0068*/ 	.byte	0x04, 0x17
        /*006a*/ 	.short	(.L_947 - .L_946)
.L_946:
        /*006c*/ 	.word	0x00000000
        /*0070*/ 	.short	0x0005
        /*0072*/ 	.short	0x0098
        /*0074*/ 	.byte	0x00, 0xf0, 0x11, 0x00


	//----- nvinfo : EIATTR_KPARAM_INFO
	.align		4
.L_947:
        /*0078*/ 	.byte	0x04, 0x17
        /*007a*/ 	.short	(.L_949 - .L_948)
.L_948:
        /*007c*/ 	.word	0x00000000
        /*0080*/ 	.short	0x0004
        /*0082*/ 	.short	0x0094
        /*0084*/ 	.byte	0x00, 0xf0, 0x11, 0x00


	//----- nvinfo : EIATTR_KPARAM_INFO
	.align		4
.L_949:
        /*0088*/ 	.byte	0x04, 0x17
        /*008a*/ 	.short	(.L_951 - .L_950)
.L_950:
        /*008c*/ 	.word	0x00000000
        /*0090*/ 	.short	0x0003
        /*0092*/ 	.short	0x0090
        /*0094*/ 	.byte	0x00, 0xf0, 0x11, 0x00


	//----- nvinfo : EIATTR_KPARAM_INFO
	.align		4
.L_951:
        /*0098*/ 	.byte	0x04, 0x17
        /*009a*/ 	.short	(.L_953 - .L_952)
.L_952:
        /*009c*/ 	.word	0x00000000
        /*00a0*/ 	.short	0x0002
        /*00a2*/ 	.short	0x0060
        /*00a4*/ 	.byte	0x00, 0xf0, 0xc1, 0x00


	//----- nvinfo : EIATTR_KPARAM_INFO
	.align		4
.L_953:
        /*00a8*/ 	.byte	0x04, 0x17
        /*00aa*/ 	.short	(.L_955 - .L_954)
.L_954:
        /*00ac*/ 	.word	0x00000000
        /*00b0*/ 	.short	0x0001
        /*00b2*/ 	.short	0x0030
        /*00b4*/ 	.byte	0x00, 0xf0, 0xc1, 0x00


	//----- nvinfo : EIATTR_KPARAM_INFO
	.align		4
.L_955:
        /*00b8*/ 	.byte	0x04, 0x17
        /*00ba*/ 	.short	(.L_957 - .L_956)
.L_956:
        /*00bc*/ 	.word	0x00000000
        /*00c0*/ 	.short	0x0000
        /*00c2*/ 	.short	0x0000
        /*00c4*/ 	.byte	0x00, 0xf0, 0xc1, 0x00


	//----- nvinfo : EIATTR_SPARSE_MMA_MASK
	.align		4
.L_957:
        /*00c8*/ 	.byte	0x03, 0x50
        /*00ca*/ 	.short	0x0000


	//----- nvinfo : EIATTR_MAXREG_COUNT
	.align		4
        /*00cc*/ 	.byte	0x03, 0x1b
        /*00ce*/ 	.short	0x00ff


	//----- nvinfo : EIATTR_MERCURY_ISA_VERSION
	.align		4
        /*00d0*/ 	.byte	0x03, 0x5f
        /*00d2*/ 	.short	0x0101


	//----- nvinfo : EIATTR_EXIT_INSTR_OFFSETS
	.align		4
        /*00d4*/ 	.byte	0x04, 0x1c
        /*00d6*/ 	.short	(.L_959 - .L_958)


	//   ....[0]....
.L_958:
        /*00d8*/ 	.word	0x000000c0


	//   ....[1]....
        /*00dc*/ 	.word	0x000027f0


	//----- nvinfo : EIATTR_CRS_STACK_SIZE
	.align		4
.L_959:
        /*00e0*/ 	.byte	0x04, 0x1e
        /*00e2*/ 	.short	(.L_961 - .L_960)
.L_960:
        /*00e4*/ 	.word	0x00000000


	//----- nvinfo : EIATTR_CBANK_PARAM_SIZE
	.align		4
.L_961:
        /*00e8*/ 	.byte	0x03, 0x19
        /*00ea*/ 	.short	0x00b4


	//----- nvinfo : EIATTR_PARAM_CBANK
	.align		4
        /*00ec*/ 	.byte	0x04, 0x0a
        /*00ee*/ 	.short	(.L_963 - .L_962)
	.align		4
.L_962:
        /*00f0*/ 	.word	index@(.nv.constant0._ZN2at6native51_GLOBAL__N__11011a27_18_DepthwiseConv3d_cu_35e0c7b543conv_depthwise3d_cuda_backward_input_kernelIN3c104HalfEfLin1ELin1ELin1ELin1ELin1ELin1ELin1ELin1ELin1EEEvNS_27GenericPackedTensorAccessorIKT_Lm5ENS_16DefaultPtrTraitsEiEENS5_IS6_Lm5ES8_iEES9_iiiiiiiii)
        /*00f4*/ 	.short	0x0210
        /*00f6*/ 	.short	0x00b4


	//----- nvinfo : EIATTR_SW_WAR
	.align		4
.L_963:
        /*00f8*/ 	.byte	0x04, 0x36
        /*00fa*/ 	.short	(.L_965 - .L_964)
.L_964:
        /*00fc*/ 	.word	0x00000008
.L_965:


//--------------------- .nv.info._ZN2at6native51_GLOBAL__N__11011a27_18_DepthwiseConv3d_cu_35e0c7b543conv_depthwise3d_cuda_backward_input_kernelIN3c104HalfEfLi3ELi3ELi3ELin1ELin1ELin1ELin1ELin1ELin1EEEvNS_27GenericPackedTensorAccessorIKT_Lm5ENS_16DefaultPtrTraitsEiEENS5_IS6_Lm5ES8_iEES9_iiiiiiiii --------------------------
	.section	.nv.info._ZN2at6native51_GLOBAL__N__11011a27_18_DepthwiseConv3d_cu_35e0c7b543conv_depthwise3d_cuda_backward_input_kernelIN3c104HalfEfLi3ELi3ELi3ELin1ELin1ELin1ELin1ELin1ELin1EEEvNS_27GenericPackedTensorAccessorIKT_Lm5ENS_16DefaultPtrTraitsEiEENS5_IS6_Lm5ES8_iEES9_iiiiiiiii,"",@"SHT_CUDA_INFO"
	.sectionflags	@""
	.align	4


	//----- nvinfo : EIATTR_CUDA_API_VERSION
	.align		4
        /*0000*/ 	.byte	0x04, 0x37
        /*0002*/ 	.short	(.L_967 - .L_966)
.L_966:
        /*0004*/ 	.word	0x00000082


	//----- nvinfo : EIATTR_KPARAM_INFO
	.align		4
.L_967:
        /*0008*/ 	.byte	0x04, 0x17
        /*000a*/ 	.short	(.L_969 - .L_968)
.L_968:
        /*000c*/ 	.word	0x00000000
        /*0010*/ 	.short	0x000b
        /*0012*/ 	.short	0x00b0
        /*0014*/ 	.byte	0x00, 0xf0, 0x11, 0x00


	//----- nvinfo : EIATTR_KPARAM_INFO
	.align		4
.L_969:
        /*0018*/ 	.byte	0x04, 0x17
        /*001a*/ 	.short	(.L_971 - .L_970)
.L_970:
        /*001c*/ 	.word	0x00000000
        /*0020*/ 	.short	0x000a
        /*0022*/ 	.short	0x00ac
        /*0024*/ 	.byte	0x00, 0xf0, 0x11, 0x00


	//----- nvinfo : EIATTR_KPARAM_INFO
	.align		4
.L_971:
        /*0028*/ 	.byte	0x04, 0x17
        /*002a*/ 	.short	(.L_973 - .L_972)
.L_972:
        /*002c*/ 	.word	0x00000000
        /*0030*/ 	.short	0x0009
        /*0032*/ 	.short	0x00a8
        /*0034*/ 	.byte	0x00, 0xf0, 0x11, 0x00


	//----- nvinfo : EIATTR_KPARAM_INFO
	.align		4
.L_973:
        /*0038*/ 	.byte	0x04, 0x17
        /*003a*/ 	.short	(.L_975 - .L_974)
.L_974:
        /*003c*/ 	.word	0x00000000
        /*0040*/ 	.short	0x0008
        /*0042*/ 	.short	0x00a4
        /*0044*/ 	.byte	0x00, 0xf0, 0x11, 0x00


	//----- nvinfo : EIATTR_KPARAM_INFO
	.align		4
.L_975:
        /*0048*/ 	.byte	0x04, 0x17
        /*004a*/ 	.short	(.L_977 - .L_976)
.L_976:
        /*004c*/ 	.word	0x00000000
        /*0050*/ 	.short	0x0007
        /*0052*/ 	.short	0x00a0
        /*0054*/ 	.byte	0x00, 0xf0, 0x11, 0x00


	//----- nvinfo : EIATTR_KPARAM_INFO
	.align		4
.L_977:
        /*0058*/ 	.byte	0x04, 0x17
        /*005a*/ 	.short	(.L_979 - .L_978)
.L_978:
        /*005c*/ 	.word	0x00000000
        /*0060*/ 	.short	0x0006
        /*0062*/ 	.short	0x009c
        /*0064*/ 	.byte	0x00, 0xf0, 0x11, 0x00


	//----- nvinfo : EIATTR_KPARAM_INFO
	.align		4
.L_979:
        /*0068*/ 	.byte	0x04, 0x17
        /*006a*/ 	.short	(.L_981 - .L_980)
.L_980:
        /*006c*/ 	.word	0x00000000
        /*0070*/ 	.short	0x0005
        /*0072*/ 	.short	0x0098
        /*0074*/ 	.byte	0x00, 0xf0, 0x11, 0x00


	//----- nvinfo : EIATTR_KPARAM_INFO
	.align		4
.L_981:
        /*0078*/ 	.byte	0x04, 0x17
        /*007a*/ 	.short	(.L_983 - .L_982)
.L_982:
        /*007c*/ 	.word	0x00000000
        /*0080*/ 	.short	0x0004
        /*0082*/ 	.short	0x0094
        /*0084*/ 	.byte	0x00, 0xf0, 0x11, 0x00


	//----- nvinfo : EIATTR_KPARAM_INFO
	.align		4
.L_983:
        /*0088*/ 	.byte	0x04, 0x17
        /*008a*/ 	.short	(.L_985 - .L_984)
.L_984:
        /*008c*/ 	.word	0x00000000
        /*0090*/ 	.short	0x0003
        /*0092*/ 	.short	0x0090
        /*0094*/ 	.byte	0x00, 0xf0, 0x11, 0x00


	//----- nvinfo : EIATTR_KPARAM_INFO
	.align		4
.L_985:
        /*0098*/ 	.byte	0x04, 0x17
        /*009a*/ 	.short	(.L_987 - .L_986)
.L_986:
        /*009c*/ 	.word	0x00000000
        /*00a0*/ 	.short	0x0002
        /*00a2*/ 	.short	0x0060
        /*00a4*/ 	.byte	0x00, 0xf0, 0xc1, 0x00


	//----- nvinfo : EIATTR_KPARAM_INFO
	.align		4
.L_987:
        /*00a8*/ 	.byte	0x04, 0x17
        /*00aa*/ 	.short	(.L_989 - .L_988)
.L_988:
        /*00ac*/ 	.word	0x00000000
        /*00b0*/ 	.short	0x0001
        /*00b2*/ 	.short	0x0030
        /*00b4*/ 	.byte	0x00, 0xf0, 0xc1, 0x00


	//----- nvinfo : EIATTR_KPARAM_INFO
	.align		4
.L_989:
        /*00b8*/ 	.byte	0x04, 0x17
        /*00ba*/ 	.short	(.L_991 - .L_990)
.L_990:
        /*00bc*/ 	.word	0x00000000
        /*00c0*/ 	.short	0x0000
        /*00c2*/ 	.short	0x0000
        /*00c4*/ 	.byte	0x00, 0xf0, 0xc1, 0x00


	//----- nvinfo : EIATTR_SPARSE_MMA_MASK
	.align		4
.L_991:
        /*00c8*/ 	.byte	0x03, 0x50
        /*00ca*/ 	.short	0x0000


	//----- nvinfo : EIATTR_MAXREG_COUNT
	.align		4
        /*00cc*/ 	.byte	0x03, 0x1b
        /*00ce*/ 	.short	0x00ff


	//----- nvinfo : EIATTR_MERCURY_ISA_VERSION
	.align		4
        /*00d0*/ 	.byte	0x03, 0x5f
        /*00d2*/ 	.short	0x0101


	//----- nvinfo : EIATTR_EXIT_INSTR_OFFSETS
	.align		4
        /*00d4*/ 	.byte	0x04, 0x1c
        /*00d6*/ 	.short	(.L_993 - .L_992)


	//   ....[0]....
.L_992:
        /*00d8*/ 	.word	0x000000c0


	//   ....[1]....
        /*00dc*/ 	.word	0x00002270


	//----- nvinfo : EIATTR_CRS_STACK_SIZE
	.align		4
.L_993:
        /*00e0*/ 	.byte	0x04, 0x1e
        /*00e2*/ 	.short	(.L_995 - .L_994)
.L_994:
        /*00e4*/ 	.word	0x00000000


	//----- nvinfo : EIATTR_CBANK_PARAM_SIZE
	.align		4
.L_995:
        /*00e8*/ 	.byte	0x03, 0x19
        /*00ea*/ 	.short	0x00b4


	//----- nvinfo : EIATTR_PARAM_CBANK
	.align		4
        /*00ec*/ 	.byte	0x04, 0x0a
        /*00ee*/ 	.short	(.L_997 - .L_996)
	.align		4
.L_996:
        /*00f0*/ 	.word	index@(.nv.constant0._ZN2at6native51_GLOBAL__N__11011a27_18_DepthwiseConv3d_cu_35e0c7b543conv_depthwise3d_cuda_backward_input_kernelIN3c104HalfEfLi3ELi3ELi3ELin1ELin1ELin1ELin1ELin1ELin1EEEvNS_27GenericPackedTensorAccessorIKT_Lm5ENS_16DefaultPtrTraitsEiEENS5_IS6_Lm5ES8_iEES9_iiiiiiiii)
        /*00f4*/ 	.short	0x0210
        /*00f6*/ 	.short	0x00b4


	//----- nvinfo : EIATTR_SW_WAR
	.align		4
.L_997:
        /*00f8*/ 	.byte	0x04, 0x36
        /*00fa*/ 	.short	(.L_999 - .L_998)
.L_998:
        /*00fc*/ 	.word	0x00000008
.L_999:


//--------------------- .nv.info._ZN2at6native51_GLOBAL__N__11011a27_18_DepthwiseConv3d_cu_35e0c7b543conv_depthwise3d_cuda_backward_input_kernelIN3c104HalfEfLi3ELi3ELi3ELin1ELin1ELin1ELi1ELi1ELi1EEEvNS_27GenericPackedTensorAccessorIKT_Lm5ENS_16DefaultPtrTraitsEiEENS5_IS6_Lm5ES8_iEES9_iiiiiiiii --------------------------
	.section	.nv.info._ZN2at6native51_GLOBAL__N__11011a27_18_DepthwiseConv3d_cu_35e0c7b543conv_depthwise3d_cuda_backward_input_kernelIN3c104HalfEfLi3ELi3ELi3ELin1ELin1ELin1ELi1ELi1ELi1EEEvNS_27GenericPackedTensorAccessorIKT_Lm5ENS_16DefaultPtrTraitsEiEENS5_IS6_Lm5ES8_iEES9_iiiiiiiii,"",@"SHT_CUDA_INFO"
	.sectionflags	@""
	.align	4


	//----- nvinfo : EIATTR_CUDA_API_VERSION
	.align		4
        /*0000*/ 	.byte	0x04, 0x37
        /*0002*/ 	.short	(.L_1001 - .L_1000)
.L_1000:
        /*0004*/ 	.word	0x00000082


	//----- nvinfo : EIATTR_KPARAM_INFO
	.align		4
.L_1001:
        /*0008*/ 	.byte	0x04, 0x17
        /*000a*/ 	.short	(.L_1003 - .L_1002)
.L_1002:
        /*000c*/ 	.word	0x00000000
        /*0010*/ 	.short	0x000b
        /*0012*/ 	.short	0x00b0
        /*0014*/ 	.byte	0x00, 0xf0, 0x11, 0x00


	//----- nvinfo : EIATTR_KPARAM_INFO
	.align		4
.L_1003:
        /*0018*/ 	.byte	0x04, 0x17
        /*001a*/ 	.short	(.L_1005 - .L_1004)
.L_1004:
        /*001c*/ 	.word	0x00000000
        /*0020*/ 	.short	0x000a
        /*0022*/ 	.short	0x00ac
        /*0024*/ 	.byte	0x00, 0xf0, 0x11, 0x00


	//----- nvinfo : EIATTR_KPARAM_INFO
	.align		4
.L_1005:
        /*0028*/ 	.byte	0x04, 0x17
        /*002a*/ 	.short	(.L_1007 - .L_1006)
.L_1006:
        /*002c*/ 	.word	0x00000000
        /*0030*/ 	.short	0x0009
        /*0032*/ 	.short	0x00a8
        /*0034*/ 	.byte	0x00, 0xf0, 0x11, 0x00


	//----- nvinfo : EIATTR_KPARAM_INFO
	.align		4
.L_1007:
        /*0038*/ 	.byte	0x04, 0x17
        /*003a*/ 	.short	(.L_1009 - .L_1008)
.L_1008:
        /*003c*/ 	.word	0x00000000
        /*0040*/ 	.short	0x0008
        /*0042*/ 	.short	0x00a4
        /*0044*/ 	.byte	0x00, 0xf0, 0x11, 0x00


	//----- nvinfo : EIATTR_KPARAM_INFO
	.align		4
.L_1009:
        /*0048*/ 	.byte	0x04, 0x17
        /*004a*/ 	.short	(.L_1011 - .L_1010)
.L_1010:
        /*004c*/ 	.word	0x00000000
        /*0050*/ 	.short	0x0007
        /*0052*/ 	.short	0x00a0
        /*0054*/ 	.byte	0x00, 0xf0, 0x11, 0x00


	//----- nvinfo : EIATTR_KPARAM_INFO
	.align		4
.L_1011:
        /*0058*/ 	.byte	0x04, 0x17
        /*005a*/ 	.short	(.L_1013 - .L_1012)
.L_1012:
        /*005c*/ 	.word	0x00000000
        /*0060*/ 	.short	0x0006
        /*0062*/ 	.short	0x009c
        /*0064*/ 	.byte	0x00, 0xf0, 0x11, 0x00


	//----- nvinfo : EIATTR_KPARAM_INFO
	.align		4
.L_1013:
        /*0068*/ 	.byte	0x04, 0x17
        /*006a*/ 	.short	(.L_1015 - .L_1014)
.L_1014:
        /*006c*/ 	.word	0x00000000
        /*0070*/ 	.short	0x0005
        /*0072*/ 	.short	0x0098
        /*0074*/ 	.byte	0x00, 0xf0, 0x11, 0x00


	//----- nvinfo : EIATTR_KPARAM_INFO
	.align		4
.L_1015:
        /*0078*/ 	.byte	0x04, 0x17
        /*007a*/ 	.short	(.L_1017 - .L_1016)
.L_1016:
        /*007c*/ 	.word	0x00000000
        /*0080*/ 	.short	0x0004
        /*0082*/ 	.short	0x0094
        /*0084*/ 	.byte	0x00, 0xf0, 0x11, 0x00


	//----- nvinfo : EIATTR_KPARAM_INFO
	.align		4
.L_1017:
        /*0088*/ 	.byte	0x04, 0x17
        /*008a*/ 	.short	(.L_1019 - .L_1018)
.L_1018:
        /*008c*/ 	.word	0x00000000
        /*0090*/ 	.short	0x0003
        /*0092*/ 	.short	0x0090
        /*0094*/ 	.byte	0x00, 0xf0, 0x11, 0x00


	//----- nvinfo : EIATTR_KPARAM_INFO
	.align		4
.L_1019:
        /*0098*/ 	.byte	0x04, 0x17
        /*009a*/ 	.short	(.L_1021 - .L_1020)
.L_1020:
        /*009c*/ 	.word	0x00000000
        /*00a0*/ 	.short	0x0002
        /*00a2*/ 	.short	0x0060
        /*00a4*/ 	.byte	0x00, 0xf0, 0xc1, 0x00


	//----- nvinfo : EIATTR_KPARAM_INFO
	.align		4
.L_1021:
        /*00a8*/ 	.byte	0x04, 0x17
        /*00aa*/ 	.short	(.L_1023 - .L_1022)
.L_1022:
        /*00ac*/ 	.word	0x00000000
        /*00b0*/ 	.short	0x0001
        /*00b2*/ 	.short	0x0030
        /*00b4*/ 	.byte	0x00, 0xf0, 0xc1, 0x00


	//----- nvinfo : EIATTR_KPARAM_INFO
	.align		4
.L_1023:
        /*00b8*/ 	.byte	0x04, 0x17
        /*00ba*/ 	.short	(.L_1025 - .L_1024)
.L_1024:
        /*00bc*/ 	.word	0x00000000
        /*00c0*/ 	.short	0x0000
        /*00c2*/ 	.short	0x0000
        /*00c4*/ 	.byte	0x00, 0xf0, 0xc1, 0x00


	//----- nvinfo : EIATTR_SPARSE_MMA_MASK
	.align		4
.L_1025:
        /*00c8*/ 	.byte	0x03, 0x50
        /*00ca*/ 	.short	0x0000


	//----- nvinfo : EIATTR_MAXREG_COUNT
	.align		4
        /*00cc*/ 	.byte	0x03, 0x1b
        /*00ce*/ 	.short	0x00ff


	//----- nvinfo : EIATTR_MERCURY_ISA_VERSION
	.align		4
        /*00d0*/ 	.byte	0x03, 0x5f
        /*00d2*/ 	.short	0x0101


	//----- nvinfo : EIATTR_EXIT_INSTR_OFFSETS
	.align		4
        /*00d4*/ 	.byte	0x04, 0x1c
        /*00d6*/ 	.short	(.L_1027 - .L_1026)


	//   ....[0]....
.L_1026:
        /*00d8*/ 	.word	0x000000c0


	//   ....[1]....
        /*00dc*/ 	.word	0x00001a30


	//----- nvinfo : EIATTR_CRS_STACK_SIZE
	.align		4
.L_1027:
        /*00e0*/ 	.byte	0x04, 0x1e
        /*00e2*/ 	.short	(.L_1029 - .L_1028)
.L_1028:
        /*00e4*/ 	.word	0x00000000


	//----- nvinfo : EIATTR_CBANK_PARAM_SIZE
	.align		4
.L_1029:
        /*00e8*/ 	.byte	0x03, 0x19
        /*00ea*/ 	.short	0x00b4


	//----- nvinfo : EIATTR_PARAM_CBANK
	.align		4
        /*00ec*/ 	.byte	0x04, 0x0a
        /*00ee*/ 	.short	(.L_1031 - .L_1030)
	.align		4
.L_1030:
        /*00f0*/ 	.word	index@(.nv.constant0._ZN2at6native51_GLOBAL__N__11011a27_18_DepthwiseConv3d_cu_35e0c7b543conv_depthwise3d_cuda_backward_input_kernelIN3c104HalfEfLi3ELi3ELi3ELin1ELin1ELin1ELi1ELi1ELi1EEEvNS_27GenericPackedTensorAccessorIKT_Lm5ENS_16DefaultPtrTraitsEiEENS5_IS6_Lm5ES8_iEES9_iiiiiiiii)
        /*00f4*/ 	.short	0x0210
        /*00f6*/ 	.short	0x00b4


	//----- nvinfo : EIATTR_SW_WAR
	.align		4
.L_1031:
        /*00f8*/ 	.byte	0x04, 0x36
        /*00fa*/ 	.short	(.L_1033 - .L_1032)
.L_1032:
        /*00fc*/ 	.word	0x00000008
.L_1033:


//--------------------- .nv.info._ZN2at6native51_GLOBAL__N__11011a27_18_DepthwiseConv3d_cu_35e0c7b543conv_depthwise3d_cuda_backward_input_kernelIN3c104HalfEfLi3ELi3ELi3ELi1ELi1ELi1ELin1ELin1ELin1EEEvNS_27GenericPackedTensorAccessorIKT_Lm5ENS_16DefaultPtrTraitsEiEENS5_IS6_Lm5ES8_iEES9_iiiiiiiii --------------------------
	.section	.nv.info._ZN2at6native51_GLOBAL__N__11011a27_18_DepthwiseConv3d_cu_35e0c7b543conv_depthwise3d_cuda_backward_input_kernelIN3c104HalfEfLi3ELi3ELi3ELi1ELi1ELi1ELin1ELin1ELin1EEEvNS_27GenericPackedTensorAccessorIKT_Lm5ENS_16DefaultPtrTraitsEiEENS5_IS6_Lm5ES8_iEES9_iiiiiiiii,"",@"SHT_CUDA_INFO"
	.sectionflags	@""
	.align	4


	//----- nvinfo : EIATTR_CUDA_API_VERSION
	.align		4
        /*0000*/ 	.byte	0x04, 0x37
        /*0002*/ 	.short	(.L_1035 - .L_1034)
.L_1034:
        /*0004*/ 	.word	0x00000082


	//----- nvinfo : EIATTR_KPARAM_INFO
	.align		4
.L_1035:
        /*0008*/ 	.byte	0x04, 0x17
        /*000a*/ 	.short	(.L_1037 - .L_1036)
.L_1036:
        /*000c*/ 	.word	0x00000000
        /*0010*/ 	.short	0x000b
        /*0012*/ 	.short	0x00b0
        /*0014*/ 	.byte	0x00, 0xf0, 0x11, 0x00


	//----- nvinfo : EIATTR_KPARAM_INFO
	.align		4
.L_1037:
        /*0018*/ 	.byte	0x04, 0x17
        /*001a*/ 	.short	(.L_1039 - .L_1038)
.L_1038:
        /*001c*/ 	.word	0x00000000
        /*0020*/ 	.short	0x000a
        /*0022*/ 	.short	0x00ac
        /*0024*/ 	.byte	0x00, 0xf0, 0x11, 0x00


	//----- nvinfo : EIATTR_KPARAM_INFO
	.align		4
.L_1039:
        /*0028*/ 	.byte	0x04, 0x17
        /*002a*/ 	.short	(.L_1041 - .L_1040)
.L_1040:
        /*002c*/ 	.word	0x00000000
        /*0030*/ 	.short	0x0009
        /*0032*/ 	.short	0x00a8
        /*0034*/ 	.byte	0x00, 0xf0, 0x11, 0x00


	//----- nvinfo : EIATTR_KPARAM_INFO
	.align		4
.L_1041:
        /*0038*/ 	.byte	0x04, 0x17
        /*003a*/ 	.short	(.L_1043 - .L_1042)
.L_1042:
        /*003c*/ 	.word	0x00000000
        /*0040*/ 	.short	0x0008
        /*0042*/ 	.short	0x00a4
        /*0044*/ 	.byte	0x00, 0xf0, 0x11, 0x00


	//----- nvinfo : EIATTR_KPARAM_INFO
	.align		4
.L_1043:
        /*0048*/ 	.byte	0x04, 0x17
        /*004a*/ 	.short	(.L_1045 - .L_1044)
.L_1044:
        /*004c*/ 	.word	0x00000000
        /*0050*/ 	.short	0x0007
        /*0052*/ 	.short	0x00a0
        /*0054*/ 	.byte	0x00, 0xf0, 0x11, 0x00


	//----- nvinfo : EIATTR_KPARAM_INFO
	.align		4
.L_1045:
        /*0058*/ 	.byte	0x04, 0x17
        /*005a*/ 	.short	(.L_1047 - .L_1046)
.L_1046:
        /*005c*/ 	.word	0x00000000
        /*0060*/ 	.short	0x0006
        /*0062*/ 	.short	0x009c
        /*0064*/ 	.byte	0x00, 0xf0, 0x11, 0x00


	//----- nvinfo : EIATTR_KPARAM_INFO
	.align		4
.L_1047:
        /*0068*/ 	.byte	0x04, 0x17
        /*006a*/ 	.short	(.L_1049 - .L_1048)
.L_1048:
        /*006c*/ 	.word	0x00000000
        /*0070*/ 	.short	0x0005
        /*0072*/ 	.short	0x0098
        /*0074*/ 	.byte	0x00, 0xf0, 0x11, 0x00


	//----- nvinfo : EIATTR_KPARAM_INFO
	.align		4
.L_1049:
        /*0078*/ 	.byte	0x04, 0x17
        /*007a*/ 	.short	(.L_1051 - .L_1050)
.L_1050:
        /*007c*/ 	.word	0x00000000
        /*0080*/ 	.short	0x0004
        /*0082*/ 	.short	0x0094
        /*0084*/ 	.byte	0x00, 0xf0, 0x11, 0x00


	//----- nvinfo : EIATTR_KPARAM_INFO
	.align		4
.L_1051:
        /*0088*/ 	.byte	0x04, 0x17
        /*008a*/ 	.short	(.L_1053 - .L_1052)
.L_1052:
        /*008c*/ 	.word	0x00000000
        /*0090*/ 	.short	0x0003
        /*0092*/ 	.short	0x0090
        /*0094*/ 	.byte	0x00, 0xf0, 0x11, 0x00


	//----- nvinfo : EIATTR_KPARAM_INFO
	.align		4
.L_1053:
        /*0098*/ 	.byte	0x04, 0x17
        /*009a*/ 	.short	(.L_1055 - .L_1054)
.L_1054:
        /*009c*/ 	.word	0x00000000
        /*00a0*/ 	.short	0x0002
        /*00a2*/ 	.short	0x0060
        /*00a4*/ 	.byte	0x00, 0xf0, 0xc1, 0x00


	//----- nvinfo : EIATTR_KPARAM_INFO
	.align		4
.L_1055:
        /*00a8*/ 	.byte	0x04, 0x17
        /*00aa*/ 	.short	(.L_1057 - .L_1056)
.L_1056:
        /*00ac*/ 	.word	0x00000000
        /*00b0*/ 	.short	0x0001
        /*00b2*/ 	.short	0x0030
        /*00b4*/ 	.byte	0x00, 0xf0, 0xc1, 0x00


	//----- nvinfo : EIATTR_KPARAM_INFO
	.align		4
.L_1057:
        /*00b8*/ 	.byte	0x04, 0x17
        /*00ba*/ 	.short	(.L_1059 - .L_1058)
.L_1058:
        /*00bc*/ 	.word	0x00000000
        /*00c0*/ 	.short	0x0000
        /*00c2*/ 	.short	0x0000
        /*00c4*/ 	.byte	0x00, 0xf0, 0xc1, 0x00


	//----- nvinfo : EIATTR_SPARSE_MMA_MASK
	.align		4
.L_1059:
        /*00c8*/ 	.byte	0x03, 0x50
        /*00ca*/ 	.short	0x0000


	//----- nvinfo : EIATTR_MAXREG_COUNT
	.align		4
        /*00cc*/ 	.byte	0x03, 0x1b
        /*00ce*/ 	.short	0x00ff


	//----- nvinfo : EIATTR_MERCURY_ISA_VERSION
	.align		4
        /*00d0*/ 	.byte	0x03, 0x5f
        /*00d2*/ 	.short	0x0101


	//----- nvinfo : EIATTR_EXIT_INSTR_OFFSETS
	.align		4
        /*00d4*/ 	.byte	0x04, 0x1c
        /*00d6*/ 	.short	(.L_1061 - .L_1060)


	//   ....[0]....
.L_1060:
        /*00d8*/ 	.word	0x000000c0


	//   ....[1]....
        /*00dc*/ 	.word	0x000021e0


	//----- nvinfo : EIATTR_CRS_STACK_SIZE
	.align		4
.L_1061:
        /*00e0*/ 	.byte	0x04, 0x1e
        /*00e2*/ 	.short	(.L_1063 - .L_1062)
.L_1062:
        /*00e4*/ 	.word	0x00000000


	//----- nvinfo : EIATTR_CBANK_PARAM_SIZE
	.align		4
.L_1063:
        /*00e8*/ 	.byte	0x03, 0x19
        /*00ea*/ 	.short	0x00b4


	//----- nvinfo : EIATTR_PARAM_CBANK
	.align		4
        /*00ec*/ 	.byte	0x04, 0x0a
        /*00ee*/ 	.short	(.L_1065 - .L_1064)
	.align		4
.L_1064:
        /*00f0*/ 	.word	index@(.nv.constant0._ZN2at6native51_GLOBAL__N__11011a27_18_DepthwiseConv3d_cu_35e0c7b543conv_depthwise3d_cuda_backward_input_kernelIN3c104HalfEfLi3ELi3ELi3ELi1ELi1ELi1ELin1ELin1ELin1EEEvNS_27GenericPackedTensorAccessorIKT_Lm5ENS_16DefaultPtrTraitsEiEENS5_IS6_Lm5ES8_iEES9_iiiiiiiii)
        /*00f4*/ 	.short	0x0210
        /*00f6*/ 	.short	0x00b4


	//----- nvinfo : EIATTR_SW_WAR
	.align		4
.L_1065:
        /*00f8*/ 	.byte	0x04, 0x36
        /*00fa*/ 	.short	(.L_1067 - .L_1066)
.L_1066:
        /*00fc*/ 	.word	0x00000008
.L_1067:


//--------------------- .nv.info._ZN2at6native51_GLOBAL__N__11011a27_18_DepthwiseConv3d_cu_35e0c7b543conv_depthwise3d_cuda_backward_input_kernelIN3c104HalfEfLi3ELi3ELi3ELi1ELi1ELi1ELi1ELi1ELi1EEEvNS_27GenericPackedTensorAccessorIKT_Lm5ENS_16DefaultPtrTraitsEiEENS5_IS6_Lm5ES8_iEES9_iiiiiiiii --------------------------
	.section	.nv.info._ZN2at6native51_GLOBAL__N__11011a27_18_DepthwiseConv3d_cu_35e0c7b543conv_depthwise3d_cuda_backward_input_kernelIN3c104HalfEfLi3ELi3ELi3ELi1ELi1ELi1ELi1ELi1ELi1EEEvNS_27GenericPackedTensorAccessorIKT_Lm5ENS_16DefaultPtrTraitsEiEENS5_IS6_Lm5ES8_iEES9_iiiiiiiii,"",@"SHT_CUDA_INFO"
	.sectionflags	@""
	.align	4


	//----- nvinfo : EIATTR_CUDA_API_VERSION
	.align		4
        /*0000*/ 	.byte	0x04, 0x37
        /*0002*/ 	.short	(.L_1069 - .L_1068)
.L_1068:
        /*0004*/ 	.word	0x00000082


	//----- nvinfo : EIATTR_KPARAM_INFO
	.align		4
.L_1069:
        /*0008*/ 	.byte	0x04, 0x17
        /*000a*/ 	.short	(.L_1071 - .L_1070)
.L_1070:
        /*000c*/ 	.word	0x00000000
        /*0010*/ 	.short	0x000b
        /*0012*/ 	.short	0x00b0
        /*0014*/ 	.byte	0x00, 0xf0, 0x11, 0x00


	//----- nvinfo : EIATTR_KPARAM_INFO
	.align		4
.L_1071:
        /*0018*/ 	.byte	0x04, 0x17
        /*001a*/ 	.short	(.L_1073 - .L_1072)
.L_1072:
        /*001c*/ 	.word	0x00000000
        /*0020*/ 	.short	0x000a
        /*0022*/ 	.short	0x00ac
        /*0024*/ 	.byte	0x00, 0xf0, 0x11, 0x00


	//----- nvinfo : EIATTR_KPARAM_INFO
	.align		4
.L_1073:
        /*0028*/ 	.byte	0x04, 0x17
        /*002a*/ 	.short	(.L_1075 - .L_1074)
.L_1074:
        /*002c*/ 	.word	0x00000000
        /*0030*/ 	.short	0x0009
        /*0032*/ 	.short	0x00a8
        /*0034*/ 	.byte	0x00, 0xf0, 0x11, 0x00


	//----- nvinfo : EIATTR_KPARAM_INFO
	.align		4
.L_1075:
        /*0038*/ 	.byte	0x04, 0x17
        /*003a*/ 	.short	(.L_1077 - .L_1076)
.L_1076:
        /*003c*/ 	.word	0x00000000
        /*0040*/ 	.short	0x0008
        /*0042*/ 	.short	0x00a4
        /*0044*/ 	.byte	0x00, 0xf0, 0x11, 0x00


	//----- nvinfo : EIATTR_KPARAM_INFO
	.align		4
.L_1077:
        /*0048*/ 	.byte	0x04, 0x17
        /*004a*/ 	.short	(.L_1079 - .L_1078)
.L_1078:
        /*004c*/ 	.word	0x00000000
        /*0050*/ 	.short	0x0007
        /*0052*/ 	.short	0x00a0
        /*0054*/ 	.byte	0x00, 0xf0, 0x11, 0x00


	//----- nvinfo : EIATTR_KPARAM_INFO
	.align		4
.L_1079:
        /*0058*/ 	.byte	0x04, 0x17
        /*005a*/ 	.short	(.L_1081 - .L_1080)
.L_1080:
        /*005c*/ 	.word	0x00000000
        /*0060*/ 	.short	0x0006
        /*0062*/ 	.short	0x009c
        /*0064*/ 	.byte	0x00, 0xf0, 0x11, 0x00


	//----- nvinfo : EIATTR_KPARAM_INFO
	.align		4
.L_1081:
        /*0068*/ 	.byte	0x04, 0x17
        /*006a*/ 	.short	(.L_1083 - .L_1082)
.L_1082:
        /*006c*/ 	.word	0x00000000
        /*0070*/ 	.short	0x0005
        /*0072*/ 	.short	0x0098
        /*0074*/ 	.byte	0x00, 0xf0, 0x11, 0x00


	//----- nvinfo : EIATTR_KPARAM_INFO
	.align		4
.L_1083:
        /*0078*/ 	.byte	0x04, 0x17
        /*007a*/ 	.short	(.L_1085 - .L_1084)
.L_1084:
        /*007c*/ 	.word	0x00000000
        /*0080*/ 	.short	0x0004
        /*0082*/ 	.short	0x0094
        /*0084*/ 	.byte	0x00, 0xf0, 0x11, 0x00


	//----- nvinfo : EIATTR_KPARAM_INFO
	.align		4
.L_1085:
        /*0088*/ 	.byte	0x04, 0x17
        /*008a*/ 	.short	(.L_1087 - .L_1086)
.L_1086:
        /*008c*/ 	.word	0x00000000
        /*0090*/ 	.short	0x0003
        /*0092*/ 	.short	0x0090
        /*0094*/ 	.byte	0x00, 0xf0, 0x11, 0x00


	//----- nvinfo : EIATTR_KPARAM_INFO
	.align		4
.L_1087:
        /*0098*/ 	.byte	0x04, 0x17
        /*009a*/ 	.short	(.L_1089 - .L_1088)
.L_1088:
        /*009c*/ 	.word	0x00000000
        /*00a0*/ 	.short	0x0002
        /*00a2*/ 	.short	0x0060
        /*00a4*/ 	.byte	0x00, 0xf0, 0xc1, 0x00


	//----- nvinfo : EIATTR_KPARAM_INFO
	.align		4
.L_1089:
        /*00a8*/ 	.byte	0x04, 0x17
        /*00aa*/ 	.short	(.L_1091 - .L_1090)
.L_1090:
        /*00ac*/ 	.word	0x00000000
        /*00b0*/ 	.short	0x0001
        /*00b2*/ 	.short	0x0030
        /*00b4*/ 	.byte	0x00, 0xf0, 0xc1, 0x00


	//----- nvinfo : EIATTR_KPARAM_INFO
	.align		4
.L_1091:
        /*00b8*/ 	.byte	0x04, 0x17
        /*00ba*/ 	.short	(.L_1093 - .L_1092)
.L_1092:
        /*00bc*/ 	.word	0x00000000
        /*00c0*/ 	.short	0x0000
        /*00c2*/ 	.short	0x0000
        /*00c4*/ 	.byte	0x00, 0xf0, 0xc1, 0x00


	//----- nvinfo : EIATTR_SPARSE_MMA_MASK
	.align		4
.L_1093:
        /*00c8*/ 	.byte	0x03, 0x50
        /*00ca*/ 	.short	0x0000


	//----- nvinfo : EIATTR_MAXREG_COUNT
	.align		4
        /*00cc*/ 	.byte	0x03, 0x1b
        /*00ce*/ 	.short	0x00ff


	//----- nvinfo : EIATTR_MERCURY_ISA_VERSION
	.align		4
        /*00d0*/ 	.byte	0x03, 0x5f
        /*00d2*/ 	.short	0x0101


	//----- nvinfo : EIATTR_EXIT_INSTR_OFFSETS
	.align		4
        /*00d4*/ 	.byte	0x04, 0x1c
        /*00d6*/ 	.short	(.L_1095 - .L_1094)


	//   ....[0]....
.L_1094:
        /*00d8*/ 	.word	0x000000c0


	//   ....[1]....
        /*00dc*/ 	.word	0x00001670


	//----- nvinfo : EIATTR_CRS_STACK_SIZE
	.align		4
.L_1095:
        /*00e0*/ 	.byte	0x04, 0x1e
        /*00e2*/ 	.short	(.L_1097 - .L_1096)
.L_1096:
        /*00e4*/ 	.word	0x00000000


	//----- nvinfo : EIATTR_CBANK_PARAM_SIZE
	.align		4
.L_1097:
        /*00e8*/ 	.byte	0x03, 0x19
        /*00ea*/ 	.short	0x00b4


	//----- nvinfo : EIATTR_PARAM_CBANK
	.align		4
        /*00ec*/ 	.byte	0x04, 0x0a
        /*00ee*/ 	.short	(.L_1099 - .L_1098)
	.align		4
.L_1098:
        /*00f0*/ 	.word	index@(.nv.constant0._ZN2at6native51_GLOBAL__N__11011a27_18_DepthwiseConv3d_cu_35e0c7b543conv_depthwise3d_cuda_backward_input_kernelIN3c104HalfEfLi3ELi3ELi3ELi1ELi1ELi1ELi1ELi1ELi1EEEvNS_27GenericPackedTensorAccessorIKT_Lm5ENS_16DefaultPtrTraitsEiEENS5_IS6_Lm5ES8_iEES9_iiiiiiiii)
        /*00f4*/ 	.short	0x0210
        /*00f6*/ 	.short	0x00b4


	//----- nvinfo : EIATTR_SW_WAR
	.align		4
.L_1099:
        /*00f8*/ 	.byte	0x04, 0x36
        /*00fa*/ 	.short	(.L_1101 - .L_1100)
.L_1100:
        /*00fc*/ 	.word	0x00000008
.L_1101:


//--------------------- .nv.info._ZN2at6native51_GLOBAL__N__11011a27_18_DepthwiseConv3d_cu_35e0c7b543conv_depthwise3d_cuda_backward_input_kernelIffLin1ELin1ELin1ELin1ELin1ELin1ELin1ELin1ELin1EEEvNS_27GenericPackedTensorAccessorIKT_Lm5ENS_16DefaultPtrTraitsEiEENS3_IS4_Lm5ES6_iEES7_iiiiiiiii --------------------------
	.section	.nv.info._ZN2at6native51_GLOBAL__N__11011a27_18_DepthwiseConv3d_cu_35e0c7b543conv_depthwise3d_cuda_backward_input_kernelIffLin1ELin1ELin1ELin1ELin1ELin1ELin1ELin1ELin1EEEvNS_27GenericPackedTensorAccessorIKT_Lm5ENS_16DefaultPtrTraitsEiEENS3_IS4_Lm5ES6_iEES7_iiiiiiiii,"",@"SHT_CUDA_INFO"
	.sectionflags	@""
	.align	4


	//----- nvinfo : EIATTR_CUDA_API_VERSION
	.align		4
        /*0000*/ 	.byte	0x04, 0x37
        /*0002*/ 	.short	(.L_1103 - .L_1102)
.L_1102:
        /*0004*/ 	.word	0x00000082


	//----- nvinfo : EIATTR_KPARAM_INFO
	.align		4
.L_1103:
        /*0008*/ 	.byte	0x04, 0x17
        /*000a*/ 	.short	(.L_1105 - .L_1104)
.L_1104:
        /*000c*/ 	.word	0x00000000
        /*0010*/ 	.short	0x000b
        /*0012*/ 	.short	0x00b0
        /*0014*/ 	.byte	0x00, 0xf0, 0x11, 0x00


	//----- nvinfo : EIATTR_KPARAM_INFO
	.align		4
.L_1105:
        /*0018*/ 	.byte	0x04, 0x17
        /*001a*/ 	.short	(.L_1107 - .L_1106)
.L_1106:
        /*001c*/ 	.word	0x00000000
        /*0020*/ 	.short	0x000a
        /*0022*/ 	.short	0x00ac
        /*0024*/ 	.byte	0x00, 0xf0, 0x11, 0x00


	//----- nvinfo : EIATTR_KPARAM_INFO
	.align		4
.L_1107:
        /*0028*/ 	.byte	0x04, 0x17
        /*002a*/ 	.short	(.L_1109 - .L_1108)
.L_1108:
        /*002c*/ 	.word	0x00000000
        /*0030*/ 	.short	0x0009
        /*0032*/ 	.short	0x00a8
        /*0034*/ 	.byte	0x00, 0xf0, 0x11, 0x00


	//----- nvinfo : EIATTR_KPARAM_INFO
	.align		4
.L_1109:
        /*0038*/ 	.byte	0x04, 0x17
        /*003a*/ 	.short	(.L_1111 - .L_1110)
.L_1110:
        /*003c*/ 	.word	0x00000000
        /*0040*/ 	.short	0x0008
        /*0042*/ 	.short	0x00a4
        /*0044*/ 	.byte	0x00, 0xf0, 0x11, 0x00


	//----- nvinfo : EIATTR_KPARAM_INFO
	.align		4
.L_1111:
        /*0048*/ 	.byte	0x04, 0x17
        /*004a*/ 	.short	(.L_1113 - .L_1112)
.L_1112:
        /*004c*/ 	.word	0x00000000
        /*0050*/ 	.short	0x0007
        /*0052*/ 	.short	0x00a0
        /*0054*/ 	.byte	0x00, 0xf0, 0x11, 0x00


	//----- nvinfo : EIATTR_KPARAM_INFO
	.align		4
.L_1113:
        /*0058*/ 	.byte	0x04, 0x17
        /*005a*/ 	.short	(.L_1115 - .L_1114)
.L_1114:
        /*005c*/ 	.word	0x00000000
        /*0060*/ 	.short	0x0006
        /*0062*/ 	.short	0x009c
        /*0064*/ 	.byte	0x00, 0xf0, 0x11, 0x00


	//----- nvinfo : EIATTR_KPARAM_INFO
	.align		4
.L_1115:
        /*0068*/ 	.byte	0x04, 0x17
        /*006a*/ 	.short	(.L_1117 - .L_1116)
.L_1116:
        /*006c*/ 	.word	0x00000000
        /*0070*/ 	.short	0x0005
        /*0072*/ 	.short	0x0098
        /*0074*/ 	.byte	0x00, 0xf0, 0x11, 0x00


	//----- nvinfo : EIATTR_KPARAM_INFO
	.align		4
.L_1117:
        /*0078*/ 	.byte	0x04, 0x17
        /*007a*/ 	.short	(.L_1119 - .L_1118)
.L_1118:
        /*007c*/ 	.word	0x00000000
        /*0080*/ 	.short	0x0004
        /*0082*/ 	.short	0x0094
        /*0084*/ 	.byte	0x00, 0xf0, 0x11, 0x00


	//----- nvinfo : EIATTR_KPARAM_INFO
	.align		4
.L_1119:
        /*0088*/ 	.byte	0x04, 0x17
        /*008a*/ 	.short	(.L_1121 - .L_1120)
.L_1120:
        /*008c*/ 	.word	0x00000000
        /*0090*/ 	.short	0x0003
        /*0092*/ 	.short	0x0090
        /*0094*/ 	.byte	0x00, 0xf0, 0x11, 0x00


	//----- nvinfo : EIATTR_KPARAM_INFO
	.align		4
.L_1121:
        /*0098*/ 	.byte	0x04, 0x17
        /*009a*/ 	.short	(.L_1123 - .L_1122)
.L_1122:
        /*009c*/ 	.word	0x00000000
        /*00a0*/ 	.short	0x0002
        /*00a2*/ 	.short	0x0060
        /*00a4*/ 	.byte	0x00, 0xf0, 0xc1, 0x00


	//----- nvinfo : EIATTR_KPARAM_INFO
	.align		4
.L_1123:
        /*00a8*/ 	.byte	0x04, 0x17
        /*00aa*/ 	.short	(.L_1125 - .L_1124)
.L_1124:
        /*00ac*/ 	.word	0x00000000
        /*00b0*/ 	.short	0x0001
        /*00b2*/ 	.short	0x0030
        /*00b4*/ 	.byte	0x00, 0xf0, 0xc1, 0x00


	//----- nvinfo : EIATTR_KPARAM_INFO
	.align		4
.L_1125:
        /*00b8*/ 	.byte	0x04, 0x17
        /*00ba*/ 	.short	(.L_1127 - .L_1126)
.L_1126:
        /*00bc*/ 	.word	0x00000000
        /*00c0*/ 	.short	0x0000
        /*00c2*/ 	.short	0x0000
        /*00c4*/ 	.byte	0x00, 0xf0, 0xc1, 0x00


	//----- nvinfo : EIATTR_SPARSE_MMA_MASK
	.align		4
.L_1127:
        /*00c8*/ 	.byte	0x03, 0x50
        /*00ca*/ 	.short	0x0000


	//----- nvinfo : EIATTR_MAXREG_COUNT
	.align		4
        /*00cc*/ 	.byte	0x03, 0x1b
        /*00ce*/ 	.short	0x00ff


	//----- nvinfo : EIATTR_MERCURY_ISA_VERSION
	.align		4
        /*00d0*/ 	.byte	0x03, 0x5f
        /*00d2*/ 	.short	0x0101


	//----- nvinfo : EIATTR_EXIT_INSTR_OFFSETS
	.align		4
        /*00d4*/ 	.byte	0x04, 0x1c
        /*00d6*/ 	.short	(.L_1129 - .L_1128)


	//   ....[0]....
.L_1128:
        /*00d8*/ 	.word	0x000000c0


	//   ....[1]....
        /*00dc*/ 	.word	0x00002620


	//----- nvinfo : EIATTR_CRS_STACK_SIZE
	.align		4
.L_1129:
        /*00e0*/ 	.byte	0x04, 0x1e
        /*00e2*/ 	.short	(.L_1131 - .L_1130)
.L_1130:
        /*00e4*/ 	.word	0x00000000


	//----- nvinfo : EIATTR_CBANK_PARAM_SIZE
	.align		4
.L_1131:
        /*00e8*/ 	.byte	0x03, 0x19
        /*00ea*/ 	.short	0x00b4


	//----- nvinfo : EIATTR_PARAM_CBANK
	.align		4
        /*00ec*/ 	.byte	0x04, 0x0a
        /*00ee*/ 	.short	(.L_1133 - .L_1132)
	.align		4
.L_1132:
        /*00f0*/ 	.word	index@(.nv.constant0._ZN2at6native51_GLOBAL__N__11011a27_18_DepthwiseConv3d_cu_35e0c7b543conv_depthwise3d_cuda_backward_input_kernelIffLin1ELin1ELin1ELin1ELin1ELin1ELin1ELin1ELin1EEEvNS_27GenericPackedTensorAccessorIKT_Lm5ENS_16DefaultPtrTraitsEiEENS3_IS4_Lm5ES6_iEES7_iiiiiiiii)
        /*00f4*/ 	.short	0x0210
        /*00f6*/ 	.short	0x00b4


	//----- nvinfo : EIATTR_SW_WAR
	.align		4
.L_1133:
        /*00f8*/ 	.byte	0x04, 0x36
        /*00fa*/ 	.short	(.L_1135 - .L_1134)
.L_1134:
        /*00fc*/ 	.word	0x00000008
.L_1135:


//--------------------- .nv.info._ZN2at6native51_GLOBAL__N__11011a27_18_DepthwiseConv3d_cu_35e0c7b543conv_depthwise3d_cuda_backward_input_kernelIffLi3ELi3ELi3ELin1ELin1ELin1ELin1ELin1ELin1EEEvNS_27GenericPackedTensorAccessorIKT_Lm5ENS_16DefaultPtrTraitsEiEENS3_IS4_Lm5ES6_iEES7_iiiiiiiii --------------------------
	.section	.nv.info._ZN2at6native51_GLOBAL__N__11011a27_18_DepthwiseConv3d_cu_35e0c7b543conv_depthwise3d_cuda_backward_input_kernelIffLi3ELi3ELi3ELin1ELin1ELin1ELin1ELin1ELin1EEEvNS_27GenericPackedTensorAccessorIKT_Lm5ENS_16DefaultPtrTraitsEiEENS3_IS4_Lm5ES6_iEES7_iiiiiiiii,"",@"SHT_CUDA_INFO"
	.sectionflags	@""
	.align	4


	//----- nvinfo : EIATTR_CUDA_API_VERSION
	.align		4
        /*0000*/ 	.byte	0x04, 0x37
        /*0002*/ 	.short	(.L_1137 - .L_1136)
.L_1136:
        /*0004*/ 	.word	0x00000082


	//----- nvinfo : EIATTR_KPARAM_INFO
	.align		4
.L_1137:
        /*0008*/ 	.byte	0x04, 0x17
        /*000a*/ 	.short	(.L_1139 - .L_1138)
.L_1138:
        /*000c*/ 	.word	0x00000000
        /*0010*/ 	.short	0x000b
        /*0012*/ 	.short	0x00b0
        /*0014*/ 	.byte	0x00, 0xf0, 0x11, 0x00


	//----- nvinfo : EIATTR_KPARAM_INFO
	.align		4
.L_1139:
        /*0018*/ 	.byte	0x04, 0x17
        /*001a*/ 	.short	(.L_1141 - .L_1140)
.L_1140:
        /*001c*/ 	.word	0x00000000
        /*0020*/ 	.short	0x000a
        /*0022*/ 	.short	0x00ac
        /*0024*/ 	.byte	0x00, 0xf0, 0x11, 0x00


	//----- nvinfo : EIATTR_KPARAM_INFO
	.align		4
.L_1141:
        /*0028*/ 	.byte	0x04, 0x17
        /*002a*/ 	.short	(.L_1143 - .L_1142)
.L_1142:
        /*002c*/ 	.word	0x00000000
        /*0030*/ 	.short	0x0009
        /*0032*/ 	.short	0x00a8
        /*0034*/ 	.byte	0x00, 0xf0, 0x11, 0x00


	//----- nvinfo : EIATTR_KPARAM_INFO
	.align		4
.L_1143:
        /*0038*/ 	.byte	0x04, 0x17
        /*003a*/ 	.short	(.L_1145 - .L_1144)
.L_1144:
        /*003c*/ 	.word	0x00000000
        /*0040*/ 	.short	0x0008
        /*0042*/ 	.short	0x00a4
        /*0044*/ 	.byte	0x00, 0xf0, 0x11, 0x00


	//----- nvinfo : EIATTR_KPARAM_INFO
	.align		4
.L_1145:
        /*0048*/ 	.byte	0x04, 0x17
        /*004a*/ 	.short	(.L_1147 - .L_1146)
.L_1146:
        /*004c*/ 	.word	0x00000000
        /*0050*/ 	.short	0x0007
        /*0052*/ 	.short	0x00a0
        /*0054*/ 	.byte	0x00, 0xf0, 0x11, 0x00


	//----- nvinfo : EIATTR_KPARAM_INFO
	.align		4
.L_1147:
        /*0058*/ 	.byte	0x04, 0x17
        /*005a*/ 	.short	(.L_1149 - .L_1148)
.L_1148:
        /*005c*/ 	.word	0x00000000
        /*0060*/ 	.short	0x0006
        /*0062*/ 	.short	0x009c
        /*0064*/ 	.byte	0x00, 0xf0, 0x11, 0x00


	//----- nvinfo : EIATTR_KPARAM_INFO
	.align		4
.L_1149:
        /*0068*/ 	.byte	0x04, 0x17
        /*006a*/ 	.short	(.L_1151 - .L_1150)
.L_1150:
        /*006c*/ 	.word	0x00000000
        /*0070*/ 	.short	0x0005
        /*0072*/ 	.short	0x0098
        /*0074*/ 	.byte	0x00, 0xf0, 0x11, 0x00


	//----- nvinfo : EIATTR_KPARAM_INFO
	.align		4
.L_1151:
        /*0078*/ 	.byte	0x04, 0x17
        /*007a*/ 	.short	(.L_1153 - .L_1152)
.L_1152:
        /*007c*/ 	.word	0x00000000
        /*0080*/ 	.short	0x0004
        /*0082*/ 	.short	0x0094
        /*0084*/ 	.byte	0x00, 0xf0, 0x11, 0x00


	//----- nvinfo : EIATTR_KPARAM_INFO
	.align		4
.L_1153:
        /*0088*/ 	.byte	0x04, 0x17
        /*008a*/ 	.short	(.L_1155 - .L_1154)
.L_1154:
        /*008c*/ 	.word	0x00000000
        /*0090*/ 	.short	0x0003
        /*0092*/ 	.short	0x0090
        /*0094*/ 	.byte	0x00, 0xf0, 0x11, 0x00


	//----- nvinfo : EIATTR_KPARAM_INFO
	.align		4
.L_1155:
        /*0098*/ 	.byte	0x04, 0x17
        /*009a*/ 	.short	(.L_1157 - .L_1156)
.L_1156:
        /*009c*/ 	.word	0x00000000
        /*00a0*/ 	.short	0x0002
        /*00a2*/ 	.short	0x0060
        /*00a4*/ 	.byte	0x00, 0xf0, 0xc1, 0x00


	//----- nvinfo : EIATTR_KPARAM_INFO
	.align		4
.L_1157:
        /*00a8*/ 	.byte	0x04, 0x17
        /*00aa*/ 	.short	(.L_1159 - .L_1158)
.L_1158:
        /*00ac*/ 	.word	0x00000000
        /*00b0*/ 	.short	0x0001
        /*00b2*/ 	.short	0x0030
        /*00b4*/ 	.byte	0x00, 0xf0, 0xc1, 0x00


	//----- nvinfo : EIATTR_KPARAM_INFO
	.align		4
.L_1159:
        /*00b8*/ 	.byte	0x04, 0x17
        /*00ba*/ 	.short	(.L_1161 - .L_1160)
.L_1160:
        /*00bc*/ 	.word	0x00000000
        /*00c0*/ 	.short	0x0000
        /*00c2*/ 	.short	0x0000
        /*00c4*/ 	.byte	0x00, 0xf0, 0xc1, 0x00


	//----- nvinfo : EIATTR_SPARSE_MMA_MASK
	.align		4
.L_1161:
        /*00c8*/ 	.byte	0x03, 0x50
        /*00ca*/ 	.short	0x0000


	//----- nvinfo : EIATTR_MAXREG_COUNT
	.align		4
        /*00cc*/ 	.byte	0x03, 0x1b
        /*00ce*/ 	.short	0x00ff


	//----- nvinfo : EIATTR_MERCURY_ISA_VERSION
	.align		4
        /*00d0*/ 	.byte	0x03, 0x5f
        /*00d2*/ 	.short	0x0101


	//----- nvinfo : EIATTR_EXIT_INSTR_OFFSETS
	.align		4
        /*00d4*/ 	.byte	0x04, 0x1c
        /*00d6*/ 	.short	(.L_1163 - .L_1162)


	//   ....[0]....
.L_1162:
        /*00d8*/ 	.word	0x000000c0


	//   ....[1]....
        /*00dc*/ 	.word	0x000020d0


	//----- nvinfo : EIATTR_CRS_STACK_SIZE
	.align		4
.L_1163:
        /*00e0*/ 	.byte	0x04, 0x1e
        /*00e2*/ 	.short	(.L_1165 - .L_1164)
.L_1164:
        /*00e4*/ 	.word	0x00000000


	//----- nvinfo : EIATTR_CBANK_PARAM_SIZE
	.align		4
.L_1165:
        /*00e8*/ 	.byte	0x03, 0x19
        /*00ea*/ 	.short	0x00b4


	//----- nvinfo : EIATTR_PARAM_CBANK
	.align		4
        /*00ec*/ 	.byte	0x04, 0x0a
        /*00ee*/ 	.short	(.L_1167 - .L_1166)
	.align		4
.L_1166:
        /*00f0*/ 	.word	index@(.nv.constant0._ZN2at6native51_GLOBAL__N__11011a27_18_DepthwiseConv3d_cu_35e0c7b543conv_depthwise3d_cuda_backward_input_kernelIffLi3ELi3ELi3ELin1ELin1ELin1ELin1ELin1ELin1EEEvNS_27GenericPackedTensorAccessorIKT_Lm5ENS_16DefaultPtrTraitsEiEENS3_IS4_Lm5ES6_iEES7_iiiiiiiii)
        /*00f4*/ 	.short	0x0210
        /*00f6*/ 	.short	0x00b4


	//----- nvinfo : EIATTR_SW_WAR
	.align		4
.L_1167:
        /*00f8*/ 	.byte	0x04, 0x36
        /*00fa*/ 	.short	(.L_1169 - .L_1168)
.L_1168:
        /*00fc*/ 	.word	0x00000008
.L_1169:


//--------------------- .nv.info._ZN2at6native51_GLOBAL__N__11011a27_18_DepthwiseConv3d_cu_35e0c7b543conv_depthwise3d_cuda_backward_input_kernelIffLi3ELi3ELi3ELin1ELin1ELin1ELi1ELi1ELi1EEEvNS_27GenericPackedTensorAccessorIKT_Lm5ENS_16DefaultPtrTraitsEiEENS3_IS4_Lm5ES6_iEES7_iiiiiiiii --------------------------
	.section	.nv.info._ZN2at6native51_GLOBAL__N__11011a27_18_DepthwiseConv3d_cu_35e0c7b543conv_depthwise3d_cuda_backward_input_kernelIffLi3ELi3ELi3ELin1ELin1ELin1ELi1ELi1ELi1EEEvNS_27GenericPackedTensorAccessorIKT_Lm5ENS_16DefaultPtrTraitsEiEENS3_IS4_Lm5ES6_iEES7_iiiiiiiii,"",@"SHT_CUDA_INFO"
	.sectionflags	@""
	.align	4


	//----- nvinfo : EIATTR_CUDA_API_VERSION
	.align		4
        /*0000*/ 	.byte	0x04, 0x37
        /*0002*/ 	.short	(.L_1171 - .L_1170)
.L_1170:
        /*0004*/ 	.word	0x00000082


	//----- nvinfo : EIATTR_KPARAM_INFO
	.align		4
.L_1171:
        /*0008*/ 	.byte	0x04, 0x17
        /*000a*/ 	.short	(.L_1173 - .L_1172)
.L_1172:
        /*000c*/ 	.word	0x00000000
        /*0010*/ 	.short	0x000b
        /*0012*/ 	.short	0x00b0
        /*0014*/ 	.byte	0x00, 0xf0, 0x11, 0x00


	//----- nvinfo : EIATTR_KPARAM_INFO
	.align		4
.L_1173:
        /*0018*/ 	.byte	0x04, 0x17
        /*001a*/ 	.short	(.L_1175 - .L_1174)
.L_1174:
        /*001c*/ 	.word	0x00000000
        /*0020*/ 	.short	0x000a
        /*0022*/ 	.short	0x00ac
        /*0024*/ 	.byte	0x00, 0xf0, 0x11, 0x00


	//----- nvinfo : EIATTR_KPARAM_INFO
	.align		4
.L_1175:
        /*0028*/ 	.byte	0x04, 0x17
        /*002a*/ 	.short	(.L_1177 - .L_1176)
.L_1176:
        /*002c*/ 	.word	0x00000000
        /*0030*/ 	.short	0x0009
        /*0032*/ 	.short	0x00a8
        /*0034*/ 	.byte	0x00, 0xf0, 0x11, 0x00


	//----- nvinfo : EIATTR_KPARAM_INFO
	.align		4
.L_1177:
        /*0038*/ 	.byte	0x04, 0x17
        /*003a*/ 	.short	(.L_1179 - .L_1178)
.L_1178:
        /*003c*/ 	.word	0x00000000
        /*0040*/ 	.short	0x0008
        /*0042*/ 	.short	0x00a4
        /*0044*/ 	.byte	0x00, 0xf0, 0x11, 0x00


	//----- nvinfo : EIATTR_KPARAM_INFO
	.align		4
.L_1179:
        /*0048*/ 	.byte	0x04, 0x17
        /*004a*/ 	.short	(.L_1181 - .L_1180)
.L_1180:
        /*004c*/ 	.word	0x00000000
        /*0050*/ 	.short	0x0007
        /*0052*/ 	.short	0x00a0
        /*0054*/ 	.byte	0x00, 0xf0, 0x11, 0x00


	//----- nvinfo : EIATTR_KPARAM_INFO
	.align		4
.L_1181:
        /*0058*/ 	.byte	0x04, 0x17
        /*005a*/ 	.short	(.L_1183 - .L_1182)
.L_1182:
        /*005c*/ 	.word	0x00000000
        /*0060*/ 	.short	0x0006
        /*0062*/ 	.short	0x009c
        /*0064*/ 	.byte	0x00, 0xf0, 0x11, 0x00


	//----- nvinfo : EIATTR_KPARAM_INFO
	.align		4
.L_1183:
        /*0068*/ 	.byte	0x04, 0x17
        /*006a*/ 	.short	(.L_1185 - .L_1184)
.L_1184:
        /*006c*/ 	.word	0x00000000
        /*0070*/ 	.short	0x0005
        /*0072*/ 	.short	0x0098
        /*0074*/ 	.byte	0x00, 0xf0, 0x11, 0x00


	//----- nvinfo : EIATTR_KPARAM_INFO
	.align		4
.L_1185:
        /*0078*/ 	.byte	0x04, 0x17
        /*007a*/ 	.short	(.L_1187 - .L_1186)
.L_1186:
        /*007c*/ 	.word	0x00000000
        /*0080*/ 	.short	0x0004
        /*0082*/ 	.short	0x0094
        /*0084*/ 	.byte	0x00, 0xf0, 0x11, 0x00


	//----- nvinfo : EIATTR_KPARAM_INFO
	.align		4
.L_1187:
        /*0088*/ 	.byte	0x04, 0x17
        /*008a*/ 	.short	(.L_1189 - .L_1188)
.L_1188:
        /*008c*/ 	.word	0x00000000
        /*0090*/ 	.short	0x0003
        /*0092*/ 	.short	0x0090
        /*0094*/ 	.byte	0x00, 0xf0, 0x11, 0x00


	//----- nvinfo : EIATTR_KPARAM_INFO
	.align		4
.L_1189:
        /*0098*/ 	.byte	0x04, 0x17
        /*009a*/ 	.short	(.L_1191 - .L_1190)
.L_1190:
        /*009c*/ 	.word	0x00000000
        /*00a0*/ 	.short	0x0002
        /*00a2*/ 	.short	0x0060
        /*00a4*/ 	.byte	0x00, 0xf0, 0xc1, 0x00


	//----- nvinfo : EIATTR_KPARAM_INFO
	.align		4
.L_1191:
        /*00a8*/ 	.byte	0x04, 0x17
        /*00aa*/ 	.short	(.L_1193 - .L_1192)
.L_1192:
        /*00ac*/ 	.word	0x00000000
        /*00b0*/ 	.short	0x0001
        /*00b2*/ 	.short	0x0030
        /*00b4*/ 	.byte	0x00, 0xf0, 0xc1, 0x00


	//----- nvinfo : EIATTR_KPARAM_INFO
	.align		4
.L_1193:
        /*00b8*/ 	.byte	0x04, 0x17
        /*00ba*/ 	.short	(.L_1195 - .L_1194)
.L_1194:
        /*00bc*/ 	.word	0x00000000
        /*00c0*/ 	.short	0x0000
        /*00c2*/ 	.short	0x0000
        /*00c4*/ 	.byte	0x00, 0xf0, 0xc1, 0x00


	//----- nvinfo : EIATTR_SPARSE_MMA_MASK
	.align		4
.L_1195:
        /*00c8*/ 	.byte	0x03, 0x50
        /*00ca*/ 	.short	0x0000


	//----- nvinfo : EIATTR_MAXREG_COUNT
	.align		4
        /*00cc*/ 	.byte	0x03, 0x1b
        /*00ce*/ 	.short	0x00ff


	//----- nvinfo : EIATTR_MERCURY_ISA_VERSION
	.align		4
        /*00d0*/ 	.byte	0x03, 0x5f
        /*00d2*/ 	.short	0x0101


	//----- nvinfo : EIATTR_EXIT_INSTR_OFFSETS
	.align		4
        /*00d4*/ 	.byte	0x04, 0x1c
        /*00d6*/ 	.short	(.L_1197 - .L_1196)


	//   ....[0]....
.L_1196:
        /*00d8*/ 	.word	0x000000c0


	//   ....[1]....
        /*00dc*/ 	.word	0x00001960


	//----- nvinfo : EIATTR_CRS_STACK_SIZE
	.align		4
.L_1197:
        /*00e0*/ 	.byte	0x04, 0x1e
        /*00e2*/ 	.short	(.L_1199 - .L_1198)
.L_1198:
        /*00e4*/ 	.word	0x00000000


	//----- nvinfo : EIATTR_CBANK_PARAM_SIZE
	.align		4
.L_1199:
        /*00e8*/ 	.byte	0x03, 0x19
        /*00ea*/ 	.short	0x00b4


	//----- nvinfo : EIATTR_PARAM_CBANK
	.align		4
        /*00ec*/ 	.byte	0x04, 0x0a
        /*00ee*/ 	.short	(.L_1201 - .L_1200)
	.align		4
.L_1200:
        /*00f0*/ 	.word	index@(.nv.constant0._ZN2at6native51_GLOBAL__N__11011a27_18_DepthwiseConv3d_cu_35e0c7b543conv_depthwise3d_cuda_backward_input_kernelIffLi3ELi3ELi3ELin1ELin1ELin1ELi1ELi1ELi1EEEvNS_27GenericPackedTensorAccessorIKT_Lm5ENS_16DefaultPtrTraitsEiEENS3_IS4_Lm5ES6_iEES7_iiiiiiiii)
        /*00f4*/ 	.short	0x0210
        /*00f6*/ 	.short	0x00b4


	//----- nvinfo : EIATTR_SW_WAR
	.align		4
.L_1201:
        /*00f8*/ 	.byte	0x04, 0x36
        /*00fa*/ 	.short	(.L_1203 - .L_1202)
.L_1202:
        /*00fc*/ 	.word	0x00000008
.L_1203:


//--------------------- .nv.info._ZN2at6native51_GLOBAL__N__11011a27_18_DepthwiseConv3d_cu_35e0c7b543conv_depthwise3d_cuda_backward_input_kernelIffLi3ELi3ELi3ELi1ELi1ELi1ELin1ELin1ELin1EEEvNS_27GenericPackedTensorAccessorIKT_Lm5ENS_16DefaultPtrTraitsEiEENS3_IS4_Lm5ES6_iEES7_iiiiiiiii --------------------------
	.section	.nv.info._ZN2at6native51_GLOBAL__N__11011a27_18_DepthwiseConv3d_cu_35e0c7b543conv_depthwise3d_cuda_backward_input_kernelIffLi3ELi3ELi3ELi1ELi1ELi1ELin1ELin1ELin1EEEvNS_27GenericPackedTensorAccessorIKT_Lm5ENS_16DefaultPtrTraitsEiEENS3_IS4_Lm5ES6_iEES7_iiiiiiiii,"",@"SHT_CUDA_INFO"
	.sectionflags	@""
	.align	4


	//----- nvinfo : EIATTR_CUDA_API_VERSION
	.align		4
        /*0000*/ 	.byte	0x04, 0x37
        /*0002*/ 	.short	(.L_1205 - .L_1204)
.L_1204:
        /*0004*/ 	.word	0x00000082


	//----- nvinfo : EIATTR_KPARAM_INFO
	.align		4
.L_1205:
        /*0008*/ 	.byte	0x04, 0x17
        /*000a*/ 	.short	(.L_1207 - .L_1206)
.L_1206:
        /*000c*/ 	.word	0x00000000
        /*0010*/ 	.short	0x000b
        /*0012*/ 	.short	0x00b0
        /*0014*/ 	.byte	0x00, 0xf0, 0x11, 0x00


	//----- nvinfo : EIATTR_KPARAM_INFO
	.align		4
.L_1207:
        /*0018*/ 	.byte	0x04, 0x17
        /*001a*/ 	.short	(.L_1209 - .L_1208)
.L_1208:
        /*001c*/ 	.word	0x00000000
        /*0020*/ 	.short	0x000a
        /*0022*/ 	.short	0x00ac
        /*0024*/ 	.byte	0x00, 0xf0, 0x11, 0x00


	//----- nvinfo : EIATTR_KPARAM_INFO
	.align		4
.L_1209:
        /*0028*/ 	.byte	0x04, 0x17
        /*002a*/ 	.short	(.L_1211 - .L_1210)
.L_1210:
        /*002c*/ 	.word	0x00000000
        /*0030*/ 	.short	0x0009
        /*0032*/ 	.short	0x00a8
        /*0034*/ 	.byte	0x00, 0xf0, 0x11, 0x00


	//----- nvinfo : EIATTR_KPARAM_INFO
	.align		4
.L_1211:
        /*0038*/ 	.byte	0x04, 0x17
        /*003a*/ 	.short	(.L_1213 - .L_1212)
.L_1212:
        /*003c*/ 	.word	0x00000000
        /*0040*/ 	.short	0x0008
        /*0042*/ 	.short	0x00a4
        /*0044*/ 	.byte	0x00, 0xf0, 0x11, 0x00


	//----- nvinfo : EIATTR_KPARAM_INFO
	.align		4
.L_1213:
        /*0048*/ 	.byte	0x04, 0x17
        /*004a*/ 	.short	(.L_1215 - .L_1214)
.L_1214:
        /*004c*/ 	.word	0x00000000
        /*0050*/ 	.short	0x0007
        /*0052*/ 	.short	0x00a0
        /*0054*/ 	.byte	0x00, 0xf0, 0x11, 0x00


	//----- nvinfo : EIATTR_KPARAM_INFO
	.align		4
.L_1215:
        /*0058*/ 	.byte	0x04, 0x17
        /*005a*/ 	.short	(.L_1217 - .L_1216)
.L_1216:
        /*005c*/ 	.word	0x00000000
        /*0060*/ 	.short	0x0006
        /*0062*/ 	.short	0x009c
        /*0064*/ 	.byte	0x00, 0xf0, 0x11, 0x00


	//----- nvinfo : EIATTR_KPARAM_INFO
	.align		4
.L_1217:
        /*0068*/ 	.byte	0x04, 0x17
        /*006a*/ 	.short	(.L_1219 - .L_1218)
.L_1218:
        /*006c*/ 	.word	0x00000000
        /*0070*/ 	.short	0x0005
        /*0072*/ 	.short	0x0098
        /*0074*/ 	.byte	0x00, 0xf0, 0x11, 0x00


	//----- nvinfo : EIATTR_KPARAM_INFO
	.align		4
.L_1219:
        /*0078*/ 	.byte	0x04, 0x17
        /*007a*/ 	.short	(.L_1221 - .L_1220)
.L_1220:
        /*007c*/ 	.word	0x00000000
        /*0080*/ 	.short	0x0004
        /*0082*/ 	.short	0x0094
        /*0084*/ 	.byte	0x00, 0xf0, 0x11, 0x00


	//----- nvinfo : EIATTR_KPARAM_INFO
	.align		4
.L_1221:
        /*0088*/ 	.byte	0x04, 0x17
        /*008a*/ 	.short	(.L_1223 - .L_1222)
.L_1222:
        /*008c*/ 	.word	0x00000000
        /*0090*/ 	.short	0x0003
        /*0092*/ 	.short	0x0090
        /*0094*/ 	.byte	0x00, 0xf0, 0x11, 0x00


	//----- nvinfo : EIATTR_KPARAM_INFO
	.align		4
.L_1223:
        /*0098*/ 	.byte	0x04, 0x17
        /*009a*/ 	.short	(.L_1225 - .L_1224)
.L_1224:
        /*009c*/ 	.word	0x00000000
        /*00a0*/ 	.short	0x0002
        /*00a2*/ 	.short	0x0060
        /*00a4*/ 	.byte	0x00, 0xf0, 0xc1, 0x00


	//----- nvinfo : EIATTR_KPARAM_INFO
	.align		4
.L_1225:
        /*00a8*/ 	.byte	0x04, 0x17
        /*00aa*/ 	.short	(.L_1227 - .L_1226)
.L_1226:
        /*00ac*/ 	.word	0x00000000
        /*00b0*/ 	.short	0x0001
        /*00b2*/ 	.short	0x0030
        /*00b4*/ 	.byte	0x00, 0xf0, 0xc1, 0x00


	//----- nvinfo : EIATTR_KPARAM_INFO
	.align		4
.L_1227:
        /*00b8*/ 	.byte	0x04, 0x17
        /*00ba*/ 	.short	(.L_1229 - .L_1228)
.L_1228:
        /*00bc*/ 	.word	0x00000000
        /*00c0*/ 	.short	0x0000
        /*00c2*/ 	.short	0x0000
        /*00c4*/ 	.byte	0x00, 0xf0, 0xc1, 0x00


	//----- nvinfo : EIATTR_SPARSE_MMA_MASK
	.align		4
.L_1229:
        /*00c8*/ 	.byte	0x03, 0x50
        /*00ca*/ 	.short	0x0000


	//----- nvinfo : EIATTR_MAXREG_COUNT
	.align		4
        /*00cc*/ 	.byte	0x03, 0x1b
        /*00ce*/ 	.short	0x00ff


	//----- nvinfo : EIATTR_MERCURY_ISA_VERSION
	.align		4
        /*00d0*/ 	.byte	0x03, 0x5f
        /*00d2*/ 	.short	0x0101


	//----- nvinfo : EIATTR_EXIT_INSTR_OFFSETS
	.align		4
        /*00d4*/ 	.byte	0x04, 0x1c
        /*00d6*/ 	.short	(.L_1231 - .L_1230)


	//   ....[0]....
.L_1230:
        /*00d8*/ 	.word	0x000000c0


	//   ....[1]....
        /*00dc*/ 	.word	0x000020f0


	//----- nvinfo : EIATTR_CRS_STACK_SIZE
	.align		4
.L_1231:
        /*00e0*/ 	.byte	0x04, 0x1e
        /*00e2*/ 	.short	(.L_1233 - .L_1232)
.L_1232:
        /*00e4*/ 	.word	0x00000000


	//----- nvinfo : EIATTR_CBANK_PARAM_SIZE
	.align		4
.L_1233:
        /*00e8*/ 	.byte	0x03, 0x19
        /*00ea*/ 	.short	0x00b4


	//----- nvinfo : EIATTR_PARAM_CBANK
	.align		4
        /*00ec*/ 	.byte	0x04, 0x0a
        /*00ee*/ 	.short	(.L_1235 - .L_1234)
	.align		4
.L_1234:
        /*00f0*/ 	.word	index@(.nv.constant0._ZN2at6native51_GLOBAL__N__11011a27_18_DepthwiseConv3d_cu_35e0c7b543conv_depthwise3d_cuda_backward_input_kernelIffLi3ELi3ELi3ELi1ELi1ELi1ELin1ELin1ELin1EEEvNS_27GenericPackedTensorAccessorIKT_Lm5ENS_16DefaultPtrTraitsEiEENS3_IS4_Lm5ES6_iEES7_iiiiiiiii)
        /*00f4*/ 	.short	0x0210
        /*00f6*/ 	.short	0x00b4


	//----- nvinfo : EIATTR_SW_WAR
	.align		4
.L_1235:
        /*00f8*/ 	.byte	0x04, 0x36
        /*00fa*/ 	.short	(.L_1237 - .L_1236)
.L_1236:
        /*00fc*/ 	.word	0x00000008
.L_1237:


//--------------------- .nv.info._ZN2at6native51_GLOBAL__N__11011a27_18_DepthwiseConv3d_cu_35e0c7b543conv_depthwise3d_cuda_backward_input_kernelIffLi3ELi3ELi3ELi1ELi1ELi1ELi1ELi1ELi1EEEvNS_27GenericPackedTensorAccessorIKT_Lm5ENS_16DefaultPtrTraitsEiEENS3_IS4_Lm5ES6_iEES7_iiiiiiiii --------------------------
	.section	.nv.info._ZN2at6native51_GLOBAL__N__11011a27_18_DepthwiseConv3d_cu_35e0c7b543conv_depthwise3d_cuda_backward_input_kernelIffLi3ELi3ELi3ELi1ELi1ELi1ELi1ELi1ELi1EEEvNS_27GenericPackedTensorAccessorIKT_Lm5ENS_16DefaultPtrTraitsEiEENS3_IS4_Lm5ES6_iEES7_iiiiiiiii,"",@"SHT_CUDA_INFO"
	.sectionflags	@""
	.align	4


	//----- nvinfo : EIATTR_CUDA_API_VERSION
	.align		4
        /*0000*/ 	.byte	0x04, 0x37
        /*0002*/ 	.short	(.L_1239 - .L_1238)
.L_1238:
        /*0004*/ 	.word	0x00000082


	//----- nvinfo : EIATTR_KPARAM_INFO
	.align		4
.L_1239:
        /*0008*/ 	.byte	0x04, 0x17
        /*000a*/ 	.short	(.L_1241 - .L_1240)
.L_1240:
        /*000c*/ 	.word	0x00000000
        /*0010*/ 	.short	0x000b
        /*0012*/ 	.short	0x00b0
        /*0014*/ 	.byte	0x00, 0xf0, 0x11, 0x00


	//----- nvinfo : EIATTR_KPARAM_INFO
	.align		4
.L_1241:
        /*0018*/ 	.byte	0x04, 0x17
        /*001a*/ 	.short	(.L_1243 - .L_1242)
.L_1242:
        /*001c*/ 	.word	0x00000000
        /*0020*/ 	.short	0x000a
        /*0022*/ 	.short	0x00ac
        /*0024*/ 	.byte	0x00, 0xf0, 0x11, 0x00


	//----- nvinfo : EIATTR_KPARAM_INFO
	.align		4
.L_1243:
        /*0028*/ 	.byte	0x04, 0x17
        /*002a*/ 	.short	(.L_1245 - .L_1244)
.L_1244:
        /*002c*/ 	.word	0x00000000
        /*0030*/ 	.short	0x0009
        /*0032*/ 	.short	0x00a8
        /*0034*/ 	.byte	0x00, 0xf0, 0x11, 0x00


	//----- nvinfo : EIATTR_KPARAM_INFO
	.align		4
.L_1245:
        /*0038*/ 	.byte	0x04, 0x17
        /*003a*/ 	.short	(.L_1247 - .L_1246)
.L_1246:
        /*003c*/ 	.word	0x00000000
        /*0040*/ 	.short	0x0008
        /*0042*/ 	.short	0x00a4
        /*0044*/ 	.byte	0x00, 0xf0, 0x11, 0x00


	//----- nvinfo : EIATTR_KPARAM_INFO
	.align		4
.L_1247:
        /*0048*/ 	.byte	0x04, 0x17
        /*004a*/ 	.short	(.L_1249 - .L_1248)
.L_1248:
        /*004c*/ 	.word	0x00000000
        /*0050*/ 	.short	0x0007
        /*0052*/ 	.short	0x00a0
        /*0054*/ 	.byte	0x00, 0xf0, 0x11, 0x00


	//----- nvinfo : EIATTR_KPARAM_INFO
	.align		4
.L_1249:
        /*0058*/ 	.byte	0x04, 0x17
        /*005a*/ 	.short	(.L_1251 - .L_1250)
.L_1250:
        /*005c*/ 	.word	0x00000000
        /*0060*/ 	.short	0x0006
        /*0062*/ 	.short	0x009c
        /*0064*/ 	.byte	0x00, 0xf0, 0x11, 0x00


	//----- nvinfo : EIATTR_KPARAM_INFO
	.align		4
.L_1251:
        /*0068*/ 	.byte	0x04, 0x17
        /*006a*/ 	.short	(.L_1253 - .L_1252)
.L_1252:
        /*006c*/ 	.word	0x00000000
        /*0070*/ 	.short	0x0005
        /*0072*/ 	.short	0x0098
        /*0074*/ 	.byte	0x00, 0xf0, 0x11, 0x00


	//----- nvinfo : EIATTR_KPARAM_INFO
	.align		4
.L_1253:
        /*0078*/ 	.byte	0x04, 0x17
        /*007a*/ 	.short	(.L_1255 - .L_1254)
.L_1254:
        /*007c*/ 	.word	0x00000000
        /*0080*/ 	.short	0x0004
        /*0082*/ 	.short	0x0094
        /*0084*/ 	.byte	0x00, 0xf0, 0x11, 0x00


	//----- nvinfo : EIATTR_KPARAM_INFO
	.align		4
.L_1255:
        /*0088*/ 	.byte	0x04, 0x17
        /*008a*/ 	.short	(.L_1257 - .L_1256)
.L_1256:
        /*008c*/ 	.word	0x00000000
        /*0090*/ 	.short	0x0003
        /*0092*/ 	.short	0x0090
        /*0094*/ 	.byte	0x00, 0xf0, 0x11, 0x00


	//----- nvinfo : EIATTR_KPARAM_INFO
	.align		4
.L_1257:
        /*0098*/ 	.byte	0x04, 0x17
        /*009a*/ 	.short	(.L_1259 - .L_1258)
.L_1258:
        /*009c*/ 	.word	0x00000000
        /*00a0*/ 	.short	0x0002
        /*00a2*/ 	.short	0x0060
        /*00a4*/ 	.byte	0x00, 0xf0, 0xc1, 0x00


	//----- nvinfo : EIATTR_KPARAM_INFO
	.align		4
.L_1259:
        /*00a8*/ 	.byte	0x04, 0x17
        /*00aa*/ 	.short	(.L_1261 - .L_1260)
.L_1260:
        /*00ac*/ 	.word	0x00000000
        /*00b0*/ 	.short	0x0001
        /*00b2*/ 	.short	0x0030
        /*00b4*/ 	.byte	0x00, 0xf0, 0xc1, 0x00


	//----- nvinfo : EIATTR_KPARAM_INFO
	.align		4
.L_1261:
        /*00b8*/ 	.byte	0x04, 0x17
        /*00ba*/ 	.short	(.L_1263 - .L_1262)
.L_1262:
        /*00bc*/ 	.word	0x00000000
        /*00c0*/ 	.short	0x0000
        /*00c2*/ 	.short	0x0000
        /*00c4*/ 	.byte	0x00, 0xf0, 0xc1, 0x00


	//----- nvinfo : EIATTR_SPARSE_MMA_MASK
	.align		4
.L_1263:
        /*00c8*/ 	.byte	0x03, 0x50
        /*00ca*/ 	.short	0x0000


	//----- nvinfo : EIATTR_MAXREG_COUNT
	.align		4
        /*00cc*/ 	.byte	0x03, 0x1b
        /*00ce*/ 	.short	0x00ff


	//----- nvinfo : EIATTR_MERCURY_ISA_VERSION
	.align		4
        /*00d0*/ 	.byte	0x03, 0x5f
        /*00d2*/ 	.short	0x0101


	//----- nvinfo : EIATTR_EXIT_INSTR_OFFSETS
	.align		4
        /*00d4*/ 	.byte	0x04, 0x1c
        /*00d6*/ 	.short	(.L_1265 - .L_1264)


	//   ....[0]....
.L_1264:
        /*00d8*/ 	.word	0x000000c0


	//   ....[1]....
        /*00dc*/ 	.word	0x00001520


	//----- nvinfo : EIATTR_CRS_STACK_SIZE
	.align		4
.L_1265:
        /*00e0*/ 	.byte	0x04, 0x1e
        /*00e2*/ 	.short	(.L_1267 - .L_1266)
.L_1266:
        /*00e4*/ 	.word	0x00000000


	//----- nvinfo : EIATTR_CBANK_PARAM_SIZE
	.align		4
.L_1267:
        /*00e8*/ 	.byte	0x03, 0x19
        /*00ea*/ 	.short	0x00b4


	//----- nvinfo : EIATTR_PARAM_CBANK
	.align		4
        /*00ec*/ 	.byte	0x04, 0x0a
        /*00ee*/ 	.short	(.L_1269 - .L_1268)
	.align		4
.L_1268:
        /*00f0*/ 	.word	index@(.nv.constant0._ZN2at6native51_GLOBAL__N__11011a27_18_DepthwiseConv3d_cu_35e0c7b543conv_depthwise3d_cuda_backward_input_kernelIffLi3ELi3ELi3ELi1ELi1ELi1ELi1ELi1ELi1EEEvNS_27GenericPackedTensorAccessorIKT_Lm5ENS_16DefaultPtrTraitsEiEENS3_IS4_Lm5ES6_iEES7_iiiiiiiii)
        /*00f4*/ 	.short	0x0210
        /*00f6*/ 	.short	0x00b4


	//----- nvinfo : EIATTR_SW_WAR
	.align		4
.L_1269:
        /*00f8*/ 	.byte	0x04, 0x36
        /*00fa*/ 	.short	(.L_1271 - .L_1270)
.L_1270:
        /*00fc*/ 	.word	0x00000008
.L_1271:


//--------------------- .nv.info._ZN2at6native51_GLOBAL__N__11011a27_18_DepthwiseConv3d_cu_35e0c7b543conv_depthwise3d_cuda_backward_input_kernelIddLin1ELin1ELin1ELin1ELin1ELin1ELin1ELin1ELin1EEEvNS_27GenericPackedTensorAccessorIKT_Lm5ENS_16DefaultPtrTraitsEiEENS3_IS4_Lm5ES6_iEES7_iiiiiiiii --------------------------
	.section	.nv.info._ZN2at6native51_GLOBAL__N__11011a27_18_DepthwiseConv3d_cu_35e0c7b543conv_depthwise3d_cuda_backward_input_kernelIddLin1ELin1ELin1ELin1ELin1ELin1ELin1ELin1ELin1EEEvNS_27GenericPackedTensorAccessorIKT_Lm5ENS_16DefaultPtrTraitsEiEENS3_IS4_Lm5ES6_iEES7_iiiiiiiii,"",@"SHT_CUDA_INFO"
	.sectionflags	@""
	.align	4


	//----- nvinfo : EIATTR_CUDA_API_VERSION
	.align		4
        /*0000*/ 	.byte	0x04, 0x37
        /*0002*/ 	.short	(.L_1273 - .L_1272)
.L_1272:
        /*0004*/ 	.word	0x00000082


	//----- nvinfo : EIATTR_KPARAM_INFO
	.align		4
.L_1273:
        /*0008*/ 	.byte	0x04, 0x17
        /*000a*/ 	.short	(.L_1275 - .L_1274)
.L_1274:
        /*000c*/ 	.word	0x00000000
        /*0010*/ 	.short	0x000b
        /*0012*/ 	.short	0x00b0
        /*0014*/ 	.byte	0x00, 0xf0, 0x11, 0x00


	//----- nvinfo : EIATTR_KPARAM_INFO
	.align		4
.L_1275:
        /*0018*/ 	.byte	0x04, 0x17
        /*001a*/ 	.short	(.L_1277 - .L_1276)
.L_1276:
        /*001c*/ 	.word	0x00000000
        /*0020*/ 	.short	0x000a
        /*0022*/ 	.short	0x00ac
        /*0024*/ 	.byte	0x00, 0xf0, 0x11, 0x00


	//----- nvinfo : EIATTR_KPARAM_INFO
	.align		4
.L_1277:
        /*0028*/ 	.byte	0x04, 0x17
        /*002a*/ 	.short	(.L_1279 - .L_1278)
.L_1278:
        /*002c*/ 	.word	0x00000000
        /*0030*/ 	.short	0x0009
        /*0032*/ 	.short	0x00a8
        /*0034*/ 	.byte	0x00, 0xf0, 0x11, 0x00


	//----- nvinfo : EIATTR_KPARAM_INFO
	.align		4
.L_1279:
        /*0038*/ 	.byte	0x04, 0x17
        /*003a*/ 	.short	(.L_1281 - .L_1280)
.L_1280:
        /*003c*/ 	.word	0x00000000
        /*0040*/ 	.short	0x0008
        /*0042*/ 	.short	0x00a4
        /*0044*/ 	.byte	0x00, 0xf0, 0x11, 0x00


	//----- nvinfo : EIATTR_KPARAM_INFO
	.align		4
.L_1281:
        /*0048*/ 	.byte	0x04, 0x17
        /*004a*/ 	.short	(.L_1283 - .L_1282)
.L_1282:
        /*004c*/ 	.word	0x00000000
        /*0050*/ 	.short	0x0007
        /*0052*/ 	.short	0x00a0
        /*0054*/ 	.byte	0x00, 0xf0, 0x11, 0x00


	//----- nvinfo : EIATTR_KPARAM_INFO
	.align		4
.L_1283:
        /*0058*/ 	.byte	0x04, 0x17
        /*005a*/ 	.short	(.L_1285 - .L_1284)
.L_1284:
        /*005c*/ 	.word	0x00000000
        /*0060*/ 	.short	0x0006
        /*0062*/ 	.short	0x009c
        /*0064*/ 	.byte	0x00, 0xf0, 0x11, 0x00


	//----- nvinfo : EIATTR_KPARAM_INFO
	.align		4
.L_1285:
        /*0068*/ 	.byte	0x04, 0x17
        /*006a*/ 	.short	(.L_1287 - .L_1286)
.L_1286:
        /*006c*/ 	.word	0x00000000
        /*0070*/ 	.short	0x0005
        /*0072*/ 	.short	0x0098
        /*0074*/ 	.byte	0x00, 0xf0, 0x11, 0x00


	//----- nvinfo : EIATTR_KPARAM_INFO
	.align		4
.L_1287:
        /*0078*/ 	.byte	0x04, 0x17
        /*007a*/ 	.short	(.L_1289 - .L_1288)
.L_1288:
        /*007c*/ 	.word	0x00000000
        /*0080*/ 	.short	0x0004
        /*0082*/ 	.short	0x0094
        /*0084*/ 	.byte	0x00, 0xf0, 0x11, 0x00


	//----- nvinfo : EIATTR_KPARAM_INFO
	.align		4
.L_1289:
        /*0088*/ 	.byte	0x04, 0x17
        /*008a*/ 	.short	(.L_1291 - .L_1290)
.L_1290:
        /*008c*/ 	.word	0x00000000
        /*0090*/ 	.short	0x0003
        /*0092*/ 	.short	0x0090
        /*0094*/ 	.byte	0x00, 0xf0, 0x11, 0x00


	//----- nvinfo : EIATTR_KPARAM_INFO
	.align		4
.L_1291:
        /*0098*/ 	.byte	0x04, 0x17
        /*009a*/ 	.short	(.L_1293 - .L_1292)
.L_1292:
        /*009c*/ 	.word	0x00000000
        /*00a0*/ 	.short	0x0002
        /*00a2*/ 	.short	0x0060
        /*00a4*/ 	.byte	0x00, 0xf0, 0xc1, 0x00


	//----- nvinfo : EIATTR_KPARAM_INFO
	.align		4
.L_1293:
        /*00a8*/ 	.byte	0x04, 0x17
        /*00aa*/ 	.short	(.L_1295 - .L_1294)
.L_1294:
        /*00ac*/ 	.word	0x00000000
        /*00b0*/ 	.short	0x0001
        /*00b2*/ 	.short	0x0030
        /*00b4*/ 	.byte	0x00, 0xf0, 0xc1, 0x00


	//----- nvinfo : EIATTR_KPARAM_INFO
	.align		4
.L_1295:
        /*00b8*/ 	.byte	0x04, 0x17
        /*00ba*/ 	.short	(.L_1297 - .L_1296)
.L_1296:
        /*00bc*/ 	.word	0x00000000
        /*00c0*/ 	.short	0x0000
        /*00c2*/ 	.short	0x0000
        /*00c4*/ 	.byte	0x00, 0xf0, 0xc1, 0x00


	//----- nvinfo : EIATTR_SPARSE_MMA_MASK
	.align		4
.L_1297:
        /*00c8*/ 	.byte	0x03, 0x50
        /*00ca*/ 	.short	0x0000


	//----- nvinfo : EIATTR_MAXREG_COUNT
	.align		4
        /*00cc*/ 	.byte	0x03, 0x1b
        /*00ce*/ 	.short	0x00ff


	//----- nvinfo : EIATTR_MERCURY_ISA_VERSION
	.align		4
        /*00d0*/ 	.byte	0x03, 0x5f
        /*00d2*/ 	.short	0x0101


	//----- nvinfo : EIATTR_EXIT_INSTR_OFFSETS
	.align		4
        /*00d4*/ 	.byte	0x04, 0x1c
        /*00d6*/ 	.short	(.L_1299 - .L_1298)


	//   ....[0]....
.L_1298:
        /*00d8*/ 	.word	0x000000c0


	//   ....[1]....
        /*00dc*/ 	.word	0x000026b0


	//----- nvinfo : EIATTR_CRS_STACK_SIZE
	.align		4
.L_1299:
        /*00e0*/ 	.byte	0x04, 0x1e
        /*00e2*/ 	.short	(.L_1301 - .L_1300)
.L_1300:
        /*00e4*/ 	.word	0x00000000


	//----- nvinfo : EIATTR_CBANK_PARAM_SIZE
	.align		4
.L_1301:
        /*00e8*/ 	.byte	0x03, 0x19
        /*00ea*/ 	.short	0x00b4


	//----- nvinfo : EIATTR_PARAM_CBANK
	.align		4
        /*00ec*/ 	.byte	0x04, 0x0a
        /*00ee*/ 	.short	(.L_1303 - .L_1302)
	.align		4
.L_1302:
        /*00f0*/ 	.word	index@(.nv.constant0._ZN2at6native51_GLOBAL__N__11011a27_18_DepthwiseConv3d_cu_35e0c7b543conv_depthwise3d_cuda_backward_input_kernelIddLin1ELin1ELin1ELin1ELin1ELin1ELin1ELin1ELin1EEEvNS_27GenericPackedTensorAccessorIKT_Lm5ENS_16DefaultPtrTraitsEiEENS3_IS4_Lm5ES6_iEES7_iiiiiiiii)
        /*00f4*/ 	.short	0x0210
        /*00f6*/ 	.short	0x00b4


	//----- nvinfo : EIATTR_SW_WAR
	.align		4
.L_1303:
        /*00f8*/ 	.byte	0x04, 0x36
        /*00fa*/ 	.short	(.L_1305 - .L_1304)
.L_1304:
        /*00fc*/ 	.word	0x00000008
.L_1305:


//--------------------- .nv.info._ZN2at6native51_GLOBAL__N__11011a27_18_DepthwiseConv3d_cu_35e0c7b543conv_depthwise3d_cuda_backward_input_kernelIddLi3ELi3ELi3ELin1ELin1ELin1ELin1ELin1ELin1EEEvNS_27GenericPackedTensorAccessorIKT_Lm5ENS_16DefaultPtrTraitsEiEENS3_IS4_Lm5ES6_iEES7_iiiiiiiii --------------------------
	.section	.nv.info._ZN2at6native51_GLOBAL__N__11011a27_18_DepthwiseConv3d_cu_35e0c7b543conv_depthwise3d_cuda_backward_input_kernelIddLi3ELi3ELi3ELin1ELin1ELin1ELin1ELin1ELin1EEEvNS_27GenericPackedTensorAccessorIKT_Lm5ENS_16DefaultPtrTraitsEiEENS3_IS4_Lm5ES6_iEES7_iiiiiiiii,"",@"SHT_CUDA_INFO"
	.sectionflags	@""
	.align	4


	//----- nvinfo : EIATTR_CUDA_API_VERSION
	.align		4
        /*0000*/ 	.byte	0x04, 0x37
        /*0002*/ 	.short	(.L_1307 - .L_1306)
.L_1306:
        /*0004*/ 	.word	0x00000082


	//----- nvinfo : EIATTR_KPARAM_INFO
	.align		4
.L_1307:
        /*0008*/ 	.byte	0x04, 0x17
        /*000a*/ 	.short	(.L_1309 - .L_1308)
.L_1308:
        /*000c*/ 	.word	0x00000000
        /*0010*/ 	.short	0x000b
        /*0012*/ 	.short	0x00b0
        /*0014*/ 	.byte	0x00, 0xf0, 0x11, 0x00


	//----- nvinfo : EIATTR_KPARAM_INFO
	.align		4
.L_1309:
        /*0018*/ 	.byte	0x04, 0x17
        /*001a*/ 	.short	(.L_1311 - .L_1310)
.L_1310:
        /*001c*/ 	.word	0x00000000
        /*0020*/ 	.short	0x000a
        /*0022*/ 	.short	0x00ac
        /*0024*/ 	.byte	0x00, 0xf0, 0x11, 0x00


	//----- nvinfo : EIATTR_KPARAM_INFO
	.align		4
.L_1311:
        /*0028*/ 	.byte	0x04, 0x17
        /*002a*/ 	.short	(.L_1313 - .L_1312)
.L_1312:
        /*002c*/ 	.word	0x00000000
        /*0030*/ 	.short	0x0009
        /*0032*/ 	.short	0x00a8
        /*0034*/ 	.byte	0x00, 0xf0, 0x11, 0x00


	//----- nvinfo : EIATTR_KPARAM_INFO
	.align		4
.L_1313:
        /*0038*/ 	.byte	0x04, 0x17
        /*003a*/ 	.short	(.L_1315 - .L_1314)
.L_1314:
        /*003c*/ 	.word	0x00000000
        /*0040*/ 	.short	0x0008
        /*0042*/ 	.short	0x00a4
        /*0044*/ 	.byte	0x00, 0xf0, 0x11, 0x00


	//----- nvinfo : EIATTR_KPARAM_INFO
	.align		4
.L_1315:
        /*0048*/ 	.byte	0x04, 0x17
        /*004a*/ 	.short	(.L_1317 - .L_1316)
.L_1316:
        /*004c*/ 	.word	0x00000000
        /*0050*/ 	.short	0x0007
        /*0052*/ 	.short	0x00a0
        /*0054*/ 	.byte	0x00, 0xf0, 0x11, 0x00


	//----- nvinfo : EIATTR_KPARAM_INFO
	.align		4
.L_1317:
        /*0058*/ 	.byte	0x04, 0x17
        /*005a*/ 	.short	(.L_1319 - .L_1318)
.L_1318:
        /*005c*/ 	.word	0x00000000
        /*0060*/ 	.short	0x0006
        /*0062*/ 	.short	0x009c
        /*0064*/ 	.byte	0x00, 0xf0, 0x11, 0x00


	//----- nvinfo : EIATTR_KPARAM_INFO
	.align		4
.L_1319:
        /*0068*/ 	.byte	0x04, 0x17
        /*006a*/ 	.short	(.L_1321 - .L_1320)
.L_1320:
        /*006c*/ 	.word	0x00000000
        /*0070*/ 	.short	0x0005
        /*0072*/ 	.short	0x0098
        /*0074*/ 	.byte	0x00, 0xf0, 0x11, 0x00


	//----- nvinfo : EIATTR_KPARAM_INFO
	.align		4
.L_1321:
        /*0078*/ 	.byte	0x04, 0x17
        /*007a*/ 	.short	(.L_1323 - .L_1322)
.L_1322:
        /*007c*/ 	.word	0x00000000
        /*0080*/ 	.short	0x0004
        /*0082*/ 	.short	0x0094
        /*0084*/ 	.byte	0x00, 0xf0, 0x11, 0x00


	//----- nvinfo : EIATTR_KPARAM_INFO
	.align		4
.L_1323:
        /*0088*/ 	.byte	0x04, 0x17
        /*008a*/ 	.short	(.L_1325 - .L_1324)
.L_1324:
        /*008c*/ 	.word	0x00000000
        /*0090*/ 	.short	0x0003
        /*0092*/ 	.short	0x0090
        /*0094*/ 	.byte	0x00, 0xf0, 0x11, 0x00


	//----- nvinfo : EIATTR_KPARAM_INFO
	.align		4
.L_1325:
        /*0098*/ 	.byte	0x04, 0x17
        /*009a*/ 	.short	(.L_1327 - .L_1326)
.L_1326:
        /*009c*/ 	.word	0x00000000
        /*00a0*/ 	.short	0x0002
        /*00a2*/ 	.short	0x0060
        /*00a4*/ 	.byte	0x00, 0xf0, 0xc1, 0x00


	//----- nvinfo : EIATTR_KPARAM_INFO
	.align		4
.L_1327:
        /*00a8*/ 	.byte	0x04, 0x17
        /*00aa*/ 	.short	(.L_1329 - .L_1328)
.L_1328:
        /*00ac*/ 	.word	0x00000000
        /*00b0*/ 	.short	0x0001
        /*00b2*/ 	.short	0x0030
        /*00b4*/ 	.byte	0x00, 0xf0, 0xc1, 0x00


	//----- nvinfo : EIATTR_KPARAM_INFO
	.align		4
.L_1329:
        /*00b8*/ 	.byte	0x04, 0x17
        /*00ba*/ 	.short	(.L_1331 - .L_1330)
.L_1330:
        /*00bc*/ 	.word	0x00000000
        /*00c0*/ 	.short	0x0000
        /*00c2*/ 	.short	0x0000
        /*00c4*/ 	.byte	0x00, 0xf0, 0xc1, 0x00


	//----- nvinfo : EIATTR_SPARSE_MMA_MASK
	.align		4
.L_1331:
        /*00c8*/ 	.byte	0x03, 0x50
        /*00ca*/ 	.short	0x0000


	//----- nvinfo : EIATTR_MAXREG_COUNT
	.align		4
        /*00cc*/ 	.byte	0x03, 0x1b
        /*00ce*/ 	.short	0x00ff


	//----- nvinfo : EIATTR_MERCURY_ISA_VERSION
	.align		4
        /*00d0*/ 	.byte	0x03, 0x5f
        /*00d2*/ 	.short	0x0101


	//----- nvinfo : EIATTR_EXIT_INSTR_OFFSETS
	.align		4
        /*00d4*/ 	.byte	0x04, 0x1c
        /*00d6*/ 	.short	(.L_1333 - .L_1332)


	//   ....[0]....
.L_1332:
        /*00d8*/ 	.word	0x000000c0


	//   ....[1]....
        /*00dc*/ 	.word	0x000022b0


	//----- nvinfo : EIATTR_CRS_STACK_SIZE
	.align		4
.L_1333:
        /*00e0*/ 	.byte	0x04, 0x1e
        /*00e2*/ 	.short	(.L_1335 - .L_1334)
.L_1334:
        /*00e4*/ 	.word	0x00000000


	//----- nvinfo : EIATTR_CBANK_PARAM_SIZE
	.align		4
.L_1335:
        /*00e8*/ 	.byte	0x03, 0x19
        /*00ea*/ 	.short	0x00b4


	//----- nvinfo : EIATTR_PARAM_CBANK
	.align		4
        /*00ec*/ 	.byte	0x04, 0x0a
        /*00ee*/ 	.short	(.L_1337 - .L_1336)
	.align		4
.L_1336:
        /*00f0*/ 	.word	index@(.nv.constant0._ZN2at6native51_GLOBAL__N__11011a27_18_DepthwiseConv3d_cu_35e0c7b543conv_depthwise3d_cuda_backward_input_kernelIddLi3ELi3ELi3ELin1ELin1ELin1ELin1ELin1ELin1EEEvNS_27GenericPackedTensorAccessorIKT_Lm5ENS_16DefaultPtrTraitsEiEENS3_IS4_Lm5ES6_iEES7_iiiiiiiii)
        /*00f4*/ 	.short	0x0210
        /*00f6*/ 	.short	0x00b4


	//----- nvinfo : EIATTR_SW_WAR
	.align		4
.L_1337:
        /*00f8*/ 	.byte	0x04, 0x36
        /*00fa*/ 	.short	(.L_1339 - .L_1338)
.L_1338:
        /*00fc*/ 	.word	0x00000008
.L_1339:


//--------------------- .nv.info._ZN2at6native51_GLOBAL__N__11011a27_18_DepthwiseConv3d_cu_35e0c7b543conv_depthwise3d_cuda_backward_input_kernelIddLi3ELi3ELi3ELin1ELin1ELin1ELi1ELi1ELi1EEEvNS_27GenericPackedTensorAccessorIKT_Lm5ENS_16DefaultPtrTraitsEiEENS3_IS4_Lm5ES6_iEES7_iiiiiiiii --------------------------
	.section	.nv.info._ZN2at6native51_GLOBAL__N__11011a27_18_DepthwiseConv3d_cu_35e0c7b543conv_depthwise3d_cuda_backward_input_kernelIddLi3ELi3ELi3ELin1ELin1ELin1ELi1ELi1ELi1EEEvNS_27GenericPackedTensorAccessorIKT_Lm5ENS_16DefaultPtrTraitsEiEENS3_IS4_Lm5ES6_iEES7_iiiiiiiii,"",@"SHT_CUDA_INFO"
	.sectionflags	@""
	.align	4


	//----- nvinfo : EIATTR_CUDA_API_VERSION
	.align		4
        /*0000*/ 	.byte	0x04, 0x37
        /*0002*/ 	.short	(.L_1341 - .L_1340)
.L_1340:
        /*0004*/ 	.word	0x00000082


	//----- nvinfo : EIATTR_KPARAM_INFO
	.align		4
.L_1341:
        /*0008*/ 	.byte	0x04, 0x17
        /*000a*/ 	.short	(.L_1343 - .L_1342)
.L_1342:
        /*000c*/ 	.word	0x00000000
        /*0010*/ 	.short	0x000b
        /*0012*/ 	.short	0x00b0
        /*0014*/ 	.byte	0x00, 0xf0, 0x11, 0x00


	//----- nvinfo : EIATTR_KPARAM_INFO
	.align		4
.L_1343:
        /*0018*/ 	.byte	0x04, 0x17
        /*001a*/ 	.short	(.L_1345 - .L_1344)
.L_1344:
        /*001c*/ 	.word	0x00000000
        /*0020*/ 	.short	0x000a
        /*0022*/ 	.short	0x00ac
        /*0024*/ 	.byte	0x00, 0xf0, 0x11, 0x00


	//----- nvinfo : EIATTR_KPARAM_INFO
	.align		4
.L_1345:
        /*0028*/ 	.byte	0x04, 0x17
        /*002a*/ 	.short	(.L_1347 - .L_1346)
.L_1346:
        /*002c*/ 	.word	0x00000000
        /*0030*/ 	.short	0x0009
        /*0032*/ 	.short	0x00a8
        /*0034*/ 	.byte	0x00, 0xf0, 0x11, 0x00


	//----- nvinfo : EIATTR_KPARAM_INFO
	.align		4
.L_1347:
        /*0038*/ 	.byte	0x04, 0x17
        /*003a*/ 	.short	(.L_1349 - .L_1348)
.L_1348:
        /*003c*/ 	.word	0x00000000
        /*0040*/ 	.short	0x0008
        /*0042*/ 	.short	0x00a4
        /*0044*/ 	.byte	0x00, 0xf0, 0x11, 0x00


	//----- nvinfo : EIATTR_KPARAM_INFO
	.align		4
.L_1349:
        /*0048*/ 	.byte	0x04, 0x17
        /*004a*/ 	.short	(.L_1351 - .L_1350)
.L_1350:
        /*004c*/ 	.word	0x00000000
        /*0050*/ 	.short	0x0007
        /*0052*/ 	.short	0x00a0
        /*0054*/ 	.byte	0x00, 0xf0, 0x11, 0x00


	//----- nvinfo : EIATTR_KPARAM_INFO
	.align		4
.L_1351:
        /*0058*/ 	.byte	0x04, 0x17
        /*005a*/ 	.short	(.L_1353 - .L_1352)
.L_1352:
        /*005c*/ 	.word	0x00000000
        /*0060*/ 	.short	0x0006
        /*0062*/ 	.short	0x009c
        /*0064*/ 	.byte	0x00, 0xf0, 0x11, 0x00


	//----- nvinfo : EIATTR_KPARAM_INFO
	.align		4
.L_1353:
        /*0068*/ 	.byte	0x04, 0x17
        /*006a*/ 	.short	(.L_1355 - .L_1354)
.L_1354:
        /*006c*/ 	.word	0x00000000
        /*0070*/ 	.short	0x0005
        /*0072*/ 	.short	0x0098
        /*0074*/ 	.byte	0x00, 0xf0, 0x11, 0x00


	//----- nvinfo : EIATTR_KPARAM_INFO
	.align		4
.L_1355:
        /*0078*/ 	.byte	0x04, 0x17
        /*007a*/ 	.short	(.L_1357 - .L_1356)
.L_1356:
        /*007c*/ 	.word	0x00000000
        /*0080*/ 	.short	0x0004
        /*0082*/ 	.short	0x0094
        /*0084*/ 	.byte	0x00, 0xf0, 0x11, 0x00


	//----- nvinfo : EIATTR_KPARAM_INFO
	.align		4
.L_1357:
        /*0088*/ 	.byte	0x04, 0x17
        /*008a*/ 	.short	(.L_1359 - .L_1358)
.L_1358:
        /*008c*/ 	.word	0x00000000
        /*0090*/ 	.short	0x0003
        /*0092*/ 	.short	0x0090
        /*0094*/ 	.byte	0x00, 0xf0, 0x11, 0x00


	//----- nvinfo : EIATTR_KPARAM_INFO
	.align		4
.L_1359:
        /*0098*/ 	.byte	0x04, 0x17
        /*009a*/ 	.short	(.L_1361 - .L_1360)
.L_1360:
        /*009c*/ 	.word	0x00000000
        /*00a0*/ 	.short	0x0002
        /*00a2*/ 	.short	0x0060
        /*00a4*/ 	.byte	0x00, 0xf0, 0xc1, 0x00


	//----- nvinfo : EIATTR_KPARAM_INFO
	.align		4
.L_1361:
        /*00a8*/ 	.byte	0x04, 0x17
        /*00aa*/ 	.short	(.L_1363 - .L_1362)
.L_1362:
        /*00ac*/ 	.word	0x00000000
        /*00b0*/ 	.short	0x0001
        /*00b2*/ 	.short	0x0030
        /*00b4*/ 	.byte	0x00, 0xf0, 0xc1, 0x00


	//----- nvinfo : EIATTR_KPARAM_INFO
	.align		4
.L_1363:
        /*00b8*/ 	.byte	0x04, 0x17
        /*00ba*/ 	.short	(.L_1365 - .L_1364)
.L_1364:
        /*00bc*/ 	.word	0x00000000
        /*00c0*/ 	.short	0x0000
        /*00c2*/ 	.short	0x0000
        /*00c4*/ 	.byte	0x00, 0xf0, 0xc1, 0x00


	//----- nvinfo : EIATTR_SPARSE_MMA_MASK
	.align		4
.L_1365:
        /*00c8*/ 	.byte	0x03, 0x50
        /*00ca*/ 	.short	0x0000


	//----- nvinfo : EIATTR_MAXREG_COUNT
	.align		4
        /*00cc*/ 	.byte	0x03, 0x1b
        /*00ce*/ 	.short	0x00ff


	//----- nvinfo : EIATTR_MERCURY_ISA_VERSION
	.align		4
        /*00d0*/ 	.byte	0x03, 0x5f
        /*00d2*/ 	.short	0x0101


	//----- nvinfo : EIATTR_EXIT_INSTR_OFFSETS
	.align		4
        /*00d4*/ 	.byte	0x04, 0x1c
        /*00d6*/ 	.short	(.L_1367 - .L_1366)


	//   ....[0]....
.L_1366:
        /*00d8*/ 	.word	0x000000c0


	//   ....[1]....
        /*00dc*/ 	.word	0x00001960


	//----- nvinfo : EIATTR_CRS_STACK_SIZE
	.align		4
.L_1367:
        /*00e0*/ 	.byte	0x04, 0x1e
        /*00e2*/ 	.short	(.L_1369 - .L_1368)
.L_1368:
        /*00e4*/ 	.word	0x00000000


	//----- nvinfo : EIATTR_CBANK_PARAM_SIZE
	.align		4
.L_1369:
        /*00e8*/ 	.byte	0x03, 0x19
        /*00ea*/ 	.short	0x00b4


	//----- nvinfo : EIATTR_PARAM_CBANK
	.align		4
        /*00ec*/ 	.byte	0x04, 0x0a
        /*00ee*/ 	.short	(.L_1371 - .L_1370)
	.align		4
.L_1370:
        /*00f0*/ 	.word	index@(.nv.constant0._ZN2at6native51_GLOBAL__N__11011a27_18_DepthwiseConv3d_cu_35e0c7b543conv_depthwise3d_cuda_backward_input_kernelIddLi3ELi3ELi3ELin1ELin1ELin1ELi1ELi1ELi1EEEvNS_27GenericPackedTensorAccessorIKT_Lm5ENS_16DefaultPtrTraitsEiEENS3_IS4_Lm5ES6_iEES7_iiiiiiiii)
        /*00f4*/ 	.short	0x0210
        /*00f6*/ 	.short	0x00b4


	//----- nvinfo : EIATTR_SW_WAR
	.align		4
.L_1371:
        /*00f8*/ 	.byte	0x04, 0x36
        /*00fa*/ 	.short	(.L_1373 - .L_1372)
.L_1372:
        /*00fc*/ 	.word	0x00000008
.L_1373:


//--------------------- .nv.info._ZN2at6native51_GLOBAL__N__11011a27_18_DepthwiseConv3d_cu_35e0c7b543conv_depthwise3d_cuda_backward_input_kernelIddLi3ELi3ELi3ELi1ELi1ELi1ELin1ELin1ELin1EEEvNS_27GenericPackedTensorAccessorIKT_Lm5ENS_16DefaultPtrTraitsEiEENS3_IS4_Lm5ES6_iEES7_iiiiiiiii --------------------------
	.section	.nv.info._ZN2at6native51_GLOBAL__N__11011a27_18_DepthwiseConv3d_cu_35e0c7b543conv_depthwise3d_cuda_backward_input_kernelIddLi3ELi3ELi3ELi1ELi1ELi1ELin1ELin1ELin1EEEvNS_27GenericPackedTensorAccessorIKT_Lm5ENS_16DefaultPtrTraitsEiEENS3_IS4_Lm5ES6_iEES7_iiiiiiiii,"",@"SHT_CUDA_INFO"
	.sectionflags	@""
	.align	4


	//----- nvinfo : EIATTR_CUDA_API_VERSION
	.align		4
        /*0000*/ 	.byte	0x04, 0x37
        /*0002*/ 	.short	(.L_1375 - .L_1374)
.L_1374:
        /*0004*/ 	.word	0x00000082


	//----- nvinfo : EIATTR_KPARAM_INFO
	.align		4
.L_1375:
        /*0008*/ 	.byte	0x04, 0x17
        /*000a*/ 	.short	(.L_1377 - .L_1376)
.L_1376:
        /*000c*/ 	.word	0x00000000
        /*0010*/ 	.short	0x000b
        /*0012*/ 	.short	0x00b0
        /*0014*/ 	.byte	0x00, 0xf0, 0x11, 0x00


	//----- nvinfo : EIATTR_KPARAM_INFO
	.align		4
.L_1377:
        /*0018*/ 	.byte	0x04, 0x17
        /*001a*/ 	.short	(.L_1379 - .L_1378)
.L_1378:
        /*001c*/ 	.word	0x00000000
        /*0020*/ 	.short	0x000a
        /*0022*/ 	.short	0x00ac
        /*0024*/ 	.byte	0x00, 0xf0, 0x11, 0x00


	//----- nvinfo : EIATTR_KPARAM_INFO
	.align		4
.L_1379:
        /*0028*/ 	.byte	0x04, 0x17
        /*002a*/ 	.short	(.L_1381 - .L_1380)
.L_1380:
        /*002c*/ 	.word	0x00000000
        /*0030*/ 	.short	0x0009
        /*0032*/ 	.short	0x00a8
        /*0034*/ 	.byte	0x00, 0xf0, 0x11, 0x00


	//----- nvinfo : EIATTR_KPARAM_INFO
	.align		4
.L_1381:
        /*0038*/ 	.byte	0x04, 0x17
        /*003a*/ 	.short	(.L_1383 - .L_1382)
.L_1382:
        /*003c*/ 	.word	0x00000000
        /*0040*/ 	.short	0x0008
        /*0042*/ 	.short	0x00a4
        /*0044*/ 	.byte	0x00, 0xf0, 0x11, 0x00


	//----- nvinfo : EIATTR_KPARAM_INFO
	.align		4
.L_1383:
        /*0048*/ 	.byte	0x04, 0x17
        /*004a*/ 	.short	(.L_1385 - .L_1384)
.L_1384:
        /*004c*/ 	.word	0x00000000
        /*0050*/ 	.short	0x0007
        /*0052*/ 	.short	0x00a0
        /*0054*/ 	.byte	0x00, 0xf0, 0x11, 0x00


	//----- nvinfo : EIATTR_KPARAM_INFO
	.align		4
.L_1385:
        /*0058*/ 	.byte	0x04, 0x17
        /*005a*/ 	.short	(.L_1387 - .L_1386)
.L_1386:
        /*005c*/ 	.word	0x00000000
        /*0060*/ 	.short	0x0006
        /*0062*/ 	.short	0x009c
        /*0064*/ 	.byte	0x00, 0xf0, 0x11, 0x00


	//----- nvinfo : EIATTR_KPARAM_INFO
	.align		4
.L_1387:
        /*0068*/ 	.byte	0x04, 0x17
        /*006a*/ 	.short	(.L_1389 - .L_1388)
.L_1388:
        /*006c*/ 	.word	0x00000000
        /*0070*/ 	.short	0x0005
        /*0072*/ 	.short	0x0098
        /*0074*/ 	.byte	0x00, 0xf0, 0x11, 0x00


	//----- nvinfo : EIATTR_KPARAM_INFO
	.align		4
.L_1389:
        /*0078*/ 	.byte	0x04, 0x17
        /*007a*/ 	.short	(.L_1391 - .L_1390)
.L_1390:
        /*007c*/ 	.word	0x00000000
        /*0080*/ 	.short	0x0004
        /*0082*/ 	.short	0x0094
        /*0084*/ 	.byte	0x00, 0xf0, 0x11, 0x00


	//----- nvinfo : EIATTR_KPARAM_INFO
	.align		4
.L_1391:
        /*0088*/ 	.byte	0x04, 0x17
        /*008a*/ 	.short	(.L_1393 - .L_1392)
.L_1392:
        /*008c*/ 	.word	0x00000000
        /*0090*/ 	.short	0x0003
        /*0092*/ 	.short	0x0090
        /*0094*/ 	.byte	0x00, 0xf0, 0x11, 0x00


	//----- nvinfo : EIATTR_KPARAM_INFO
	.align		4
.L_1393:
        /*0098*/ 	.byte	0x04, 0x17
        /*009a*/ 	.short	(.L_1395 - .L_1394)
.L_1394:
        /*009c*/ 	.word	0x00000000
        /*00a0*/ 	.short	0x0002
        /*00a2*/ 	.short	0x0060
        /*00a4*/ 	.byte	0x00, 0xf0, 0xc1, 0x00


	//----- nvinfo : EIATTR_KPARAM_INFO
	.align		4
.L_1395:
        /*00a8*/ 	.byte	0x04, 0x17
        /*00aa*/ 	.short	(.L_1397 - .L_1396)
.L_1396:
        /*00ac*/ 	.word	0x00000000
        /*00b0*/ 	.short	0x0001
        /*00b2*/ 	.short	0x0030
        /*00b4*/ 	.byte	0x00, 0xf0, 0xc1, 0x00


	//----- nvinfo : EIATTR_KPARAM_INFO
	.align		4
.L_1397:
        /*00b8*/ 	.byte	0x04, 0x17
        /*00ba*/ 	.short	(.L_1399 - .L_1398)
.L_1398:
        /*00bc*/ 	.word	0x00000000
        /*00c0*/ 	.short	0x0000
        /*00c2*/ 	.short	0x0000
        /*00c4*/ 	.byte	0x00, 0xf0, 0xc1, 0x00


	//----- nvinfo : EIATTR_SPARSE_MMA_MASK
	.align		4
.L_1399:
        /*00c8*/ 	.byte	0x03, 0x50
        /*00ca*/ 	.short	0x0000


	//----- nvinfo : EIATTR_MAXREG_COUNT
	.align		4
        /*00cc*/ 	.byte	0x03, 0x1b
        /*00ce*/ 	.short	0x00ff


	//----- nvinfo : EIATTR_MERCURY_ISA_VERSION
	.align		4
        /*00d0*/ 	.byte	0x03, 0x5f
        /*00d2*/ 	.short	0x0101


	//----- nvinfo : EIATTR_EXIT_INSTR_OFFSETS
	.align		4
        /*00d4*/ 	.byte	0x04, 0x1c
        /*00d6*/ 	.short	(.L_1401 - .L_1400)


	//   ....[0]....
.L_1400:
        /*00d8*/ 	.word	0x000000c0


	//   ....[1]....
        /*00dc*/ 	.word	0x000022b0


	//----- nvinfo : EIATTR_CRS_STACK_SIZE
	.align		4
.L_1401:
        /*00e0*/ 	.byte	0x04, 0x1e
        /*00e2*/ 	.short	(.L_1403 - .L_1402)
.L_1402:
        /*00e4*/ 	.word	0x00000000


	//----- nvinfo : EIATTR_CBANK_PARAM_SIZE
	.align		4
.L_1403:
        /*00e8*/ 	.byte	0x03, 0x19
        /*00ea*/ 	.short	0x00b4


	//----- nvinfo : EIATTR_PARAM_CBANK
	.align		4
        /*00ec*/ 	.byte	0x04, 0x0a
        /*00ee*/ 	.short	(.L_1405 - .L_1404)
	.align		4
.L_1404:
        /*00f0*/ 	.word	index@(.nv.constant0._ZN2at6native51_GLOBAL__N__11011a27_18_DepthwiseConv3d_cu_35e0c7b543conv_depthwise3d_cuda_backward_input_kernelIddLi3ELi3ELi3ELi1ELi1ELi1ELin1ELin1ELin1EEEvNS_27GenericPackedTensorAccessorIKT_Lm5ENS_16DefaultPtrTraitsEiEENS3_IS4_Lm5ES6_iEES7_iiiiiiiii)
        /*00f4*/ 	.short	0x0210
        /*00f6*/ 	.short	0x00b4


	//----- nvinfo : EIATTR_SW_WAR
	.align		4
.L_1405:
        /*00f8*/ 	.byte	0x04, 0x36
        /*00fa*/ 	.short	(.L_1407 - .L_1406)
.L_1406:
        /*00fc*/ 	.word	0x00000008
.L_1407:


//--------------------- .nv.info._ZN2at6native51_GLOBAL__N__11011a27_18_DepthwiseConv3d_cu_35e0c7b543conv_depthwise3d_cuda_backward_input_kernelIddLi3ELi3ELi3ELi1ELi1ELi1ELi1ELi1ELi1EEEvNS_27GenericPackedTensorAccessorIKT_Lm5ENS_16DefaultPtrTraitsEiEENS3_IS4_Lm5ES6_iEES7_iiiiiiiii --------------------------
	.section	.nv.info._ZN2at6native51_GLOBAL__N__11011a27_18_DepthwiseConv3d_cu_35e0c7b543conv_depthwise3d_cuda_backward_input_kernelIddLi3ELi3ELi3ELi1ELi1ELi1ELi1ELi1ELi1EEEvNS_27GenericPackedTensorAccessorIKT_Lm5ENS_16DefaultPtrTraitsEiEENS3_IS4_Lm5ES6_iEES7_iiiiiiiii,"",@"SHT_CUDA_INFO"
	.sectionflags	@""
	.align	4


	//----- nvinfo : EIATTR_CUDA_API_VERSION
	.align		4
        /*0000*/ 	.byte	0x04, 0x37
        /*0002*/ 	.short	(.L_1409 - .L_1408)
.L_1408:
        /*0004*/ 	.word	0x00000082


	//----- nvinfo : EIATTR_KPARAM_INFO
	.align		4
.L_1409:
        /*0008*/ 	.byte	0x04, 0x17
        /*000a*/ 	.short	(.L_1411 - .L_1410)
.L_1410:
        /*000c*/ 	.word	0x00000000
        /*0010*/ 	.short	0x000b
        /*0012*/ 	.short	0x00b0
        /*0014*/ 	.byte	0x00, 0xf0, 0x11, 0x00


	//----- nvinfo : EIATTR_KPARAM_INFO
	.align		4
.L_1411:
        /*0018*/ 	.byte	0x04, 0x17
        /*001a*/ 	.short	(.L_1413 - .L_1412)
.L_1412:
        /*001c*/ 	.word	0x00000000
        /*0020*/ 	.short	0x000a
        /*0022*/ 	.short	0x00ac
        /*0024*/ 	.byte	0x00, 0xf0, 0x11, 0x00


	//----- nvinfo : EIATTR_KPARAM_INFO
	.align		4
.L_1413:
        /*0028*/ 	.byte	0x04, 0x17
        /*002a*/ 	.short	(.L_1415 - .L_1414)
.L_1414:
        /*002c*/ 	.word	0x00000000
        /*0030*/ 	.short	0x0009
        /*0032*/ 	.short	0x00a8
        /*0034*/ 	.byte	0x00, 0xf0, 0x11, 0x00


	//----- nvinfo : EIATTR_KPARAM_INFO
	.align		4
.L_1415:
        /*0038*/ 	.byte	0x04, 0x17
        /*003a*/ 	.short	(.L_1417 - .L_1416)
.L_1416:
        /*003c*/ 	.word	0x00000000
        /*0040*/ 	.short	0x0008
        /*0042*/ 	.short	0x00a4
        /*0044*/ 	.byte	0x00, 0xf0, 0x11, 0x00


	//----- nvinfo : EIATTR_KPARAM_INFO
	.align		4
.L_1417:
        /*0048*/ 	.byte	0x04, 0x17
        /*004a*/ 	.short	(.L_1419 - .L_1418)
.L_1418:
        /*004c*/ 	.word	0x00000000
        /*0050*/ 	.short	0x0007
        /*0052*/ 	.short	0x00a0
        /*0054*/ 	.byte	0x00, 0xf0, 0x11, 0x00


	//----- nvinfo : EIATTR_KPARAM_INFO
	.align		4
.L_1419:
        /*0058*/ 	.byte	0x04, 0x17
        /*005a*/ 	.short	(.L_1421 - .L_1420)
.L_1420:
        /*005c*/ 	.word	0x00000000
        /*0060*/ 	.short	0x0006
        /*0062*/ 	.short	0x009c
        /*0064*/ 	.byte	0x00, 0xf0, 0x11, 0x00


	//----- nvinfo : EIATTR_KPARAM_INFO
	.align		4
.L_1421:
        /*0068*/ 	.byte	0x04, 0x17
        /*006a*/ 	.short	(.L_1423 - .L_1422)
.L_1422:
        /*006c*/ 	.word	0x00000000
        /*0070*/ 	.short	0x0005
        /*0072*/ 	.short	0x0098
        /*0074*/ 	.byte	0x00, 0xf0, 0x11, 0x00


	//----- nvinfo : EIATTR_KPARAM_INFO
	.align		4
.L_1423:
        /*0078*/ 	.byte	0x04, 0x17
        /*007a*/ 	.short	(.L_1425 - .L_1424)
.L_1424:
        /*007c*/ 	.word	0x00000000
        /*0080*/ 	.short	0x0004
        /*0082*/ 	.short	0x0094
        /*0084*/ 	.byte	0x00, 0xf0, 0x11, 0x00


	//----- nvinfo : EIATTR_KPARAM_INFO
	.align		4
.L_1425:
        /*0088*/ 	.byte	0x04, 0x17
        /*008a*/ 	.short	(.L_1427 - .L_1426)
.L_1426:
        /*008c*/ 	.word	0x00000000
        /*0090*/ 	.short	0x0003
        /*0092*/ 	.short	0x0090
        /*0094*/ 	.byte	0x00, 0xf0, 0x11, 0x00


	//----- nvinfo : EIATTR_KPARAM_INFO
	.align		4
.L_1427:
        /*0098*/ 	.byte	0x04, 0x17
        /*009a*/ 	.short	(.L_1429 - .L_1428)
.L_1428:
        /*009c*/ 	.word	0x00000000
        /*00a0*/ 	.short	0x0002
        /*00a2*/ 	.short	0x0060
        /*00a4*/ 	.byte	0x00, 0xf0, 0xc1, 0x00


	//----- nvinfo : EIATTR_KPARAM_INFO
	.align		4
.L_1429:
        /*00a8*/ 	.byte	0x04, 0x17
        /*00aa*/ 	.short	(.L_1431 - .L_1430)
.L_1430:
        /*00ac*/ 	.word	0x00000000
        /*00b0*/ 	.short	0x0001
        /*00b2*/ 	.short	0x0030
        /*00b4*/ 	.byte	0x00, 0xf0, 0xc1, 0x00


	//----- nvinfo : EIATTR_KPARAM_INFO
	.align		4
.L_1431:
        /*00b8*/ 	.byte	0x04, 0x17
        /*00ba*/ 	.short	(.L_1433 - .L_1432)
.L_1432:
        /*00bc*/ 	.word	0x00000000
        /*00c0*/ 	.short	0x0000
        /*00c2*/ 	.short	0x0000
        /*00c4*/ 	.byte	0x00, 0xf0, 0xc1, 0x00


	//----- nvinfo : EIATTR_SPARSE_MMA_MASK
	.align		4
.L_1433:
        /*00c8*/ 	.byte	0x03, 0x50
        /*00ca*/ 	.short	0x0000


	//----- nvinfo : EIATTR_MAXREG_COUNT
	.align		4
        /*00cc*/ 	.byte	0x03, 0x1b
        /*00ce*/ 	.short	0x00ff


	//----- nvinfo : EIATTR_MERCURY_ISA_VERSION
	.align		4
        /*00d0*/ 	.byte	0x03, 0x5f
        /*00d2*/ 	.short	0x0101


	//----- nvinfo : EIATTR_EXIT_INSTR_OFFSETS
	.align		4
        /*00d4*/ 	.byte	0x04, 0x1c
        /*00d6*/ 	.short	(.L_1435 - .L_1434)


	//   ....[0]....
.L_1434:
        /*00d8*/ 	.word	0x000000c0


	//   ....[1]....
        /*00dc*/ 	.word	0x00001540


	//----- nvinfo : EIATTR_CRS_STACK_SIZE
	.align		4
.L_1435:
        /*00e0*/ 	.byte	0x04, 0x1e
        /*00e2*/ 	.short	(.L_1437 - .L_1436)
.L_1436:
        /*00e4*/ 	.word	0x00000000


	//----- nvinfo : EIATTR_CBANK_PARAM_SIZE
	.align		4
.L_1437:
        /*00e8*/ 	.byte	0x03, 0x19
        /*00ea*/ 	.short	0x00b4


	//----- nvinfo : EIATTR_PARAM_CBANK
	.align		4
        /*00ec*/ 	.byte	0x04, 0x0a
        /*00ee*/ 	.short	(.L_1439 - .L_1438)
	.align		4
.L_1438:
        /*00f0*/ 	.word	index@(.nv.constant0._ZN2at6native51_GLOBAL__N__11011a27_18_DepthwiseConv3d_cu_35e0c7b543conv_depthwise3d_cuda_backward_input_kernelIddLi3ELi3ELi3ELi1ELi1ELi1ELi1ELi1ELi1EEEvNS_27GenericPackedTensorAccessorIKT_Lm5ENS_16DefaultPtrTraitsEiEENS3_IS4_Lm5ES6_iEES7_iiiiiiiii)
        /*00f4*/ 	.short	0x0210
        /*00f6*/ 	.short	0x00b4


	//----- nvinfo : EIATTR_SW_WAR
	.align		4
.L_1439:
        /*00f8*/ 	.byte	0x04, 0x36
        /*00fa*/ 	.short	(.L_1441 - .L_1440)
.L_1440:
        /*00fc*/ 	.word	0x00000008
.L_1441:


//--------------------- .nv.info._ZN2at6native51_GLOBAL__N__11011a27_18_DepthwiseConv3d_cu_35e0c7b528conv_depthwise3d_cuda_kernelIN3c108BFloat16EfLin1ELin1ELin1ELin1ELin1ELin1EEEvNS_27GenericPackedTensorAccessorIKT_Lm5ENS_16DefaultPtrTraitsEiEENS5_IS6_Lm5ES8_iEES9_PS7_iiiiiiiii --------------------------
	.section	.nv.info._ZN2at6native51_GLOBAL__N__11011a27_18_DepthwiseConv3d_cu_35e0c7b528conv_depthwise3d_cuda_kernelIN3c108BFloat16EfLin1ELin1ELin1ELin1ELin1ELin1EEEvNS_27GenericPackedTensorAccessorIKT_Lm5ENS_16DefaultPtrTraitsEiEENS5_IS6_Lm5ES8_iEES9_PS7_iiiiiiiii,"",@"SHT_CUDA_INFO"
	.sectionflags	@""
	.align	4


	//----- nvinfo : EIATTR_CUDA_API_VERSION
	.align		4
        /*0000*/ 	.byte	0x04, 0x37
        /*0002*/ 	.short	(.L_1443 - .L_1442)
.L_1442:
        /*0004*/ 	.word	0x00000082


	//----- nvinfo : EIATTR_KPARAM_INFO
	.align		4
.L_1443:
        /*0008*/ 	.byte	0x04, 0x17
        /*000a*/ 	.short	(.L_1445 - .L_1444)
.L_1444:
        /*000c*/ 	.word	0x00000000
        /*0010*/ 	.short	0x000c
        /*0012*/ 	.short	0x00b8
        /*0014*/ 	.byte	0x00, 0xf0, 0x11, 0x00


	//----- nvinfo : EIATTR_KPARAM_INFO
	.align		4
.L_1445:
        /*0018*/ 	.byte	0x04, 0x17
        /*001a*/ 	.short	(.L_1447 - .L_1446)
.L_1446:
        /*001c*/ 	.word	0x00000000
        /*0020*/ 	.short	0x000b
        /*0022*/ 	.short	0x00b4
        /*0024*/ 	.byte	0x00, 0xf0, 0x11, 0x00


	//----- nvinfo : EIATTR_KPARAM_INFO
	.align		4
.L_1447:
        /*0028*/ 	.byte	0x04, 0x17
        /*002a*/ 	.short	(.L_1449 - .L_1448)
.L_1448:
        /*002c*/ 	.word	0x00000000
        /*0030*/ 	.short	0x000a
        /*0032*/ 	.short	0x00b0
        /*0034*/ 	.byte	0x00, 0xf0, 0x11, 0x00


	//----- nvinfo : EIATTR_KPARAM_INFO
	.align		4
.L_1449:
        /*0038*/ 	.byte	0x04, 0x17
        /*003a*/ 	.short	(.L_1451 - .L_1450)
.L_1450:
        /*003c*/ 	.word	0x00000000
        /*0040*/ 	.short	0x0009
        /*0042*/ 	.short	0x00ac
        /*0044*/ 	.byte	0x00, 0xf0, 0x11, 0x00


	//----- nvinfo : EIATTR_KPARAM_INFO
	.align		4
.L_1451:
        /*0048*/ 	.byte	0x04, 0x17
        /*004a*/ 	.short	(.L_1453 - .L_1452)
.L_1452:
        /*004c*/ 	.word	0x00000000
        /*0050*/ 	.short	0x0008
        /*0052*/ 	.short	0x00a8
        /*0054*/ 	.byte	0x00, 0xf0, 0x11, 0x00


	//----- nvinfo : EIATTR_KPARAM_INFO
	.align		4
.L_1453:
        /*0058*/ 	.byte	0x04, 0x17
        /*005a*/ 	.short	(.L_1455 - .L_1454)
.L_1454:
        /*005c*/ 	.word	0x00000000
        /*0060*/ 	.short	0x0007
        /*0062*/ 	.short	0x00a4
        /*0064*/ 	.byte	0x00, 0xf0, 0x11, 0x00


	//----- nvinfo : EIATTR_KPARAM_INFO
	.align		4
.L_1455:
        /*0068*/ 	.byte	0x04, 0x17
        /*006a*/ 	.short	(.L_1457 - .L_1456)
.L_1456:
        /*006c*/ 	.word	0x00000000
        /*0070*/ 	.short	0x0006
        /*0072*/ 	.short	0x00a0
        /*0074*/ 	.byte	0x00, 0xf0, 0x11, 0x00


	//----- nvinfo : EIATTR_KPARAM_INFO
	.align		4
.L_1457:
        /*0078*/ 	.byte	0x04, 0x17
        /*007a*/ 	.short	(.L_1459 - .L_1458)
.L_1458:
        /*007c*/ 	.word	0x00000000
        /*0080*/ 	.short	0x0005
        /*0082*/ 	.short	0x009c
        /*0084*/ 	.byte	0x00, 0xf0, 0x11, 0x00


	//----- nvinfo : EIATTR_KPARAM_INFO
	.align		4
.L_1459:
        /*0088*/ 	.byte	0x04, 0x17
        /*008a*/ 	.short	(.L_1461 - .L_1460)
.L_1460:
        /*008c*/ 	.word	0x00000000
        /*0090*/ 	.short	0x0004
        /*0092*/ 	.short	0x0098
        /*0094*/ 	.byte	0x00, 0xf0, 0x11, 0x00


	//----- nvinfo : EIATTR_KPARAM_INFO
	.align		4
.L_1461:
        /*0098*/ 	.byte	0x04, 0x17
        /*009a*/ 	.short	(.L_1463 - .L_1462)
.L_1462:
        /*009c*/ 	.word	0x00000000
        /*00a0*/ 	.short	0x0003
        /*00a2*/ 	.short	0x0090
        /*00a4*/ 	.byte	0x00, 0xf0, 0x21, 0x00


	//----- nvinfo : EIATTR_KPARAM_INFO
	.align		4
.L_1463:
        /*00a8*/ 	.byte	0x04, 0x17
        /*00aa*/ 	.short	(.L_1465 - .L_1464)
.L_1464:
        /*00ac*/ 	.word	0x00000000
        /*00b0*/ 	.short	0x0002
        /*00b2*/ 	.short	0x0060
        /*00b4*/ 	.byte	0x00, 0xf0, 0xc1, 0x00


	//----- nvinfo : EIATTR_KPARAM_INFO
	.align		4
.L_1465:
        /*00b8*/ 	.byte	0x04, 0x17
        /*00ba*/ 	.short	(.L_1467 - .L_1466)
.L_1466:
        /*00bc*/ 	.word	0x00000000
        /*00c0*/ 	.short	0x0001
        /*00c2*/ 	.short	0x0030
        /*00c4*/ 	.byte	0x00, 0xf0, 0xc1, 0x00


	//----- nvinfo : EIATTR_KPARAM_INFO
	.align		4
.L_1467:
        /*00c8*/ 	.byte	0x04, 0x17
        /*00ca*/ 	.short	(.L_1469 - .L_1468)
.L_1468:
        /*00cc*/ 	.word	0x00000000
        /*00d0*/ 	.short	0x0000
        /*00d2*/ 	.short	0x0000
        /*00d4*/ 	.byte	0x00, 0xf0, 0xc1, 0x00


	//----- nvinfo : EIATTR_SPARSE_MMA_MASK
	.align		4
.L_1469:
        /*00d8*/ 	.byte	0x03, 0x50
        /*00da*/ 	.short	0x0000


	//----- nvinfo : EIATTR_MAXREG_COUNT
	.align		4
        /*00dc*/ 	.byte	0x03, 0x1b
        /*00de*/ 	.short	0x00ff


	//----- nvinfo : EIATTR_MERCURY_ISA_VERSION
	.align		4
        /*00e0*/ 	.byte	0x03, 0x5f
        /*00e2*/ 	.short	0x0101


	//----- nvinfo : EIATTR_EXIT_INSTR_OFFSETS
	.align		4
        /*00e4*/ 	.byte	0x04, 0x1c
        /*00e6*/ 	.short	(.L_1471 - .L_1470)


	//   ....[0]....
.L_1470:
        /*00e8*/ 	.word	0x000000d0


	//   ....[1]....
        /*00ec*/ 	.word	0x00001ef0


	//----- nvinfo : EIATTR_CRS_STACK_SIZE
	.align		4
.L_1471:
        /*00f0*/ 	.byte	0x04, 0x1e
        /*00f2*/ 	.short	(.L_1473 - .L_1472)
.L_1472:
        /*00f4*/ 	.word	0x00000000


	//----- nvinfo : EIATTR_CBANK_PARAM_SIZE
	.align		4
.L_1473:
        /*00f8*/ 	.byte	0x03, 0x19
        /*00fa*/ 	.short	0x00bc


	//----- nvinfo : EIATTR_PARAM_CBANK
	.align		4
        /*00fc*/ 	.byte	0x04, 0x0a
        /*00fe*/ 	.short	(.L_1475 - .L_1474)
	.align		4
.L_1474:
        /*0100*/ 	.word	index@(.nv.constant0._ZN2at6native51_GLOBAL__N__11011a27_18_DepthwiseConv3d_cu_35e0c7b528conv_depthwise3d_cuda_kernelIN3c108BFloat16EfLin1ELin1ELin1ELin1ELin1ELin1EEEvNS_27GenericPackedTensorAccessorIKT_Lm5ENS_16DefaultPtrTraitsEiEENS5_IS6_Lm5ES8_iEES9_PS7_iiiiiiiii)
        /*0104*/ 	.short	0x0210
        /*0106*/ 	.short	0x00bc


	//----- nvinfo : EIATTR_SW_WAR
	.align		4
.L_1475:
        /*0108*/ 	.byte	0x04, 0x36
        /*010a*/ 	.short	(.L_1477 - .L_1476)
.L_1476:
        /*010c*/ 	.word	0x00000008
.L_1477:


//--------------------- .nv.info._ZN2at6native51_GLOBAL__N__11011a27_18_DepthwiseConv3d_cu_35e0c7b528conv_depthwise3d_cuda_kernelIN3c108BFloat16EfLin1ELin1ELin1ELi1ELi1ELi1EEEvNS_27GenericPackedTensorAccessorIKT_Lm5ENS_16DefaultPtrTraitsEiEENS5_IS6_Lm5ES8_iEES9_PS7_iiiiiiiii --------------------------
	.section	.nv.info._ZN2at6native51_GLOBAL__N__11011a27_18_DepthwiseConv3d_cu_35e0c7b528conv_depthwise3d_cuda_kernelIN3c108BFloat16EfLin1ELin1ELin1ELi1ELi1ELi1EEEvNS_27GenericPackedTensorAccessorIKT_Lm5ENS_16DefaultPtrTraitsEiEENS5_IS6_Lm5ES8_iEES9_PS7_iiiiiiiii,"",@"SHT_CUDA_INFO"
	.sectionflags	@""
	.align	4


	//----- nvinfo : EIATTR_CUDA_API_VERSION
	.align		4
        /*0000*/ 	.byte	0x04, 0x37
        /*0002*/ 	.short	(.L_1479 - .L_1478)
.L_1478:
        /*0004*/ 	.word	0x00000082


	//----- nvinfo : EIATTR_KPARAM_INFO
	.align		4
.L_1479:
        /*0008*/ 	.byte	0x04, 0x17
        /*000a*/ 	.short	(.L_1481 - .L_1480)
.L_1480:
        /*000c*/ 	.word	0x00000000
        /*0010*/ 	.short	0x000c
        /*0012*/ 	.short	0x00b8
        /*0014*/ 	.byte	0x00, 0xf0, 0x11, 0x00


	//----- nvinfo : EIATTR_KPARAM_INFO
	.align		4
.L_1481:
        /*0018*/ 	.byte	0x04, 0x17
        /*001a*/ 	.short	(.L_1483 - .L_1482)
.L_1482:
        /*001c*/ 	.word	0x00000000
        /*0020*/ 	.short	0x000b
        /*0022*/ 	.short	0x00b4
        /*0024*/ 	.byte	0x00, 0xf0, 0x11, 0x00


	//----- nvinfo : EIATTR_KPARAM_INFO
	.align		4
.L_1483:
        /*0028*/ 	.byte	0x04, 0x17
        /*002a*/ 	.short	(.L_1485 - .L_1484)
.L_1484:
        /*002c*/ 	.word	0x00000000
        /*0030*/ 	.short	0x000a
        /*0032*/ 	.short	0x00b0
        /*0034*/ 	.byte	0x00, 0xf0, 0x11, 0x00


	//----- nvinfo : EIATTR_KPARAM_INFO
	.align		4
.L_1485:
        /*0038*/ 	.byte	0x04, 0x17
        /*003a*/ 	.short	(.L_1487 - .L_1486)
.L_1486:
        /*003c*/ 	.word	0x00000000
        /*0040*/ 	.short	0x0009
        /*0042*/ 	.short	0x00ac
        /*0044*/ 	.byte	0x00, 0xf0, 0x11, 0x00


	//----- nvinfo : EIATTR_KPARAM_INFO
	.align		4
.L_1487:
        /*0048*/ 	.byte	0x04, 0x17
        /*004a*/ 	.short	(.L_1489 - .L_1488)
.L_1488:
        /*004c*/ 	.word	0x00000000
        /*0050*/ 	.short	0x0008
        /*0052*/ 	.short	0x00a8
        /*0054*/ 	.byte	0x00, 0xf0, 0x11, 0x00


	//----- nvinfo : EIATTR_KPARAM_INFO
	.align		4
.L_1489:
        /*0058*/ 	.byte	0x04, 0x17
        /*005a*/ 	.short	(.L_1491 - .L_1490)
.L_1490:
        /*005c*/ 	.word	0x00000000
        /*0060*/ 	.short	0x0007
        /*0062*/ 	.short	0x00a4
        /*0064*/ 	.byte	0x00, 0xf0, 0x11, 0x00


	//----- nvinfo : EIATTR_KPARAM_INFO
	.align		4
.L_1491:
        /*0068*/ 	.byte	0x04, 0x17
        /*006a*/ 	.short	(.L_1493 - .L_1492)
.L_1492:
        /*006c*/ 	.word	0x00000000
        /*0070*/ 	.short	0x0006
        /*0072*/ 	.short	0x00a0
        /*0074*/ 	.byte	0x00, 0xf0, 0x11, 0x00


	//----- nvinfo : EIATTR_KPARAM_INFO
	.align		4
.L_1493:
        /*0078*/ 	.byte	0x04, 0x17
        /*007a*/ 	.short	(.L_1495 - .L_1494)
.L_1494:
        /*007c*/ 	.word	0x00000000
        /*0080*/ 	.short	0x0005
        /*0082*/ 	.short	0x009c
        /*0084*/ 	.byte	0x00, 0xf0, 0x11, 0x00


	//----- nvinfo : EIATTR_KPARAM_INFO
	.align		4
.L_1495:
        /*0088*/ 	.byte	0x04, 0x17
        /*008a*/ 	.short	(.L_1497 - .L_1496)
.L_1496:
        /*008c*/ 	.word	0x00000000
        /*0090*/ 	.short	0x0004
        /*0092*/ 	.short	0x0098
        /*0094*/ 	.byte	0x00, 0xf0, 0x11, 0x00


	//----- nvinfo : EIATTR_KPARAM_INFO
	.align		4
.L_1497:
        /*0098*/ 	.byte	0x04, 0x17
        /*009a*/ 	.short	(.L_1499 - .L_1498)
.L_1498:
        /*009c*/ 	.word	0x00000000
        /*00a0*/ 	.short	0x0003
        /*00a2*/ 	.short	0x0090
        /*00a4*/ 	.byte	0x00, 0xf0, 0x21, 0x00


	//----- nvinfo : EIATTR_KPARAM_INFO
	.align		4
.L_1499:
        /*00a8*/ 	.byte	0x04, 0x17
        /*00aa*/ 	.short	(.L_1501 - .L_1500)
.L_1500:
        /*00ac*/ 	.word	0x00000000
        /*00b0*/ 	.short	0x0002
        /*00b2*/ 	.short	0x0060
        /*00b4*/ 	.byte	0x00, 0xf0, 0xc1, 0x00


	//----- nvinfo : EIATTR_KPARAM_INFO
	.align		4
.L_1501:
        /*00b8*/ 	.byte	0x04, 0x17
        /*00ba*/ 	.short	(.L_1503 - .L_1502)
.L_1502:
        /*00bc*/ 	.word	0x00000000
        /*00c0*/ 	.short	0x0001
        /*00c2*/ 	.short	0x0030
        /*00c4*/ 	.byte	0x00, 0xf0, 0xc1, 0x00


	//----- nvinfo : EIATTR_KPARAM_INFO
	.align		4
.L_1503:
        /*00c8*/ 	.byte	0x04, 0x17
        /*00ca*/ 	.short	(.L_1505 - .L_1504)
.L_1504:
        /*00cc*/ 	.word	0x00000000
        /*00d0*/ 	.short	0x0000
        /*00d2*/ 	.short	0x0000
        /*00d4*/ 	.byte	0x00, 0xf0, 0xc1, 0x00


	//----- nvinfo : EIATTR_SPARSE_MMA_MASK
	.align		4
.L_1505:
        /*00d8*/ 	.byte	0x03, 0x50
        /*00da*/ 	.short	0x0000


	//----- nvinfo : EIATTR_MAXREG_COUNT
	.align		4
        /*00dc*/ 	.byte	0x03, 0x1b
        /*00de*/ 	.short	0x00ff


	//----- nvinfo : EIATTR_MERCURY_ISA_VERSION
	.align		4
        /*00e0*/ 	.byte	0x03, 0x5f
        /*00e2*/ 	.short	0x0101


	//----- nvinfo : EIATTR_EXIT_INSTR_OFFSETS
	.align		4
        /*00e4*/ 	.byte	0x04, 0x1c
        /*00e6*/ 	.short	(.L_1507 - .L_1506)


	//   ....[0]....
.L_1506:
        /*00e8*/ 	.word	0x000000c0


	//   ....[1]....
        /*00ec*/ 	.word	0x00001e30


	//----- nvinfo : EIATTR_CRS_STACK_SIZE
	.align		4
.L_1507:
        /*00f0*/ 	.byte	0x04, 0x1e
        /*00f2*/ 	.short	(.L_1509 - .L_1508)
.L_1508:
        /*00f4*/ 	.word	0x00000000


	//----- nvinfo : EIATTR_CBANK_PARAM_SIZE
	.align		4
.L_1509:
        /*00f8*/ 	.byte	0x03, 0x19
        /*00fa*/ 	.short	0x00bc


	//----- nvinfo : EIATTR_PARAM_CBANK
	.align		4
        /*00fc*/ 	.byte	0x04, 0x0a
        /*00fe*/ 	.short	(.L_1511 - .L_1510)
	.align		4
.L_1510:
        /*0100*/ 	.word	index@(.nv.constant0._ZN2at6native51_GLOBAL__N__11011a27_18_DepthwiseConv3d_cu_35e0c7b528conv_depthwise3d_cuda_kernelIN3c108BFloat16EfLin1ELin1ELin1ELi1ELi1ELi1EEEvNS_27GenericPackedTensorAccessorIKT_Lm5ENS_16DefaultPtrTraitsEiEENS5_IS6_Lm5ES8_iEES9_PS7_iiiiiiiii)
        /*0104*/ 	.short	0x0210
        /*0106*/ 	.short	0x00bc


	//----- nvinfo : EIATTR_SW_WAR
	.align		4
.L_1511:
        /*0108*/ 	.byte	0x04, 0x36
        /*010a*/ 	.short	(.L_1513 - .L_1512)
.L_1512:
        /*010c*/ 	.word	0x00000008
.L_1513:


//--------------------- .nv.info._ZN2at6native51_GLOBAL__N__11011a27_18_DepthwiseConv3d_cu_35e0c7b528conv_depthwise3d_cuda_kernelIN3c108BFloat16EfLi3ELi3ELi3ELi1ELi1ELi1EEEvNS_27GenericPackedTensorAccessorIKT_Lm5ENS_16DefaultPtrTraitsEiEENS5_IS6_Lm5ES8_iEES9_PS7_iiiiiiiii --------------------------
	.section	.nv.info._ZN2at6native51_GLOBAL__N__11011a27_18_DepthwiseConv3d_cu_35e0c7b528conv_depthwise3d_cuda_kernelIN3c108BFloat16EfLi3ELi3ELi3ELi1ELi1ELi1EEEvNS_27GenericPackedTensorAccessorIKT_Lm5ENS_16DefaultPtrTraitsEiEENS5_IS6_Lm5ES8_iEES9_PS7_iiiiiiiii,"",@"SHT_CUDA_INFO"
	.sectionflags	@""
	.align	4


	//----- nvinfo : EIATTR_CUDA_API_VERSION
	.align		4
        /*0000*/ 	.byte	0x04, 0x37
        /*0002*/ 	.short	(.L_1515 - .L_1514)
.L_1514:
        /*0004*/ 	.word	0x00000082


	//----- nvinfo : EIATTR_KPARAM_INFO
	.align		4
.L_1515:
        /*0008*/ 	.byte	0x04, 0x17
        /*000a*/ 	.short	(.L_1517 - .L_1516)
.L_1516:
        /*000c*/ 	.word	0x00000000
        /*0010*/ 	.short	0x000c
        /*0012*/ 	.short	0x00b8
        /*0014*/ 	.byte	0x00, 0xf0, 0x11, 0x00


	//----- nvinfo : EIATTR_KPARAM_INFO
	.align		4
.L_1517:
        /*0018*/ 	.byte	0x04, 0x17
        /*001a*/ 	.short	(.L_1519 - .L_1518)
.L_1518:
        /*001c*/ 	.word	0x00000000
        /*0020*/ 	.short	0x000b
        /*0022*/ 	.short	0x00b4
        /*0024*/ 	.byte	0x00, 0xf0, 0x11, 0x00


	//----- nvinfo : EIATTR_KPARAM_INFO
	.align		4
.L_1519:
        /*0028*/ 	.byte	0x04, 0x17
        /*002a*/ 	.short	(.L_1521 - .L_1520)
.L_1520:
        /*002c*/ 	.word	0x00000000
        /*0030*/ 	.short	0x000a
        /*0032*/ 	.short	0x00b0
        /*0034*/ 	.byte	0x00, 0xf0, 0x11, 0x00


	//----- nvinfo : EIATTR_KPARAM_INFO
	.align		4
.L_1521:
        /*0038*/ 	.byte	0x04, 0x17
        /*003a*/ 	.short	(.L_1523 - .L_1522)
.L_1522:
        /*003c*/ 	.word	0x00000000
        /*0040*/ 	.short	0x0009
        /*0042*/ 	.short	0x00ac
        /*0044*/ 	.byte	0x00, 0xf0, 0x11, 0x00


	//----- nvinfo : EIATTR_KPARAM_INFO
	.align		4
.L_1523:
        /*0048*/ 	.byte	0x04, 0x17
        /*004a*/ 	.short	(.L_1525 - .L_1524)
.L_1524:
        /*004c*/ 	.word	0x00000000
        /*0050*/ 	.short	0x0008
        /*0052*/ 	.short	0x00a8
        /*0054*/ 	.byte	0x00, 0xf0, 0x11, 0x00


	//----- nvinfo : EIATTR_KPARAM_INFO
	.align		4
.L_1525:
        /*0058*/ 	.byte	0x04, 0x17
        /*005a*/ 	.short	(.L_1527 - .L_1526)
.L_1526:
        /*005c*/ 	.word	0x00000000
        /*0060*/ 	.short	0x0007
        /*0062*/ 	.short	0x00a4
        /*0064*/ 	.byte	0x00, 0xf0, 0x11, 0x00


	//----- nvinfo : EIATTR_KPARAM_INFO
	.align		4
.L_1527:
        /*0068*/ 	.byte	0x04, 0x17
        /*006a*/ 	.short	(.L_1529 - .L_1528)
.L_1528:
        /*006c*/ 	.word	0x00000000
        /*0070*/ 	.short	0x0006
        /*0072*/ 	.short	0x00a0
        /*0074*/ 	.byte	0x00, 0xf0, 0x11, 0x00


	//----- nvinfo : EIATTR_KPARAM_INFO
	.align		4
.L_1529:
        /*0078*/ 	.byte	0x04, 0x17
        /*007a*/ 	.short	(.L_1531 - .L_1530)
.L_1530:
        /*007c*/ 	.word	0x00000000
        /*0080*/ 	.short	0x0005
        /*0082*/ 	.short	0x009c
        /*0084*/ 	.byte	0x00, 0xf0, 0x11, 0x00


	//----- nvinfo : EIATTR_KPARAM_INFO
	.align		4
.L_1531:
        /*0088*/ 	.byte	0x04, 0x17
        /*008a*/ 	.short	(.L_1533 - .L_1532)
.L_1532:
        /*008c*/ 	.word	0x00000000
        /*0090*/ 	.short	0x0004
        /*0092*/ 	.short	0x0098
        /*0094*/ 	.byte	0x00, 0xf0, 0x11, 0x00


	//----- nvinfo : EIATTR_KPARAM_INFO
	.align		4
.L_1533:
        /*0098*/ 	.byte	0x04, 0x17
        /*009a*/ 	.short	(.L_1535 - .L_1534)
.L_1534:
        /*009c*/ 	.word	0x00000000
        /*00a0*/ 	.short	0x0003
        /*00a2*/ 	.short	0x0090
        /*00a4*/ 	.byte	0x00, 0xf0, 0x21, 0x00


	//----- nvinfo : EIATTR_KPARAM_INFO
	.align		4
.L_1535:
        /*00a8*/ 	.byte	0x04, 0x17
        /*00aa*/ 	.short	(.L_1537 - .L_1536)
.L_1536:
        /*00ac*/ 	.word	0x00000000
        /*00b0*/ 	.short	0x0002
        /*00b2*/ 	.short	0x0060
        /*00b4*/ 	.byte	0x00, 0xf0, 0xc1, 0x00


	//----- nvinfo : EIATTR_KPARAM_INFO
	.align		4
.L_1537:
        /*00b8*/ 	.byte	0x04, 0x17
        /*00ba*/ 	.short	(.L_1539 - .L_1538)
.L_1538:
        /*00bc*/ 	.word	0x00000000
        /*00c0*/ 	.short	0x0001
        /*00c2*/ 	.short	0x0030
        /*00c4*/ 	.byte	0x00, 0xf0, 0xc1, 0x00


	//----- nvinfo : EIATTR_KPARAM_INFO
	.align		4
.L_1539:
        /*00c8*/ 	.byte	0x04, 0x17
        /*00ca*/ 	.short	(.L_1541 - .L_1540)
.L_1540:
        /*00cc*/ 	.word	0x00000000
        /*00d0*/ 	.short	0x0000
        /*00d2*/ 	.short	0x0000
        /*00d4*/ 	.byte	0x00, 0xf0, 0xc1, 0x00


	//----- nvinfo : EIATTR_SPARSE_MMA_MASK
	.align		4
.L_1541:
        /*00d8*/ 	.byte	0x03, 0x50
        /*00da*/ 	.short	0x0000


	//----- nvinfo : EIATTR_MAXREG_COUNT
	.align		4
        /*00dc*/ 	.byte	0x03, 0x1b
        /*00de*/ 	.short	0x00ff


	//----- nvinfo : EIATTR_MERCURY_ISA_VERSION
	.align		4
        /*00e0*/ 	.byte	0x03, 0x5f
        /*00e2*/ 	.short	0x0101


	//----- nvinfo : EIATTR_EXIT_INSTR_OFFSETS
	.align		4
        /*00e4*/ 	.byte	0x04, 0x1c
        /*00e6*/ 	.short	(.L_1543 - .L_1542)


	//   ....[0]....
.L_1542:
        /*00e8*/ 	.word	0x00000200


	//   ....[1]....
        /*00ec*/ 	.word	0x00002410


	//   ....[2]....
        /*00f0*/ 	.word	0x00004470


	//----- nvinfo : EIATTR_CRS_STACK_SIZE
	.align		4
.L_1543:
        /*00f4*/ 	.byte	0x04, 0x1e
        /*00f6*/ 	.short	(.L_1545 - .L_1544)
.L_1544:
        /*00f8*/ 	.word	0x00000000


	//----- nvinfo : EIATTR_CBANK_PARAM_SIZE
	.align		4
.L_1545:
        /*00fc*/ 	.byte	0x03, 0x19
        /*00fe*/ 	.short	0x00bc


	//----- nvinfo : EIATTR_PARAM_CBANK
	.align		4
        /*0100*/ 	.byte	0x04, 0x0a
        /*0102*/ 	.short	(.L_1547 - .L_1546)
	.align		4
.L_1546:
        /*0104*/ 	.word	index@(.nv.constant0._ZN2at6native51_GLOBAL__N__11011a27_18_DepthwiseConv3d_cu_35e0c7b528conv_depthwise3d_cuda_kernelIN3c108BFloat16EfLi3ELi3ELi3ELi1ELi1ELi1EEEvNS_27GenericPackedTensorAccessorIKT_Lm5ENS_16DefaultPtrTraitsEiEENS5_IS6_Lm5ES8_iEES9_PS7_iiiiiiiii)
        /*0108*/ 	.short	0x0210
        /*010a*/ 	.short	0x00bc


	//----- nvinfo : EIATTR_SW_WAR
	.align		4
.L_1547:
        /*010c*/ 	.byte	0x04, 0x36
        /*010e*/ 	.short	(.L_1549 - .L_1548)
.L_1548:
        /*0110*/ 	.word	0x00000008
.L_1549:


//--------------------- .nv.info._ZN2at6native51_GLOBAL__N__11011a27_18_DepthwiseConv3d_cu_35e0c7b528conv_depthwise3d_cuda_kernelIN3c104HalfEfLin1ELin1ELin1ELin1ELin1ELin1EEEvNS_27GenericPackedTensorAccessorIKT_Lm5ENS_16DefaultPtrTraitsEiEENS5_IS6_Lm5ES8_iEES9_PS7_iiiiiiiii --------------------------
	.section	.nv.info._ZN2at6native51_GLOBAL__N__11011a27_18_DepthwiseConv3d_cu_35e0c7b528conv_depthwise3d_cuda_kernelIN3c104HalfEfLin1ELin1ELin1ELin1ELin1ELin1EEEvNS_27GenericPackedTensorAccessorIKT_Lm5ENS_16DefaultPtrTraitsEiEENS5_IS6_Lm5ES8_iEES9_PS7_iiiiiiiii,"",@"SHT_CUDA_INFO"
	.sectionflags	@""
	.align	4


	//----- nvinfo : EIATTR_CUDA_API_VERSION
	.align		4
        /*0000*/ 	.byte	0x04, 0x37
        /*0002*/ 	.short	(.L_1551 - .L_1550)
.L_1550:
        /*0004*/ 	.word	0x00000082


	//----- nvinfo : EIATTR_KPARAM_INFO
	.align		4
.L_1551:
        /*0008*/ 	.byte	0x04, 0x17
        /*000a*/ 	.short	(.L_1553 - .L_1552)
.L_1552:
        /*000c*/ 	.word	0x00000000
        /*0010*/ 	.short	0x000c
        /*0012*/ 	.short	0x00b8
        /*0014*/ 	.byte	0x00, 0xf0, 0x11, 0x00


	//----- nvinfo : EIATTR_KPARAM_INFO
	.align		4
.L_1553:
        /*0018*/ 	.byte	0x04, 0x17
        /*001a*/ 	.short	(.L_1555 - .L_1554)
.L_1554:
        /*001c*/ 	.word	0x00000000
        /*0020*/ 	.short	0x000b
        /*0022*/ 	.short	0x00b4
        /*0024*/ 	.byte	0x00, 0xf0, 0x11, 0x00


	//----- nvinfo : EIATTR_KPARAM_INFO
	.align		4
.L_1555:
        /*0028*/ 	.byte	0x04, 0x17
        /*002a*/ 	.short	(.L_1557 - .L_1556)
.L_1556:
        /*002c*/ 	.word	0x00000000
        /*0030*/ 	.short	0x000a
        /*0032*/ 	.short	0x00b0
        /*0034*/ 	.byte	0x00, 0xf0, 0x11, 0x00


	//----- nvinfo : EIATTR_KPARAM_INFO
	.align		4
.L_1557:
        /*0038*/ 	.byte	0x04, 0x17
        /*003a*/ 	.short	(.L_1559 - .L_1558)
.L_1558:
        /*003c*/ 	.word	0x00000000
        /*0040*/ 	.short	0x0009
        /*0042*/ 	.short	0x00ac
        /*0044*/ 	.byte	0x00, 0xf0, 0x11, 0x00


	//----- nvinfo : EIATTR_KPARAM_INFO
	.align		4
.L_1559:
        /*0048*/ 	.byte	0x04, 0x17
        /*004a*/ 	.short	(.L_1561 - .L_1560)
.L_1560:
        /*004c*/ 	.word	0x00000000
        /*0050*/ 	.short	0x0008
        /*0052*/ 	.short	0x00a8
        /*0054*/ 	.byte	0x00, 0xf0, 0x11, 0x00


	//----- nvinfo : EIATTR_KPARAM_INFO
	.align		4
.L_1561:
        /*0058*/ 	.byte	0x04, 0x17
        /*005a*/ 	.short	(.L_1563 - .L_1562)
.L_1562:
        /*005c*/ 	.word	0x00000000
        /*0060*/ 	.short	0x0007
        /*0062*/ 	.short	0x00a4
        /*0064*/ 	.byte	0x00, 0xf0, 0x11, 0x00


	//----- nvinfo : EIATTR_KPARAM_INFO
	.align		4
.L_1563:
        /*0068*/ 	.byte	0x04, 0x17
        /*006a*/ 	.short	(.L_1565 - .L_1564)
.L_1564:
        /*006c*/ 	.word	0x00000000
        /*0070*/ 	.short	0x0006
        /*0072*/ 	.short	0x00a0
        /*0074*/ 	.byte	0x00, 0xf0, 0x11, 0x00


	//----- nvinfo : EIATTR_KPARAM_INFO
	.align		4
.L_1565:
        /*0078*/ 	.byte	0x04, 0x17
        /*007a*/ 	.short	(.L_1567 - .L_1566)
.L_1566:
        /*007c*/ 	.word	0x00000000
        /*0080*/ 	.short	0x0005
        /*0082*/ 	.short	0x009c
        /*0084*/ 	.byte	0x00, 0xf0, 0x11, 0x00


	//----- nvinfo : EIATTR_KPARAM_INFO
	.align		4
.L_1567:
        /*0088*/ 	.byte	0x04, 0x17
        /*008a*/ 	.short	(.L_1569 - .L_1568)
.L_1568:
        /*008c*/ 	.word	0x00000000
        /*0090*/ 	.short	0x0004
        /*0092*/ 	.short	0x0098
        /*0094*/ 	.byte	0x00, 0xf0, 0x11, 0x00


	//----- nvinfo : EIATTR_KPARAM_INFO
	.align		4
.L_1569:
        /*0098*/ 	.byte	0x04, 0x17
        /*009a*/ 	.short	(.L_1571 - .L_1570)
.L_1570:
        /*009c*/ 	.word	0x00000000
        /*00a0*/ 	.short	0x0003
        /*00a2*/ 	.short	0x0090
        /*00a4*/ 	.byte	0x00, 0xf0, 0x21, 0x00


	//----- nvinfo : EIATTR_KPARAM_INFO
	.align		4
.L_1571:
        /*00a8*/ 	.byte	0x04, 0x17
        /*00aa*/ 	.short	(.L_1573 - .L_1572)
.L_1572:
        /*00ac*/ 	.word	0x00000000
        /*00b0*/ 	.short	0x0002
        /*00b2*/ 	.short	0x0060
        /*00b4*/ 	.byte	0x00, 0xf0, 0xc1, 0x00


	//----- nvinfo : EIATTR_KPARAM_INFO
	.align		4
.L_1573:
        /*00b8*/ 	.byte	0x04, 0x17
        /*00ba*/ 	.short	(.L_1575 - .L_1574)
.L_1574:
        /*00bc*/ 	.word	0x00000000
        /*00c0*/ 	.short	0x0001
        /*00c2*/ 	.short	0x0030
        /*00c4*/ 	.byte	0x00, 0xf0, 0xc1, 0x00


	//----- nvinfo : EIATTR_KPARAM_INFO
	.align		4
.L_1575:
        /*00c8*/ 	.byte	0x04, 0x17
        /*00ca*/ 	.short	(.L_1577 - .L_1576)
.L_1576:
        /*00cc*/ 	.word	0x00000000
        /*00d0*/ 	.short	0x0000
        /*00d2*/ 	.short	0x0000
        /*00d4*/ 	.byte	0x00, 0xf0, 0xc1, 0x00


	//----- nvinfo : EIATTR_SPARSE_MMA_MASK
	.align		4
.L_1577:
        /*00d8*/ 	.byte	0x03, 0x50
        /*00da*/ 	.short	0x0000


	//----- nvinfo : EIATTR_MAXREG_COUNT
	.align		4
        /*00dc*/ 	.byte	0x03, 0x1b
        /*00de*/ 	.short	0x00ff


	//----- nvinfo : EIATTR_MERCURY_ISA_VERSION
	.align		4
        /*00e0*/ 	.byte	0x03, 0x5f
        /*00e2*/ 	.short	0x0101


	//----- nvinfo : EIATTR_EXIT_INSTR_OFFSETS
	.align		4
        /*00e4*/ 	.byte	0x04, 0x1c
        /*00e6*/ 	.short	(.L_1579 - .L_1578)


	//   ....[0]....
.L_1578:
        /*00e8*/ 	.word	0x000000d0


	//   ....[1]....
        /*00ec*/ 	.word	0x00001ef0


	//----- nvinfo : EIATTR_CRS_STACK_SIZE
	.align		4
.L_1579:
        /*00f0*/ 	.byte	0x04, 0x1e
        /*00f2*/ 	.short	(.L_1581 - .L_1580)
.L_1580:
        /*00f4*/ 	.word	0x00000000


	//----- nvinfo : EIATTR_CBANK_PARAM_SIZE
	.align		4
.L_1581:
        /*00f8*/ 	.byte	0x03, 0x19
        /*00fa*/ 	.short	0x00bc


	//----- nvinfo : EIATTR_PARAM_CBANK
	.align		4
        /*00fc*/ 	.byte	0x04, 0x0a
        /*00fe*/ 	.short	(.L_1583 - .L_1582)
	.align		4
.L_1582:
        /*0100*/ 	.word	index@(.nv.constant0._ZN2at6native51_GLOBAL__N__11011a27_18_DepthwiseConv3d_cu_35e0c7b528conv_depthwise3d_cuda_kernelIN3c104HalfEfLin1ELin1ELin1ELin1ELin1ELin1EEEvNS_27GenericPackedTensorAccessorIKT_Lm5ENS_16DefaultPtrTraitsEiEENS5_IS6_Lm5ES8_iEES9_PS7_iiiiiiiii)
        /*0104*/ 	.short	0x0210
        /*0106*/ 	.short	0x00bc


	//----- nvinfo : EIATTR_SW_WAR
	.align		4
.L_1583:
        /*0108*/ 	.byte	0x04, 0x36
        /*010a*/ 	.short	(.L_1585 - .L_1584)
.L_1584:
        /*010c*/ 	.word	0x00000008
.L_1585:


//--------------------- .nv.info._ZN2at6native51_GLOBAL__N__11011a27_18_DepthwiseConv3d_cu_35e0c7b528conv_depthwise3d_cuda_kernelIN3c104HalfEfLin1ELin1ELin1ELi1ELi1ELi1EEEvNS_27GenericPackedTensorAccessorIKT_Lm5ENS_16DefaultPtrTraitsEiEENS5_IS6_Lm5ES8_iEES9_PS7_iiiiiiiii --------------------------
	.section	.nv.info._ZN2at6native51_GLOBAL__N__11011a27_18_DepthwiseConv3d_cu_35e0c7b528conv_depthwise3d_cuda_kernelIN3c104HalfEfLin1ELin1ELin1ELi1ELi1ELi1EEEvNS_27GenericPackedTensorAccessorIKT_Lm5ENS_16DefaultPtrTraitsEiEENS5_IS6_Lm5ES8_iEES9_PS7_iiiiiiiii,"",@"SHT_CUDA_INFO"
	.sectionflags	@""
	.align	4


	//----- nvinfo : EIATTR_CUDA_API_VERSION
	.align		4
        /*0000*/ 	.byte	0x04, 0x37
        /*0002*/ 	.short	(.L_1587 - .L_1586)
.L_1586:
        /*0004*/ 	.word	0x00000082


	//----- nvinfo : EIATTR_KPARAM_INFO
	.align		4
.L_1587:
        /*0008*/ 	.byte	0x04, 0x17
        /*000a*/ 	.short	(.L_1589 - .L_1588)
.L_1588:
        /*000c*/ 	.word	0x00000000
        /*0010*/ 	.short	0x000c
        /*0012*/ 	.short	0x00b8
        /*0014*/ 	.byte	0x00, 0xf0, 0x11, 0x00


	//----- nvinfo : EIATTR_KPARAM_INFO
	.align		4
.L_1589:
        /*0018*/ 	.byte	0x04, 0x17
        /*001a*/ 	.short	(.L_1591 - .L_1590)
.L_1590:
        /*001c*/ 	.word	0x00000000
        /*0020*/ 	.short	0x000b
        /*0022*/ 	.short	0x00b4
        /*0024*/ 	.byte	0x00, 0xf0, 0x11, 0x00


	//----- nvinfo : EIATTR_KPARAM_INFO
	.align		4
.L_1591:
        /*0028*/ 	.byte	0x04, 0x17
        /*002a*/ 	.short	(.L_1593 - .L_1592)
.L_1592:
        /*002c*/ 	.word	0x00000000
        /*0030*/ 	.short	0x000a
        /*0032*/ 	.short	0x00b0
        /*0034*/ 	.byte	0x00, 0xf0, 0x11, 0x00


	//----- nvinfo : EIATTR_KPARAM_INFO
	.align		4
.L_1593:
        /*0038*/ 	.byte	0x04, 0x17
        /*003a*/ 	.short	(.L_1595 - .L_1594)
.L_1594:
        /*003c*/ 	.word	0x00000000
        /*0040*/ 	.short	0x0009
        /*0042*/ 	.short	0x00ac
        /*0044*/ 	.byte	0x00, 0xf0, 0x11, 0x00


	//----- nvinfo : EIATTR_KPARAM_INFO
	.align		4
.L_1595:
        /*0048*/ 	.byte	0x04, 0x17
        /*004a*/ 	.short	(.L_1597 - .L_1596)
.L_1596:
        /*004c*/ 	.word	0x00000000
        /*0050*/ 	.short	0x0008
        /*0052*/ 	.short	0x00a8
        /*0054*/ 	.byte	0x00, 0xf0, 0x11, 0x00


	//----- nvinfo : EIATTR_KPARAM_INFO
	.align		4
.L_1597:
        /*0058*/ 	.byte	0x04, 0x17
        /*005a*/ 	.short	(.L_1599 - .L_1598)
.L_1598:
        /*005c*/ 	.word	0x00000000
        /*0060*/ 	.short	0x0007
        /*0062*/ 	.short	0x00a4
        /*0064*/ 	.byte	0x00, 0xf0, 0x11, 0x00


	//----- nvinfo : EIATTR_KPARAM_INFO
	.align		4
.L_1599:
        /*0068*/ 	.byte	0x04, 0x17
        /*006a*/ 	.short	(.L_1601 - .L_1600)
.L_1600:
        /*006c*/ 	.word	0x00000000
        /*0070*/ 	.short	0x0006
        /*0072*/ 	.short	0x00a0
        /*0074*/ 	.byte	0x00, 0xf0, 0x11, 0x00


	//----- nvinfo : EIATTR_KPARAM_INFO
	.align		4
.L_1601:
        /*0078*/ 	.byte	0x04, 0x17
        /*007a*/ 	.short	(.L_1603 - .L_1602)
.L_1602:
        /*007c*/ 	.word	0x00000000
        /*0080*/ 	.short	0x0005
        /*0082*/ 	.short	0x009c
        /*0084*/ 	.byte	0x00, 0xf0, 0x11, 0x00


	//----- nvinfo : EIATTR_KPARAM_INFO
	.align		4
.L_1603:
        /*0088*/ 	.byte	0x04, 0x17
        /*008a*/ 	.short	(.L_1605 - .L_1604)
.L_1604:
        /*008c*/ 	.word	0x00000000
        /*0090*/ 	.short	0x0004
        /*0092*/ 	.short	0x0098
        /*0094*/ 	.byte	0x00, 0xf0, 0x11, 0x00


	//----- nvinfo : EIATTR_KPARAM_INFO
	.align		4
.L_1605:
        /*0098*/ 	.byte	0x04, 0x17
        /*009a*/ 	.short	(.L_1607 - .L_1606)
.L_1606:
        /*009c*/ 	.word	0x00000000
        /*00a0*/ 	.short	0x0003
        /*00a2*/ 	.short	0x0090
        /*00a4*/ 	.byte	0x00, 0xf0, 0x21, 0x00


	//----- nvinfo : EIATTR_KPARAM_INFO
	.align		4
.L_1607:
        /*00a8*/ 	.byte	0x04, 0x17
        /*00aa*/ 	.short	(.L_1609 - .L_1608)
.L_1608:
        /*00ac*/ 	.word	0x00000000
        /*00b0*/ 	.short	0x0002
        /*00b2*/ 	.short	0x0060
        /*00b4*/ 	.byte	0x00, 0xf0, 0xc1, 0x00


	//----- nvinfo : EIATTR_KPARAM_INFO
	.align		4
.L_1609:
        /*00b8*/ 	.byte	0x04, 0x17
        /*00ba*/ 	.short	(.L_1611 - .L_1610)
.L_1610:
        /*00bc*/ 	.word	0x00000000
        /*00c0*/ 	.short	0x0001
        /*00c2*/ 	.short	0x0030
        /*00c4*/ 	.byte	0x00, 0xf0, 0xc1, 0x00


	//----- nvinfo : EIATTR_KPARAM_INFO
	.align		4
.L_1611:
        /*00c8*/ 	.byte	0x04, 0x17
        /*00ca*/ 	.short	(.L_1613 - .L_1612)
.L_1612:
        /*00cc*/ 	.word	0x00000000
        /*00d0*/ 	.short	0x0000
        /*00d2*/ 	.short	0x0000
        /*00d4*/ 	.byte	0x00, 0xf0, 0xc1, 0x00


	//----- nvinfo : EIATTR_SPARSE_MMA_MASK
	.align		4
.L_1613:
        /*00d8*/ 	.byte	0x03, 0x50
        /*00da*/ 	.short	0x0000


	//----- nvinfo : EIATTR_MAXREG_COUNT
	.align		4
        /*00dc*/ 	.byte	0x03, 0x1b
        /*00de*/ 	.short	0x00ff


	//----- nvinfo : EIATTR_MERCURY_ISA_VERSION
	.align		4
        /*00e0*/ 	.byte	0x03, 0x5f
        /*00e2*/ 	.short	0x0101


	//----- nvinfo : EIATTR_EXIT_INSTR_OFFSETS
	.align		4
        /*00e4*/ 	.byte	0x04, 0x1c
        /*00e6*/ 	.short	(.L_1615 - .L_1614)


	//   ....[0]....
.L_1614:
        /*00e8*/ 	.word	0x000000c0


	//   ....[1]....
        /*00ec*/ 	.word	0x00001e30


	//----- nvinfo : EIATTR_CRS_STACK_SIZE
	.align		4
.L_1615:
        /*00f0*/ 	.byte	0x04, 0x1e
        /*00f2*/ 	.short	(.L_1617 - .L_1616)
.L_1616:
        /*00f4*/ 	.word	0x00000000


	//----- nvinfo : EIATTR_CBANK_PARAM_SIZE
	.align		4
.L_1617:
        /*00f8*/ 	.byte	0x03, 0x19
        /*00fa*/ 	.short	0x00bc


	//----- nvinfo : EIATTR_PARAM_CBANK
	.align		4
        /*00fc*/ 	.byte	0x04, 0x0a
        /*00fe*/ 	.short	(.L_1619 - .L_1618)
	.align		4
.L_1618:
        /*0100*/ 	.word	index@(.nv.constant0._ZN2at6native51_GLOBAL__N__11011a27_18_DepthwiseConv3d_cu_35e0c7b528conv_depthwise3d_cuda_kernelIN3c104HalfEfLin1ELin1ELin1ELi1ELi1ELi1EEEvNS_27GenericPackedTensorAccessorIKT_Lm5ENS_16DefaultPtrTraitsEiEENS5_IS6_Lm5ES8_iEES9_PS7_iiiiiiiii)
        /*0104*/ 	.short	0x0210
        /*0106*/ 	.short	0x00bc


	//----- nvinfo : EIATTR_SW_WAR
	.align		4
.L_1619:
        /*0108*/ 	.byte	0x04, 0x36
        /*010a*/ 	.short	(.L_1621 - .L_1620)
.L_1620:
        /*010c*/ 	.word	0x00000008
.L_1621:


//--------------------- .nv.info._ZN2at6native51_GLOBAL__N__11011a27_18_DepthwiseConv3d_cu_35e0c7b528conv_depthwise3d_cuda_kernelIN3c104HalfEfLi3ELi3ELi3ELi1ELi1ELi1EEEvNS_27GenericPackedTensorAccessorIKT_Lm5ENS_16DefaultPtrTraitsEiEENS5_IS6_Lm5ES8_iEES9_PS7_iiiiiiiii --------------------------
	.section	.nv.info._ZN2at6native51_GLOBAL__N__11011a27_18_DepthwiseConv3d_cu_35e0c7b528conv_depthwise3d_cuda_kernelIN3c104HalfEfLi3ELi3ELi3ELi1ELi1ELi1EEEvNS_27GenericPackedTensorAccessorIKT_Lm5ENS_16DefaultPtrTraitsEiEENS5_IS6_Lm5ES8_iEES9_PS7_iiiiiiiii,"",@"SHT_CUDA_INFO"
	.sectionflags	@""
	.align	4


	//----- nvinfo : EIATTR_CUDA_API_VERSION
	.align		4
        /*0000*/ 	.byte	0x04, 0x37
        /*0002*/ 	.short	(.L_1623 - .L_1622)
.L_1622:
        /*0004*/ 	.word	0x00000082


	//----- nvinfo : EIATTR_KPARAM_INFO
	.align		4
.L_1623:
        /*0008*/ 	.byte	0x04, 0x17
        /*000a*/ 	.short	(.L_1625 - .L_1624)
.L_1624:
        /*000c*/ 	.word	0x00000000
        /*0010*/ 	.short	0x000c
        /*0012*/ 	.short	0x00b8
        /*0014*/ 	.byte	0x00, 0xf0, 0x11, 0x00


	//----- nvinfo : EIATTR_KPARAM_INFO
	.align		4
.L_1625:
        /*0018*/ 	.byte	0x04, 0x17
        /*001a*/ 	.short	(.L_1627 - .L_1626)
.L_1626:
        /*001c*/ 	.word	0x00000000
        /*0020*/ 	.short	0x000b
        /*0022*/ 	.short	0x00b4
        /*0024*/ 	.byte	0x00, 0xf0, 0x11, 0x00


	//----- nvinfo : EIATTR_KPARAM_INFO
	.align		4
.L_1627:
        /*0028*/ 	.byte	0x04, 0x17
        /*002a*/ 	.short	(.L_1629 - .L_1628)
.L_1628:
        /*002c*/ 	.word	0x00000000
        /*0030*/ 	.short	0x000a
        /*0032*/ 	.short	0x00b0
        /*0034*/ 	.byte	0x00, 0xf0, 0x11, 0x00


	//----- nvinfo : EIATTR_KPARAM_INFO
	.align		4
.L_1629:
        /*0038*/ 	.byte	0x04, 0x17
        /*003a*/ 	.short	(.L_1631 - .L_1630)
.L_1630:
        /*003c*/ 	.word	0x00000000
        /*0040*/ 	.short	0x0009
        /*0042*/ 	.short	0x00ac
        /*0044*/ 	.byte	0x00, 0xf0, 0x11, 0x00


	//----- nvinfo : EIATTR_KPARAM_INFO
	.align		4
.L_1631:
        /*0048*/ 	.byte	0x04, 0x17
        /*004a*/ 	.short	(.L_1633 - .L_1632)
.L_1632:
        /*004c*/ 	.word	0x00000000
        /*0050*/ 	.short	0x0008
        /*0052*/ 	.short	0x00a8
        /*0054*/ 	.byte	0x00, 0xf0, 0x11, 0x00


	//----- nvinfo : EIATTR_KPARAM_INFO
	.align		4
.L_1633:
        /*0058*/ 	.byte	0x04, 0x17
        /*005a*/ 	.short	(.L_1635 - .L_1634)
.L_1634:
        /*005c*/ 	.word	0x00000000
        /*0060*/ 	.short	0x0007
        /*0062*/ 	.short	0x00a4
        /*0064*/ 	.byte	0x00, 0xf0, 0x11, 0x00


	//----- nvinfo : EIATTR_KPARAM_INFO
	.align		4
.L_1635:
        /*0068*/ 	.byte	0x04, 0x17
        /*006a*/ 	.short	(.L_1637 - .L_1636)
.L_1636:
        /*006c*/ 	.word	0x00000000
        /*0070*/ 	.short	0x0006
        /*0072*/ 	.short	0x00a0
        /*0074*/ 	.byte	0x00, 0xf0, 0x11, 0x00


	//----- nvinfo : EIATTR_KPARAM_INFO
	.align		4
.L_1637:
        /*0078*/ 	.byte	0x04, 0x17
        /*007a*/ 	.short	(.L_1639 - .L_1638)
.L_1638:
        /*007c*/ 	.word	0x00000000
        /*0080*/ 	.short	0x0005
        /*0082*/ 	.short	0x009c
        /*0084*/ 	.byte	0x00, 0xf0, 0x11, 0x00


	//----- nvinfo : EIATTR_KPARAM_INFO
	.align		4
.L_1639:
        /*0088*/ 	.byte	0x04, 0x17
        /*008a*/ 	.short	(.L_1641 - .L_1640)
.L_1640:
        /*008c*/ 	.word	0x00000000
        /*0090*/ 	.short	0x0004
        /*0092*/ 	.short	0x0098
        /*0094*/ 	.byte	0x00, 0xf0, 0x11, 0x00


	//----- nvinfo : EIATTR_KPARAM_INFO
	.align		4
.L_1641:
        /*0098*/ 	.byte	0x04, 0x17
        /*009a*/ 	.short	(.L_1643 - .L_1642)
.L_1642:
        /*009c*/ 	.word	0x00000000
        /*00a0*/ 	.short	0x0003
        /*00a2*/ 	.short	0x0090
        /*00a4*/ 	.byte	0x00, 0xf0, 0x21, 0x00


	//----- nvinfo : EIATTR_KPARAM_INFO
	.align		4
.L_1643:
        /*00a8*/ 	.byte	0x04, 0x17
        /*00aa*/ 	.short	(.L_1645 - .L_1644)
.L_1644:
        /*00ac*/ 	.word	0x00000000
        /*00b0*/ 	.short	0x0002
        /*00b2*/ 	.short	0x0060
        /*00b4*/ 	.byte	0x00, 0xf0, 0xc1, 0x00


	//----- nvinfo : EIATTR_KPARAM_INFO
	.align		4
.L_1645:
        /*00b8*/ 	.byte	0x04, 0x17
        /*00ba*/ 	.short	(.L_1647 - .L_1646)
.L_1646:
        /*00bc*/ 	.word	0x00000000
        /*00c0*/ 	.short	0x0001
        /*00c2*/ 	.short	0x0030
        /*00c4*/ 	.byte	0x00, 0xf0, 0xc1, 0x00


	//----- nvinfo : EIATTR_KPARAM_INFO
	.align		4
.L_1647:
        /*00c8*/ 	.byte	0x04, 0x17
        /*00ca*/ 	.short	(.L_1649 - .L_1648)
.L_1648:
        /*00cc*/ 	.word	0x00000000
        /*00d0*/ 	.short	0x0000
        /*00d2*/ 	.short	0x0000
        /*00d4*/ 	.byte	0x00, 0xf0, 0xc1, 0x00


	//----- nvinfo : EIATTR_SPARSE_MMA_MASK
	.align		4
.L_1649:
        /*00d8*/ 	.byte	0x03, 0x50
        /*00da*/ 	.short	0x0000


	//----- nvinfo : EIATTR_MAXREG_COUNT
	.align		4
        /*00dc*/ 	.byte	0x03, 0x1b
        /*00de*/ 	.short	0x00ff


	//----- nvinfo : EIATTR_MERCURY_ISA_VERSION
	.align		4
        /*00e0*/ 	.byte	0x03, 0x5f
        /*00e2*/ 	.short	0x0101


	//----- nvinfo : EIATTR_EXIT_INSTR_OFFSETS
	.align		4
        /*00e4*/ 	.byte	0x04, 0x1c
        /*00e6*/ 	.short	(.L_1651 - .L_1650)


	//   ....[0]....
.L_1650:
        /*00e8*/ 	.word	0x00000200


	//   ....[1]....
        /*00ec*/ 	.word	0x00002410


	//   ....[2]....
        /*00f0*/ 	.word	0x00004470


	//----- nvinfo : EIATTR_CRS_STACK_SIZE
	.align		4
.L_1651:
        /*00f4*/ 	.byte	0x04, 0x1e
        /*00f6*/ 	.short	(.L_1653 - .L_1652)
.L_1652:
        /*00f8*/ 	.word	0x00000000


	//----- nvinfo : EIATTR_CBANK_PARAM_SIZE
	.align		4
.L_1653:
        /*00fc*/ 	.byte	0x03, 0x19
        /*00fe*/ 	.short	0x00bc


	//----- nvinfo : EIATTR_PARAM_CBANK
	.align		4
        /*0100*/ 	.byte	0x04, 0x0a
        /*0102*/ 	.short	(.L_1655 - .L_1654)
	.align		4
.L_1654:
        /*0104*/ 	.word	index@(.nv.constant0._ZN2at6native51_GLOBAL__N__11011a27_18_DepthwiseConv3d_cu_35e0c7b528conv_depthwise3d_cuda_kernelIN3c104HalfEfLi3ELi3ELi3ELi1ELi1ELi1EEEvNS_27GenericPackedTensorAccessorIKT_Lm5ENS_16DefaultPtrTraitsEiEENS5_IS6_Lm5ES8_iEES9_PS7_iiiiiiiii)
        /*0108*/ 	.short	0x0210
        /*010a*/ 	.short	0x00bc


	//----- nvinfo : EIATTR_SW_WAR
	.align		4
.L_1655:
        /*010c*/ 	.byte	0x04, 0x36
        /*010e*/ 	.short	(.L_1657 - .L_1656)
.L_1656:
        /*0110*/ 	.word	0x00000008
.L_1657:


//--------------------- .nv.info._ZN2at6native51_GLOBAL__N__11011a27_18_DepthwiseConv3d_cu_35e0c7b528conv_depthwise3d_cuda_kernelIffLin1ELin1ELin1ELin1ELin1ELin1EEEvNS_27GenericPackedTensorAccessorIKT_Lm5ENS_16DefaultPtrTraitsEiEENS3_IS4_Lm5ES6_iEES7_PS5_iiiiiiiii --------------------------
	.section	.nv.info._ZN2at6native51_GLOBAL__N__11011a27_18_DepthwiseConv3d_cu_35e0c7b528conv_depthwise3d_cuda_kernelIffLin1ELin1ELin1ELin1ELin1ELin1EEEvNS_27GenericPackedTensorAccessorIKT_Lm5ENS_16DefaultPtrTraitsEiEENS3_IS4_Lm5ES6_iEES7_PS5_iiiiiiiii,"",@"SHT_CUDA_INFO"
	.sectionflags	@""
	.align	4


	//----- nvinfo : EIATTR_CUDA_API_VERSION
	.align		4
        /*0000*/ 	.byte	0x04, 0x37
        /*0002*/ 	.short	(.L_1659 - .L_1658)
.L_1658:
        /*0004*/ 	.word	0x00000082


	//----- nvinfo : EIATTR_KPARAM_INFO
	.align		4
.L_1659:
        /*0008*/ 	.byte	0x04, 0x17
        /*000a*/ 	.short	(.L_1661 - .L_1660)
.L_1660:
        /*000c*/ 	.word	0x00000000
        /*0010*/ 	.short	0x000c
        /*0012*/ 	.short	0x00b8
        /*0014*/ 	.byte	0x00, 0xf0, 0x11, 0x00


	//----- nvinfo : EIATTR_KPARAM_INFO
	.align		4
.L_1661:
        /*0018*/ 	.byte	0x04, 0x17
        /*001a*/ 	.short	(.L_1663 - .L_1662)
.L_1662:
        /*001c*/ 	.word	0x00000000
        /*0020*/ 	.short	0x000b
        /*0022*/ 	.short	0x00b4
        /*0024*/ 	.byte	0x00, 0xf0, 0x11, 0x00


	//----- nvinfo : EIATTR_KPARAM_INFO
	.align		4
.L_1663:
        /*0028*/ 	.byte	0x04, 0x17
        /*002a*/ 	.short	(.L_1665 - .L_1664)
.L_1664:
        /*002c*/ 	.word	0x00000000
        /*0030*/ 	.short	0x000a
        /*0032*/ 	.short	0x00b0
        /*0034*/ 	.byte	0x00, 0xf0, 0x11, 0x00


	//----- nvinfo : EIATTR_KPARAM_INFO
	.align		4
.L_1665:
        /*0038*/ 	.byte	0x04, 0x17
        /*003a*/ 	.short	(.L_1667 - .L_1666)
.L_1666:
        /*003c*/ 	.word	0x00000000
        /*0040*/ 	.short	0x0009
        /*0042*/ 	.short	0x00ac
        /*0044*/ 	.byte	0x00, 0xf0, 0x11, 0x00


	//----- nvinfo : EIATTR_KPARAM_INFO
	.align		4
.L_1667:
        /*0048*/ 	.byte	0x04, 0x17
        /*004a*/ 	.short	(.L_1669 - .L_1668)
.L_1668:
        /*004c*/ 	.word	0x00000000
        /*0050*/ 	.short	0x0008
        /*0052*/ 	.short	0x00a8
        /*0054*/ 	.byte	0x00, 0xf0, 0x11, 0x00


	//----- nvinfo : EIATTR_KPARAM_INFO
	.align		4
.L_1669:
        /*0058*/ 	.byte	0x04, 0x17
        /*005a*/ 	.short	(.L_1671 - .L_1670)
.L_1670:
        /*005c*/ 	.word	0x00000000
        /*0060*/ 	.short	0x0007
        /*0062*/ 	.short	0x00a4
        /*0064*/ 	.byte	0x00, 0xf0, 0x11, 0x00


	//----- nvinfo : EIATTR_KPARAM_INFO
	.align		4
.L_1671:
        /*0068*/ 	.byte	0x04, 0x17
        /*006a*/ 	.short	(.L_1673 - .L_1672)
.L_1672:
        /*006c*/ 	.word	0x00000000
        /*0070*/ 	.short	0x0006
        /*0072*/ 	.short	0x00a0
        /*0074*/ 	.byte	0x00, 0xf0, 0x11, 0x00


	//----- nvinfo : EIATTR_KPARAM_INFO
	.align		4
.L_1673:
        /*0078*/ 	.byte	0x04, 0x17
        /*007a*/ 	.short	(.L_1675 - .L_1674)
.L_1674:
        /*007c*/ 	.word	0x00000000
        /*0080*/ 	.short	0x0005
        /*0082*/ 	.short	0x009c
        /*0084*/ 	.byte	0x00, 0xf0, 0x11, 0x00


	//----- nvinfo : EIATTR_KPARAM_INFO
	.align		4
.L_1675:
        /*0088*/ 	.byte	0x04, 0x17
        /*008a*/ 	.short	(.L_1677 - .L_1676)
.L_1676:
        /*008c*/ 	.word	0x00000000
        /*0090*/ 	.short	0x0004
        /*0092*/ 	.short	0x0098
        /*0094*/ 	.byte	0x00, 0xf0, 0x11, 0x00


	//----- nvinfo : EIATTR_KPARAM_INFO
	.align		4
.L_1677:
        /*0098*/ 	.byte	0x04, 0x17
        /*009a*/ 	.short	(.L_1679 - .L_1678)
.L_1678:
        /*009c*/ 	.word	0x00000000
        /*00a0*/ 	.short	0x0003
        /*00a2*/ 	.short	0x0090
        /*00a4*/ 	.byte	0x00, 0xf0, 0x21, 0x00


	//----- nvinfo : EIATTR_KPARAM_INFO
	.align		4
.L_1679:
        /*00a8*/ 	.byte	0x04, 0x17
        /*00aa*/ 	.short	(.L_1681 - .L_1680)
.L_1680:
        /*00ac*/ 	.word	0x00000000
        /*00b0*/ 	.short	0x0002
        /*00b2*/ 	.short	0x0060
        /*00b4*/ 	.byte	0x00, 0xf0, 0xc1, 0x00


	//----- nvinfo : EIATTR_KPARAM_INFO
	.align		4
.L_1681:
        /*00b8*/ 	.byte	0x04, 0x17
        /*00ba*/ 	.short	(.L_1683 - .L_1682)
.L_1682:
        /*00bc*/ 	.word	0x00000000
        /*00c0*/ 	.short	0x0001
        /*00c2*/ 	.short	0x0030
        /*00c4*/ 	.byte	0x00, 0xf0, 0xc1, 0x00


	//----- nvinfo : EIATTR_KPARAM_INFO
	.align		4
.L_1683:
        /*00c8*/ 	.byte	0x04, 0x17
        /*00ca*/ 	.short	(.L_1685 - .L_1684)
.L_1684:
        /*00cc*/ 	.word	0x00000000
        /*00d0*/ 	.short	0x0000
        /*00d2*/ 	.short	0x0000
        /*00d4*/ 	.byte	0x00, 0xf0, 0xc1, 0x00


	//----- nvinfo : EIATTR_SPARSE_MMA_MASK
	.align		4
.L_1685:
        /*00d8*/ 	.byte	0x03, 0x50
        /*00da*/ 	.short	0x0000


	//----- nvinfo : EIATTR_MAXREG_COUNT
	.align		4
        /*00dc*/ 	.byte	0x03, 0x1b
        /*00de*/ 	.short	0x00ff


	//----- nvinfo : EIATTR_MERCURY_ISA_VERSION
	.align		4
        /*00e0*/ 	.byte	0x03, 0x5f
        /*00e2*/ 	.short	0x0101


	//----- nvinfo : EIATTR_INT_WARP_WIDE_INSTR_OFFSETS
	.align		4
        /*00e4*/ 	.byte	0x04, 0x31
        /*00e6*/ 	.short	(.L_1687 - .L_1686)


	//   ....[0]....
.L_1686:
        /*00e8*/ 	.word	0x000016a0


	//----- nvinfo : EIATTR_EXIT_INSTR_OFFSETS
	.align		4
.L_1687:
        /*00ec*/ 	.byte	0x04, 0x1c
        /*00ee*/ 	.short	(.L_1689 - .L_1688)


	//   ....[0]....
.L_1688:
        /*00f0*/ 	.word	0x000000d0


	//   ....[1]....
        /*00f4*/ 	.word	0x00001ef0


	//----- nvinfo : EIATTR_CRS_STACK_SIZE
	.align		4
.L_1689:
        /*00f8*/ 	.byte	0x04, 0x1e
        /*00fa*/ 	.short	(.L_1691 - .L_1690)
.L_1690:
        /*00fc*/ 	.word	0x00000000


	//----- nvinfo : EIATTR_CBANK_PARAM_SIZE
	.align		4
.L_1691:
        /*0100*/ 	.byte	0x03, 0x19
        /*0102*/ 	.short	0x00bc


	//----- nvinfo : EIATTR_PARAM_CBANK
	.align		4
        /*0104*/ 	.byte	0x04, 0x0a
        /*0106*/ 	.short	(.L_1693 - .L_1692)
	.align		4
.L_1692:
        /*0108*/ 	.word	index@(.nv.constant0._ZN2at6native51_GLOBAL__N__11011a27_18_DepthwiseConv3d_cu_35e0c7b528conv_depthwise3d_cuda_kernelIffLin1ELin1ELin1ELin1ELin1ELin1EEEvNS_27GenericPackedTensorAccessorIKT_Lm5ENS_16DefaultPtrTraitsEiEENS3_IS4_Lm5ES6_iEES7_PS5_iiiiiiiii)
        /*010c*/ 	.short	0x0210
        /*010e*/ 	.short	0x00bc


	//----- nvinfo : EIATTR_SW_WAR
	.align		4
.L_1693:
        /*0110*/ 	.byte	0x04, 0x36
        /*0112*/ 	.short	(.L_1695 - .L_1694)
.L_1694:
        /*0114*/ 	.word	0x00000008
.L_1695:


//--------------------- .nv.info._ZN2at6native51_GLOBAL__N__11011a27_18_DepthwiseConv3d_cu_35e0c7b528conv_depthwise3d_cuda_kernelIffLin1ELin1ELin1ELi1ELi1ELi1EEEvNS_27GenericPackedTensorAccessorIKT_Lm5ENS_16DefaultPtrTraitsEiEENS3_IS4_Lm5ES6_iEES7_PS5_iiiiiiiii --------------------------
	.section	.nv.info._ZN2at6native51_GLOBAL__N__11011a27_18_DepthwiseConv3d_cu_35e0c7b528conv_depthwise3d_cuda_kernelIffLin1ELin1ELin1ELi1ELi1ELi1EEEvNS_27GenericPackedTensorAccessorIKT_Lm5ENS_16DefaultPtrTraitsEiEENS3_IS4_Lm5ES6_iEES7_PS5_iiiiiiiii,"",@"SHT_CUDA_INFO"
	.sectionflags	@""
	.align	4


	//----- nvinfo : EIATTR_CUDA_API_VERSION
	.align		4
        /*0000*/ 	.byte	0x04, 0x37
        /*0002*/ 	.short	(.L_1697 - .L_1696)
.L_1696:
        /*0004*/ 	.word	0x00000082


	//----- nvinfo : EIATTR_KPARAM_INFO
	.align		4
.L_1697:
        /*0008*/ 	.byte	0x04, 0x17
        /*000a*/ 	.short	(.L_1699 - .L_1698)
.L_1698:
        /*000c*/ 	.word	0x00000000
        /*0010*/ 	.short	0x000c
        /*0012*/ 	.short	0x00b8
        /*0014*/ 	.byte	0x00, 0xf0, 0x11, 0x00


	//----- nvinfo : EIATTR_KPARAM_INFO
	.align		4
.L_1699:
        /*0018*/ 	.byte	0x04, 0x17
        /*001a*/ 	.short	(.L_1701 - .L_1700)
.L_1700:
        /*001c*/ 	.word	0x00000000
        /*0020*/ 	.short	0x000b
        /*0022*/ 	.short	0x00b4
        /*0024*/ 	.byte	0x00, 0xf0, 0x11, 0x00


	//----- nvinfo : EIATTR_KPARAM_INFO
	.align		4
.L_1701:
        /*0028*/ 	.byte	0x04, 0x17
        /*002a*/ 	.short	(.L_1703 - .L_1702)
.L_1702:
        /*002c*/ 	.word	0x00000000
        /*0030*/ 	.short	0x000a
        /*0032*/ 	.short	0x00b0
        /*0034*/ 	.byte	0x00, 0xf0, 0x11, 0x00


	//----- nvinfo : EIATTR_KPARAM_INFO
	.align		4
.L_1703:
        /*0038*/ 	.byte	0x04, 0x17
        /*003a*/ 	.short	(.L_1705 - .L_1704)
.L_1704:
        /*003c*/ 	.word	0x00000000
        /*0040*/ 	.short	0x0009
        /*0042*/ 	.short	0x00ac
        /*0044*/ 	.byte	0x00, 0xf0, 0x11, 0x00


	//----- nvinfo : EIATTR_KPARAM_INFO
	.align		4
.L_1705:
        /*0048*/ 	.byte	0x04, 0x17
        /*004a*/ 	.short	(.L_1707 - .L_1706)
.L_1706:
        /*004c*/ 	.word	0x00000000
        /*0050*/ 	.short	0x0008
        /*0052*/ 	.short	0x00a8
        /*0054*/ 	.byte	0x00, 0xf0, 0x11, 0x00


	//----- nvinfo : EIATTR_KPARAM_INFO
	.align		4
.L_1707:
        /*0058*/ 	.byte	0x04, 0x17
        /*005a*/ 	.short	(.L_1709 - .L_1708)
.L_1708:
        /*005c*/ 	.word	0x00000000
        /*0060*/ 	.short	0x0007
        /*0062*/ 	.short	0x00a4
        /*0064*/ 	.byte	0x00, 0xf0, 0x11, 0x00


	//----- nvinfo : EIATTR_KPARAM_INFO
	.align		4
.L_1709:
        /*0068*/ 	.byte	0x04, 0x17
        /*006a*/ 	.short	(.L_1711 - .L_1710)
.L_1710:
        /*006c*/ 	.word	0x00000000
        /*0070*/ 	.short	0x0006
        /*0072*/ 	.short	0x00a0
        /*0074*/ 	.byte	0x00, 0xf0, 0x11, 0x00


	//----- nvinfo : EIATTR_KPARAM_INFO
	.align		4
.L_1711:
        /*0078*/ 	.byte	0x04, 0x17
        /*007a*/ 	.short	(.L_1713 - .L_1712)
.L_1712:
        /*007c*/ 	.word	0x00000000
        /*0080*/ 	.short	0x0005
        /*0082*/ 	.short	0x009c
        /*0084*/ 	.byte	0x00, 0xf0, 0x11, 0x00


	//----- nvinfo : EIATTR_KPARAM_INFO
	.align		4
.L_1713:
        /*0088*/ 	.byte	0x04, 0x17
        /*008a*/ 	.short	(.L_1715 - .L_1714)
.L_1714:
        /*008c*/ 	.word	0x00000000
        /*0090*/ 	.short	0x0004
        /*0092*/ 	.short	0x0098
        /*0094*/ 	.byte	0x00, 0xf0, 0x11, 0x00


	//----- nvinfo : EIATTR_KPARAM_INFO
	.align		4
.L_1715:
        /*0098*/ 	.byte	0x04, 0x17
        /*009a*/ 	.short	(.L_1717 - .L_1716)
.L_1716:
        /*009c*/ 	.word	0x00000000
        /*00a0*/ 	.short	0x0003
        /*00a2*/ 	.short	0x0090
        /*00a4*/ 	.byte	0x00, 0xf0, 0x21, 0x00


	//----- nvinfo : EIATTR_KPARAM_INFO
	.align		4
.L_1717:
        /*00a8*/ 	.byte	0x04, 0x17
        /*00aa*/ 	.short	(.L_1719 - .L_1718)
.L_1718:
        /*00ac*/ 	.word	0x00000000
        /*00b0*/ 	.short	0x0002
        /*00b2*/ 	.short	0x0060
        /*00b4*/ 	.byte	0x00, 0xf0, 0xc1, 0x00


	//----- nvinfo : EIATTR_KPARAM_INFO
	.align		4
.L_1719:
        /*00b8*/ 	.byte	0x04, 0x17
        /*00ba*/ 	.short	(.L_1721 - .L_1720)
.L_1720:
        /*00bc*/ 	.word	0x00000000
        /*00c0*/ 	.short	0x0001
        /*00c2*/ 	.short	0x0030
        /*00c4*/ 	.byte	0x00, 0xf0, 0xc1, 0x00


	//----- nvinfo : EIATTR_KPARAM_INFO
	.align		4
.L_1721:
        /*00c8*/ 	.byte	0x04, 0x17
        /*00ca*/ 	.short	(.L_1723 - .L_1722)
.L_1722:
        /*00cc*/ 	.word	0x00000000
        /*00d0*/ 	.short	0x0000
        /*00d2*/ 	.short	0x0000
        /*00d4*/ 	.byte	0x00, 0xf0, 0xc1, 0x00


	//----- nvinfo : EIATTR_SPARSE_MMA_MASK
	.align		4
.L_1723:
        /*00d8*/ 	.byte	0x03, 0x50
        /*00da*/ 	.short	0x0000


	//----- nvinfo : EIATTR_MAXREG_COUNT
	.align		4
        /*00dc*/ 	.byte	0x03, 0x1b
        /*00de*/ 	.short	0x00ff


	//----- nvinfo : EIATTR_MERCURY_ISA_VERSION
	.align		4
        /*00e0*/ 	.byte	0x03, 0x5f
        /*00e2*/ 	.short	0x0101


	//----- nvinfo : EIATTR_EXIT_INSTR_OFFSETS
	.align		4
        /*00e4*/ 	.byte	0x04, 0x1c
        /*00e6*/ 	.short	(.L_1725 - .L_1724)


	//   ....[0]....
.L_1724:
        /*00e8*/ 	.word	0x000000c0


	//   ....[1]....
        /*00ec*/ 	.word	0x00001d10


	//----- nvinfo : EIATTR_CRS_STACK_SIZE
	.align		4
.L_1725:
        /*00f0*/ 	.byte	0x04, 0x1e
        /*00f2*/ 	.short	(.L_1727 - .L_1726)
.L_1726:
        /*00f4*/ 	.word	0x00000000


	//----- nvinfo : EIATTR_CBANK_PARAM_SIZE
	.align		4
.L_1727:
        /*00f8*/ 	.byte	0x03, 0x19
        /*00fa*/ 	.short	0x00bc


	//----- nvinfo : EIATTR_PARAM_CBANK
	.align		4
        /*00fc*/ 	.byte	0x04, 0x0a
        /*00fe*/ 	.short	(.L_1729 - .L_1728)
	.align		4
.L_1728:
        /*0100*/ 	.word	index@(.nv.constant0._ZN2at6native51_GLOBAL__N__11011a27_18_DepthwiseConv3d_cu_35e0c7b528conv_depthwise3d_cuda_kernelIffLin1ELin1ELin1ELi1ELi1ELi1EEEvNS_27GenericPackedTensorAccessorIKT_Lm5ENS_16DefaultPtrTraitsEiEENS3_IS4_Lm5ES6_iEES7_PS5_iiiiiiiii)
        /*0104*/ 	.short	0x0210
        /*0106*/ 	.short	0x00bc


	//----- nvinfo : EIATTR_SW_WAR
	.align		4
.L_1729:
        /*0108*/ 	.byte	0x04, 0x36
        /*010a*/ 	.short	(.L_1731 - .L_1730)
.L_1730:
        /*010c*/ 	.word	0x00000008
.L_1731:


//--------------------- .nv.info._ZN2at6native51_GLOBAL__N__11011a27_18_DepthwiseConv3d_cu_35e0c7b528conv_depthwise3d_cuda_kernelIffLi3ELi3ELi3ELi1ELi1ELi1EEEvNS_27GenericPackedTensorAccessorIKT_Lm5ENS_16DefaultPtrTraitsEiEENS3_IS4_Lm5ES6_iEES7_PS5_iiiiiiiii --------------------------
	.section	.nv.info._ZN2at6native51_GLOBAL__N__11011a27_18_DepthwiseConv3d_cu_35e0c7b528conv_depthwise3d_cuda_kernelIffLi3ELi3ELi3ELi1ELi1ELi1EEEvNS_27GenericPackedTensorAccessorIKT_Lm5ENS_16DefaultPtrTraitsEiEENS3_IS4_Lm5ES6_iEES7_PS5_iiiiiiiii,"",@"SHT_CUDA_INFO"
	.sectionflags	@""
	.align	4


	//----- nvinfo : EIATTR_CUDA_API_VERSION
	.align		4
        /*0000*/ 	.byte	0x04, 0x37
        /*0002*/ 	.short	(.L_1733 - .L_1732)
.L_1732:
        /*0004*/ 	.word	0x00000082


	//----- nvinfo : EIATTR_KPARAM_INFO
	.align		4
.L_1733:
        /*0008*/ 	.byte	0x04, 0x17
        /*000a*/ 	.short	(.L_1735 - .L_1734)
.L_1734:
        /*000c*/ 	.word	0x00000000
        /*0010*/ 	.short	0x000c
        /*0012*/ 	.short	0x00b8
        /*0014*/ 	.byte	0x00, 0xf0, 0x11, 0x00


	//----- nvinfo : EIATTR_KPARAM_INFO
	.align		4
.L_1735:
        /*0018*/ 	.byte	0x04, 0x17
        /*001a*/ 	.short	(.L_1737 - .L_1736)
.L_1736:
        /*001c*/ 	.word	0x00000000
        /*0020*/ 	.short	0x000b
        /*0022*/ 	.short	0x00b4
        /*0024*/ 	.byte	0x00, 0xf0, 0x11, 0x00


	//----- nvinfo : EIATTR_KPARAM_INFO
	.align		4
.L_1737:
        /*0028*/ 	.byte	0x04, 0x17
        /*002a*/ 	.short	(.L_1739 - .L_1738)
.L_1738:
        /*002c*/ 	.word	0x00000000
        /*0030*/ 	.short	0x000a
        /*0032*/ 	.short	0x00b0
        /*0034*/ 	.byte	0x00, 0xf0, 0x11, 0x00


	//----- nvinfo : EIATTR_KPARAM_INFO
	.align		4
.L_1739:
        /*0038*/ 	.byte	0x04, 0x17
        /*003a*/ 	.short	(.L_1741 - .L_1740)
.L_1740:
        /*003c*/ 	.word	0x00000000
        /*0040*/ 	.short	0x0009
        /*0042*/ 	.short	0x00ac
        /*0044*/ 	.byte	0x00, 0xf0, 0x11, 0x00


	//----- nvinfo : EIATTR_KPARAM_INFO
	.align		4
.L_1741:
        /*0048*/ 	.byte	0x04, 0x17
        /*004a*/ 	.short	(.L_1743 - .L_1742)
.L_1742:
        /*004c*/ 	.word	0x00000000
        /*0050*/ 	.short	0x0008
        /*0052*/ 	.short	0x00a8
        /*0054*/ 	.byte	0x00, 0xf0, 0x11, 0x00


	//----- nvinfo : EIATTR_KPARAM_INFO
	.align		4
.L_1743:
        /*0058*/ 	.byte	0x04, 0x17
        /*005a*/ 	.short	(.L_1745 - .L_1744)
.L_1744:
        /*005c*/ 	.word	0x00000000
        /*0060*/ 	.short	0x0007
        /*0062*/ 	.short	0x00a4
        /*0064*/ 	.byte	0x00, 0xf0, 0x11, 0x00


	//----- nvinfo : EIATTR_KPARAM_INFO
	.align		4
.L_1745:
        /*0068*/ 	.byte	0x04, 0x17
        /*006a*/ 	.short	(.L_1747 - .L_1746)
.L_1746:
        /*006c*/ 	.word	0x00000000
        /*0070*/ 	.short	0x0006
        /*0072*/ 	.short	0x00a0
        /*0074*/ 	.byte	0x00, 0xf0, 0x11, 0x00


	//----- nvinfo : EIATTR_KPARAM_INFO
	.align		4
.L_1747:
        /*0078*/ 	.byte	0x04, 0x17
        /*007a*/ 	.short	(.L_1749 - .L_1748)
.L_1748:
        /*007c*/ 	.word	0x00000000
        /*0080*/ 	.short	0x0005
        /*0082*/ 	.short	0x009c
        /*0084*/ 	.byte	0x00, 0xf0, 0x11, 0x00


	//----- nvinfo : EIATTR_KPARAM_INFO
	.align		4
.L_1749:
        /*0088*/ 	.byte	0x04, 0x17
        /*008a*/ 	.short	(.L_1751 - .L_1750)
.L_1750:
        /*008c*/ 	.word	0x00000000
        /*0090*/ 	.short	0x0004
        /*0092*/ 	.short	0x0098
        /*0094*/ 	.byte	0x00, 0xf0, 0x11, 0x00


	//----- nvinfo : EIATTR_KPARAM_INFO
	.align		4
.L_1751:
        /*0098*/ 	.byte	0x04, 0x17
        /*009a*/ 	.short	(.L_1753 - .L_1752)
.L_1752:
        /*009c*/ 	.word	0x00000000
        /*00a0*/ 	.short	0x0003
        /*00a2*/ 	.short	0x0090
        /*00a4*/ 	.byte	0x00, 0xf0, 0x21, 0x00


	//----- nvinfo : EIATTR_KPARAM_INFO
	.align		4
.L_1753:
        /*00a8*/ 	.byte	0x04, 0x17
        /*00aa*/ 	.short	(.L_1755 - .L_1754)
.L_1754:
        /*00ac*/ 	.word	0x00000000
        /*00b0*/ 	.short	0x0002
        /*00b2*/ 	.short	0x0060
        /*00b4*/ 	.byte	0x00, 0xf0, 0xc1, 0x00


	//----- nvinfo : EIATTR_KPARAM_INFO
	.align		4
.L_1755:
        /*00b8*/ 	.byte	0x04, 0x17
        /*00ba*/ 	.short	(.L_1757 - .L_1756)
.L_1756:
        /*00bc*/ 	.word	0x00000000
        /*00c0*/ 	.short	0x0001
        /*00c2*/ 	.short	0x0030
        /*00c4*/ 	.byte	0x00, 0xf0, 0xc1, 0x00


	//----- nvinfo : EIATTR_KPARAM_INFO
	.align		4
.L_1757:
        /*00c8*/ 	.byte	0x04, 0x17
        /*00ca*/ 	.short	(.L_1759 - .L_1758)
.L_1758:
        /*00cc*/ 	.word	0x00000000
        /*00d0*/ 	.short	0x0000
        /*00d2*/ 	.short	0x0000
        /*00d4*/ 	.byte	0x00, 0xf0, 0xc1, 0x00


	//----- nvinfo : EIATTR_SPARSE_MMA_MASK
	.align		4
.L_1759:
        /*00d8*/ 	.byte	0x03, 0x50
        /*00da*/ 	.short	0x0000


	//----- nvinfo : EIATTR_MAXREG_COUNT
	.align		4
        /*00dc*/ 	.byte	0x03, 0x1b
        /*00de*/ 	.short	0x00ff


	//----- nvinfo : EIATTR_MERCURY_ISA_VERSION
	.align		4
        /*00e0*/ 	.byte	0x03, 0x5f
        /*00e2*/ 	.short	0x0101


	//----- nvinfo : EIATTR_EXIT_INSTR_OFFSETS
	.align		4
        /*00e4*/ 	.byte	0x04, 0x1c
        /*00e6*/ 	.short	(.L_1761 - .L_1760)


	//   ....[0]....
.L_1760:
        /*00e8*/ 	.word	0x00000200


	//   ....[1]....
        /*00ec*/ 	.word	0x000020c0


	//   ....[2]....
        /*00f0*/ 	.word	0x00003d70


	//----- nvinfo : EIATTR_CRS_STACK_SIZE
	.align		4
.L_1761:
        /*00f4*/ 	.byte	0x04, 0x1e
        /*00f6*/ 	.short	(.L_1763 - .L_1762)
.L_1762:
        /*00f8*/ 	.word	0x00000000


	//----- nvinfo : EIATTR_CBANK_PARAM_SIZE
	.align		4
.L_1763:
        /*00fc*/ 	.byte	0x03, 0x19
        /*00fe*/ 	.short	0x00bc


	//----- nvinfo : EIATTR_PARAM_CBANK
	.align		4
        /*0100*/ 	.byte	0x04, 0x0a
        /*0102*/ 	.short	(.L_1765 - .L_1764)
	.align		4
.L_1764:
        /*0104*/ 	.word	index@(.nv.constant0._ZN2at6native51_GLOBAL__N__11011a27_18_DepthwiseConv3d_cu_35e0c7b528conv_depthwise3d_cuda_kernelIffLi3ELi3ELi3ELi1ELi1ELi1EEEvNS_27GenericPackedTensorAccessorIKT_Lm5ENS_16DefaultPtrTraitsEiEENS3_IS4_Lm5ES6_iEES7_PS5_iiiiiiiii)
        /*0108*/ 	.short	0x0210
        /*010a*/ 	.short	0x00bc


	//----- nvinfo : EIATTR_SW_WAR
	.align		4
.L_1765:
        /*010c*/ 	.byte	0x04, 0x36
        /*010e*/ 	.short	(.L_1767 - .L_1766)
.L_1766:
        /*0110*/ 	.word	0x00000008
.L_1767:


//--------------------- .nv.info._ZN2at6native51_GLOBAL__N__11011a27_18_DepthwiseConv3d_cu_35e0c7b528conv_depthwise3d_cuda_kernelIddLin1ELin1ELin1ELin1ELin1ELin1EEEvNS_27GenericPackedTensorAccessorIKT_Lm5ENS_16DefaultPtrTraitsEiEENS3_IS4_Lm5ES6_iEES7_PS5_iiiiiiiii --------------------------
	.section	.nv.info._ZN2at6native51_GLOBAL__N__11011a27_18_DepthwiseConv3d_cu_35e0c7b528conv_depthwise3d_cuda_kernelIddLin1ELin1ELin1ELin1ELin1ELin1EEEvNS_27GenericPackedTensorAccessorIKT_Lm5ENS_16DefaultPtrTraitsEiEENS3_IS4_Lm5ES6_iEES7_PS5_iiiiiiiii,"",@"SHT_CUDA_INFO"
	.sectionflags	@""
	.align	4


	//----- nvinfo : EIATTR_CUDA_API_VERSION
	.align		4
        /*0000*/ 	.byte	0x04, 0x37
        /*0002*/ 	.short	(.L_1769 - .L_1768)
.L_1768:
        /*0004*/ 	.word	0x00000082


	//----- nvinfo : EIATTR_KPARAM_INFO
	.align		4
.L_1769:
        /*0008*/ 	.byte	0x04, 0x17
        /*000a*/ 	.short	(.L_1771 - .L_1770)
.L_1770:
        /*000c*/ 	.word	0x00000000
        /*0010*/ 	.short	0x000c
        /*0012*/ 	.short	0x00b8
        /*0014*/ 	.byte	0x00, 0xf0, 0x11, 0x00


	//----- nvinfo : EIATTR_KPARAM_INFO
	.align		4
.L_1771:
        /*0018*/ 	.byte	0x04, 0x17
        /*001a*/ 	.short	(.L_1773 - .L_1772)
.L_1772:
        /*001c*/ 	.word	0x00000000
        /*0020*/ 	.short	0x000b
        /*0022*/ 	.short	0x00b4
        /*0024*/ 	.byte	0x00, 0xf0, 0x11, 0x00


	//----- nvinfo : EIATTR_KPARAM_INFO
	.align		4
.L_1773:
        /*0028*/ 	.byte	0x04, 0x17
        /*002a*/ 	.short	(.L_1775 - .L_1774)
.L_1774:
        /*002c*/ 	.word	0x00000000
        /*0030*/ 	.short	0x000a
        /*0032*/ 	.short	0x00b0
        /*0034*/ 	.byte	0x00, 0xf0, 0x11, 0x00


	//----- nvinfo : EIATTR_KPARAM_INFO
	.align		4
.L_1775:
        /*0038*/ 	.byte	0x04, 0x17
        /*003a*/ 	.short	(.L_1777 - .L_1776)
.L_1776:
        /*003c*/ 	.word	0x00000000
        /*0040*/ 	.short	0x0009
        /*0042*/ 	.short	0x00ac
        /*0044*/ 	.byte	0x00, 0xf0, 0x11, 0x00


	//----- nvinfo : EIATTR_KPARAM_INFO
	.align		4
.L_1777:
        /*0048*/ 	.byte	0x04, 0x17
        /*004a*/ 	.short	(.L_1779 - .L_1778)
.L_1778:
        /*004c*/ 	.word	0x00000000
        /*0050*/ 	.short	0x0008
        /*0052*/ 	.short	0x00a8
        /*0054*/ 	.byte	0x00, 0xf0, 0x11, 0x00


	//----- nvinfo : EIATTR_KPARAM_INFO
	.align		4
.L_1779:
        /*0058*/ 	.byte	0x04, 0x17
        /*005a*/ 	.short	(.L_1781 - .L_1780)
.L_1780:
        /*005c*/ 	.word	0x00000000
        /*0060*/ 	.short	0x0007
        /*0062*/ 	.short	0x00a4
        /*0064*/ 	.byte	0x00, 0xf0, 0x11, 0x00


	//----- nvinfo : EIATTR_KPARAM_INFO
	.align		4
.L_1781:
        /*0068*/ 	.byte	0x04, 0x17
        /*006a*/ 	.short	(.L_1783 - .L_1782)
.L_1782:
        /*006c*/ 	.word	0x00000000
        /*0070*/ 	.short	0x0006
        /*0072*/ 	.short	0x00a0
        /*0074*/ 	.byte	0x00, 0xf0, 0x11, 0x00


	//----- nvinfo : EIATTR_KPARAM_INFO
	.align		4
.L_1783:
        /*0078*/ 	.byte	0x04, 0x17
        /*007a*/ 	.short	(.L_1785 - .L_1784)
.L_1784:
        /*007c*/ 	.word	0x00000000
        /*0080*/ 	.short	0x0005
        /*0082*/ 	.short	0x009c
        /*0084*/ 	.byte	0x00, 0xf0, 0x11, 0x00


	//----- nvinfo : EIATTR_KPARAM_INFO
	.align		4
.L_1785:
        /*0088*/ 	.byte	0x04, 0x17
        /*008a*/ 	.short	(.L_1787 - .L_1786)
.L_1786:
        /*008c*/ 	.word	0x00000000
        /*0090*/ 	.short	0x0004
        /*0092*/ 	.short	0x0098
        /*0094*/ 	.byte	0x00, 0xf0, 0x11, 0x00


	//----- nvinfo : EIATTR_KPARAM_INFO
	.align		4
.L_1787:
        /*0098*/ 	.byte	0x04, 0x17
        /*009a*/ 	.short	(.L_1789 - .L_1788)
.L_1788:
        /*009c*/ 	.word	0x00000000
        /*00a0*/ 	.short	0x0003
        /*00a2*/ 	.short	0x0090
        /*00a4*/ 	.byte	0x00, 0xf0, 0x21, 0x00


	//----- nvinfo : EIATTR_KPARAM_INFO
	.align		4
.L_1789:
        /*00a8*/ 	.byte	0x04, 0x17
        /*00aa*/ 	.short	(.L_1791 - .L_1790)
.L_1790:
        /*00ac*/ 	.word	0x00000000
        /*00b0*/ 	.short	0x0002
        /*00b2*/ 	.short	0x0060
        /*00b4*/ 	.byte	0x00, 0xf0, 0xc1, 0x00


	//----- nvinfo : EIATTR_KPARAM_INFO
	.align		4
.L_1791:
        /*00b8*/ 	.byte	0x04, 0x17
        /*00ba*/ 	.short	(.L_1793 - .L_1792)
.L_1792:
        /*00bc*/ 	.word	0x00000000
        /*00c0*/ 	.short	0x0001
        /*00c2*/ 	.short	0x0030
        /*00c4*/ 	.byte	0x00, 0xf0, 0xc1, 0x00


	//----- nvinfo : EIATTR_KPARAM_INFO
	.align		4
.L_1793:
        /*00c8*/ 	.byte	0x04, 0x17
        /*00ca*/ 	.short	(.L_1795 - .L_1794)
.L_1794:
        /*00cc*/ 	.word	0x00000000
        /*00d0*/ 	.short	0x0000
        /*00d2*/ 	.short	0x0000
        /*00d4*/ 	.byte	0x00, 0xf0, 0xc1, 0x00


	//----- nvinfo : EIATTR_SPARSE_MMA_MASK
	.align		4
.L_1795:
        /*00d8*/ 	.byte	0x03, 0x50
        /*00da*/ 	.short	0x0000


	//----- nvinfo : EIATTR_MAXREG_COUNT
	.align		4
        /*00dc*/ 	.byte	0x03, 0x1b
        /*00de*/ 	.short	0x00ff


	//----- nvinfo : EIATTR_MERCURY_ISA_VERSION
	.align		4
        /*00e0*/ 	.byte	0x03, 0x5f
        /*00e2*/ 	.short	0x0101


	//----- nvinfo : EIATTR_EXIT_INSTR_OFFSETS
	.align		4
        /*00e4*/ 	.byte	0x04, 0x1c
        /*00e6*/ 	.short	(.L_1797 - .L_1796)


	//   ....[0]....
.L_1796:
        /*00e8*/ 	.word	0x000000c0


	//   ....[1]....
        /*00ec*/ 	.word	0x00001ea0


	//----- nvinfo : EIATTR_CRS_STACK_SIZE
	.align		4
.L_1797:
        /*00f0*/ 	.byte	0x04, 0x1e
        /*00f2*/ 	.short	(.L_1799 - .L_1798)
.L_1798:
        /*00f4*/ 	.word	0x00000000


	//----- nvinfo : EIATTR_CBANK_PARAM_SIZE
	.align		4
.L_1799:
        /*00f8*/ 	.byte	0x03, 0x19
        /*00fa*/ 	.short	0x00bc


	//----- nvinfo : EIATTR_PARAM_CBANK
	.align		4
        /*00fc*/ 	.byte	0x04, 0x0a
        /*00fe*/ 	.short	(.L_1801 - .L_1800)
	.align		4
.L_1800:
        /*0100*/ 	.word	index@(.nv.constant0._ZN2at6native51_GLOBAL__N__11011a27_18_DepthwiseConv3d_cu_35e0c7b528conv_depthwise3d_cuda_kernelIddLin1ELin1ELin1ELin1ELin1ELin1EEEvNS_27GenericPackedTensorAccessorIKT_Lm5ENS_16DefaultPtrTraitsEiEENS3_IS4_Lm5ES6_iEES7_PS5_iiiiiiiii)
        /*0104*/ 	.short	0x0210
        /*0106*/ 	.short	0x00bc


	//----- nvinfo : EIATTR_SW_WAR
	.align		4
.L_1801:
        /*0108*/ 	.byte	0x04, 0x36
        /*010a*/ 	.short	(.L_1803 - .L_1802)
.L_1802:
        /*010c*/ 	.word	0x00000008
.L_1803:


//--------------------- .nv.info._ZN2at6native51_GLOBAL__N__11011a27_18_DepthwiseConv3d_cu_35e0c7b528conv_depthwise3d_cuda_kernelIddLin1ELin1ELin1ELi1ELi1ELi1EEEvNS_27GenericPackedTensorAccessorIKT_Lm5ENS_16DefaultPtrTraitsEiEENS3_IS4_Lm5ES6_iEES7_PS5_iiiiiiiii --------------------------
	.section	.nv.info._ZN2at6native51_GLOBAL__N__11011a27_18_DepthwiseConv3d_cu_35e0c7b528conv_depthwise3d_cuda_kernelIddLin1ELin1ELin1ELi1ELi1ELi1EEEvNS_27GenericPackedTensorAccessorIKT_Lm5ENS_16DefaultPtrTraitsEiEENS3_IS4_Lm5ES6_iEES7_PS5_iiiiiiiii,"",@"SHT_CUDA_INFO"
	.sectionflags	@""
	.align	4


	//----- nvinfo : EIATTR_CUDA_API_VERSION
	.align		4
        /*0000*/ 	.byte	0x04, 0x37
        /*0002*/ 	.short	(.L_1805 - .L_1804)
.L_1804:
        /*0004*/ 	.word	0x00000082


	//----- nvinfo : EIATTR_KPARAM_INFO
	.align		4
.L_1805:
        /*0008*/ 	.byte	0x04, 0x17
        /*000a*/ 	.short	(.L_1807 - .L_1806)
.L_1806:
        /*000c*/ 	.word	0x00000000
        /*0010*/ 	.short	0x000c
        /*0012*/ 	.short	0x00b8
        /*0014*/ 	.byte	0x00, 0xf0, 0x11, 0x00


	//----- nvinfo : EIATTR_KPARAM_INFO
	.align		4
.L_1807:
        /*0018*/ 	.byte	0x04, 0x17
        /*001a*/ 	.short	(.L_1809 - .L_1808)
.L_1808:
        /*001c*/ 	.word	0x00000000
        /*0020*/ 	.short	0x000b
        /*0022*/ 	.short	0x00b4
        /*0024*/ 	.byte	0x00, 0xf0, 0x11, 0x00


	//----- nvinfo : EIATTR_KPARAM_INFO
	.align		4
.L_1809:
        /*0028*/ 	.byte	0x04, 0x17
        /*002a*/ 	.short	(.L_1811 - .L_1810)
.L_1810:
        /*002c*/ 	.word	0x00000000
        /*0030*/ 	.short	0x000a
        /*0032*/ 	.short	0x00b0
        /*0034*/ 	.byte	0x00, 0xf0, 0x11, 0x00


	//----- nvinfo : EIATTR_KPARAM_INFO
	.align		4
.L_1811:
        /*0038*/ 	.byte	0x04, 0x17
        /*003a*/ 	.short	(.L_1813 - .L_1812)
.L_1812:
        /*003c*/ 	.word	0x00000000
        /*0040*/ 	.short	0x0009
        /*0042*/ 	.short	0x00ac
        /*0044*/ 	.byte	0x00, 0xf0, 0x11, 0x00


	//----- nvinfo : EIATTR_KPARAM_INFO
	.align		4
.L_1813:
        /*0048*/ 	.byte	0x04, 0x17
        /*004a*/ 	.short	(.L_1815 - .L_1814)
.L_1814:
        /*004c*/ 	.word	0x00000000
        /*0050*/ 	.short	0x0008
        /*0052*/ 	.short	0x00a8
        /*0054*/ 	.byte	0x00, 0xf0, 0x11, 0x00


	//----- nvinfo : EIATTR_KPARAM_INFO
	.align		4
.L_1815:
        /*0058*/ 	.byte	0x04, 0x17
        /*005a*/ 	.short	(.L_1817 - .L_1816)
.L_1816:
        /*005c*/ 	.word	0x00000000
        /*0060*/ 	.short	0x0007
        /*0062*/ 	.short	0x00a4
        /*0064*/ 	.byte	0x00, 0xf0, 0x11, 0x00


	//----- nvinfo : EIATTR_KPARAM_INFO
	.align		4
.L_1817:
        /*0068*/ 	.byte	0x04, 0x17
        /*006a*/ 	.short	(.L_1819 - .L_1818)
.L_1818:
        /*006c*/ 	.word	0x00000000
        /*0070*/ 	.short	0x0006
        /*0072*/ 	.short	0x00a0
        /*0074*/ 	.byte	0x00, 0xf0, 0x11, 0x00


	//----- nvinfo : EIATTR_KPARAM_INFO
	.align		4
.L_1819:
        /*0078*/ 	.byte	0x04, 0x17
        /*007a*/ 	.short	(.L_1821 - .L_1820)
.L_1820:
        /*007c*/ 	.word	0x00000000
        /*0080*/ 	.short	0x0005
        /*0082*/ 	.short	0x009c
        /*0084*/ 	.byte	0x00, 0xf0, 0x11, 0x00


	//----- nvinfo : EIATTR_KPARAM_INFO
	.align		4
.L_1821:
        /*0088*/ 	.byte	0x04, 0x17
        /*008a*/ 	.short	(.L_1823 - .L_1822)
.L_1822:
        /*008c*/ 	.word	0x00000000
        /*0090*/ 	.short	0x0004
        /*0092*/ 	.short	0x0098
        /*0094*/ 	.byte	0x00, 0xf0, 0x11, 0x00


	//----- nvinfo : EIATTR_KPARAM_INFO
	.align		4
.L_1823:
        /*0098*/ 	.byte	0x04, 0x17
        /*009a*/ 	.short	(.L_1825 - .L_1824)
.L_1824:
        /*009c*/ 	.word	0x00000000
        /*00a0*/ 	.short	0x0003
        /*00a2*/ 	.short	0x0090
        /*00a4*/ 	.byte	0x00, 0xf0, 0x21, 0x00


	//----- nvinfo : EIATTR_KPARAM_INFO
	.align		4
.L_1825:
        /*00a8*/ 	.byte	0x04, 0x17
        /*00aa*/ 	.short	(.L_1827 - .L_1826)
.L_1826:
        /*00ac*/ 	.word	0x00000000
        /*00b0*/ 	.short	0x0002
        /*00b2*/ 	.short	0x0060
        /*00b4*/ 	.byte	0x00, 0xf0, 0xc1, 0x00


	//----- nvinfo : EIATTR_KPARAM_INFO
	.align		4
.L_1827:
        /*00b8*/ 	.byte	0x04, 0x17
        /*00ba*/ 	.short	(.L_1829 - .L_1828)
.L_1828:
        /*00bc*/ 	.word	0x00000000
        /*00c0*/ 	.short	0x0001
        /*00c2*/ 	.short	0x0030
        /*00c4*/ 	.byte	0x00, 0xf0, 0xc1, 0x00


	//----- nvinfo : EIATTR_KPARAM_INFO
	.align		4
.L_1829:
        /*00c8*/ 	.byte	0x04, 0x17
        /*00ca*/ 	.short	(.L_1831 - .L_1830)
.L_1830:
        /*00cc*/ 	.word	0x00000000
        /*00d0*/ 	.short	0x0000
        /*00d2*/ 	.short	0x0000
        /*00d4*/ 	.byte	0x00, 0xf0, 0xc1, 0x00


	//----- nvinfo : EIATTR_SPARSE_MMA_MASK
	.align		4
.L_1831:
        /*00d8*/ 	.byte	0x03, 0x50
        /*00da*/ 	.short	0x0000


	//----- nvinfo : EIATTR_MAXREG_COUNT
	.align		4
        /*00dc*/ 	.byte	0x03, 0x1b
        /*00de*/ 	.short	0x00ff


	//----- nvinfo : EIATTR_MERCURY_ISA_VERSION
	.align		4
        /*00e0*/ 	.byte	0x03, 0x5f
        /*00e2*/ 	.short	0x0101


	//----- nvinfo : EIATTR_EXIT_INSTR_OFFSETS
	.align		4
        /*00e4*/ 	.byte	0x04, 0x1c
        /*00e6*/ 	.short	(.L_1833 - .L_1832)


	//   ....[0]....
.L_1832:
        /*00e8*/ 	.word	0x000000c0


	//   ....[1]....
        /*00ec*/ 	.word	0x00001d20


	//----- nvinfo : EIATTR_CRS_STACK_SIZE
	.align		4
.L_1833:
        /*00f0*/ 	.byte	0x04, 0x1e
        /*00f2*/ 	.short	(.L_1835 - .L_1834)
.L_1834:
        /*00f4*/ 	.word	0x00000000


	//----- nvinfo : EIATTR_CBANK_PARAM_SIZE
	.align		4
.L_1835:
        /*00f8*/ 	.byte	0x03, 0x19
        /*00fa*/ 	.short	0x00bc


	//----- nvinfo : EIATTR_PARAM_CBANK
	.align		4
        /*00fc*/ 	.byte	0x04, 0x0a
        /*00fe*/ 	.short	(.L_1837 - .L_1836)
	.align		4
.L_1836:
        /*0100*/ 	.word	index@(.nv.constant0._ZN2at6native51_GLOBAL__N__11011a27_18_DepthwiseConv3d_cu_35e0c7b528conv_depthwise3d_cuda_kernelIddLin1ELin1ELin1ELi1ELi1ELi1EEEvNS_27GenericPackedTensorAccessorIKT_Lm5ENS_16DefaultPtrTraitsEiEENS3_IS4_Lm5ES6_iEES7_PS5_iiiiiiiii)
        /*0104*/ 	.short	0x0210
        /*0106*/ 	.short	0x00bc


	//----- nvinfo : EIATTR_SW_WAR
	.align		4
.L_1837:
        /*0108*/ 	.byte	0x04, 0x36
        /*010a*/ 	.short	(.L_1839 - .L_1838)
.L_1838:
        /*010c*/ 	.word	0x00000008
.L_1839:


//--------------------- .nv.info._ZN2at6native51_GLOBAL__N__11011a27_18_DepthwiseConv3d_cu_35e0c7b528conv_depthwise3d_cuda_kernelIddLi3ELi3ELi3ELi1ELi1ELi1EEEvNS_27GenericPackedTensorAccessorIKT_Lm5ENS_16DefaultPtrTraitsEiEENS3_IS4_Lm5ES6_iEES7_PS5_iiiiiiiii --------------------------
	.section	.nv.info._ZN2at6native51_GLOBAL__N__11011a27_18_DepthwiseConv3d_cu_35e0c7b528conv_depthwise3d_cuda_kernelIddLi3ELi3ELi3ELi1ELi1ELi1EEEvNS_27GenericPackedTensorAccessorIKT_Lm5ENS_16DefaultPtrTraitsEiEENS3_IS4_Lm5ES6_iEES7_PS5_iiiiiiiii,"",@"SHT_CUDA_INFO"
	.sectionflags	@""
	.align	4


	//----- nvinfo : EIATTR_CUDA_API_VERSION
	.align		4
        /*0000*/ 	.byte	0x04, 0x37
        /*0002*/ 	.short	(.L_1841 - .L_1840)
.L_1840:
        /*0004*/ 	.word	0x00000082


	//----- nvinfo : EIATTR_KPARAM_INFO
	.align		4
.L_1841:
        /*0008*/ 	.byte	0x04, 0x17
        /*000a*/ 	.short	(.L_1843 - .L_1842)
.L_1842:
        /*000c*/ 	.word	0x00000000
        /*0010*/ 	.short	0x000c
        /*0012*/ 	.short	0x00b8
        /*0014*/ 	.byte	0x00, 0xf0, 0x11, 0x00


	//----- nvinfo : EIATTR_KPARAM_INFO
	.align		4
.L_1843:
        /*0018*/ 	.byte	0x04, 0x17
        /*001a*/ 	.short	(.L_1845 - .L_1844)
.L_1844:
        /*001c*/ 	.word	0x00000000
        /*0020*/ 	.short	0x000b
        /*0022*/ 	.short	0x00b4
        /*0024*/ 	.byte	0x00, 0xf0, 0x11, 0x00


	//----- nvinfo : EIATTR_KPARAM_INFO
	.align		4
.L_1845:
        /*0028*/ 	.byte	0x04, 0x17
        /*002a*/ 	.short	(.L_1847 - .L_1846)
.L_1846:
        /*002c*/ 	.word	0x00000000
        /*0030*/ 	.short	0x000a
        /*0032*/ 	.short	0x00b0
        /*0034*/ 	.byte	0x00, 0xf0, 0x11, 0x00


	//----- nvinfo : EIATTR_KPARAM_INFO
	.align		4
.L_1847:
        /*0038*/ 	.byte	0x04, 0x17
        /*003a*/ 	.short	(.L_1849 - .L_1848)
.L_1848:
        /*003c*/ 	.word	0x00000000
        /*0040*/ 	.short	0x0009
        /*0042*/ 	.short	0x00ac
        /*0044*/ 	.byte	0x00, 0xf0, 0x11, 0x00


	//----- nvinfo : EIATTR_KPARAM_INFO
	.align		4
.L_1849:
        /*0048*/ 	.byte	0x04, 0x17
        /*004a*/ 	.short	(.L_1851 - .L_1850)
.L_1850:
        /*004c*/ 	.word	0x00000000
        /*0050*/ 	.short	0x0008
        /*0052*/ 	.short	0x00a8
        /*0054*/ 	.byte	0x00, 0xf0, 0x11, 0x00


	//----- nvinfo : EIATTR_KPARAM_INFO
	.align		4
.L_1851:
        /*0058*/ 	.byte	0x04, 0x17
        /*005a*/ 	.short	(.L_1853 - .L_1852)
.L_1852:
        /*005c*/ 	.word	0x00000000
        /*0060*/ 	.short	0x0007
        /*0062*/ 	.short	0x00a4
        /*0064*/ 	.byte	0x00, 0xf0, 0x11, 0x00


	//----- nvinfo : EIATTR_KPARAM_INFO
	.align		4
.L_1853:
        /*0068*/ 	.byte	0x04, 0x17
        /*006a*/ 	.short	(.L_1855 - .L_1854)
.L_1854:
        /*006c*/ 	.word	0x00000000
        /*0070*/ 	.short	0x0006
        /*0072*/ 	.short	0x00a0
        /*0074*/ 	.byte	0x00, 0xf0, 0x11, 0x00


	//----- nvinfo : EIATTR_KPARAM_INFO
	.align		4
.L_1855:
        /*0078*/ 	.byte	0x04, 0x17
        /*007a*/ 	.short	(.L_1857 - .L_1856)
.L_1856:
        /*007c*/ 	.word	0x00000000
        /*0080*/ 	.short	0x0005
        /*0082*/ 	.short	0x009c
        /*0084*/ 	.byte	0x00, 0xf0, 0x11, 0x00


	//----- nvinfo : EIATTR_KPARAM_INFO
	.align		4
.L_1857:
        /*0088*/ 	.byte	0x04, 0x17
        /*008a*/ 	.short	(.L_1859 - .L_1858)
.L_1858:
        /*008c*/ 	.word	0x00000000
        /*0090*/ 	.short	0x0004
        /*0092*/ 	.short	0x0098
        /*0094*/ 	.byte	0x00, 0xf0, 0x11, 0x00


	//----- nvinfo : EIATTR_KPARAM_INFO
	.align		4
.L_1859:
        /*0098*/ 	.byte	0x04, 0x17
        /*009a*/ 	.short	(.L_1861 - .L_1860)
.L_1860:
        /*009c*/ 	.word	0x00000000
        /*00a0*/ 	.short	0x0003
        /*00a2*/ 	.short	0x0090
        /*00a4*/ 	.byte	0x00, 0xf0, 0x21, 0x00


	//----- nvinfo : EIATTR_KPARAM_INFO
	.align		4
.L_1861:
        /*00a8*/ 	.byte	0x04, 0x17
        /*00aa*/ 	.short	(.L_1863 - .L_1862)
.L_1862:
        /*00ac*/ 	.word	0x00000000
        /*00b0*/ 	.short	0x0002
        /*00b2*/ 	.short	0x0060
        /*00b4*/ 	.byte	0x00, 0xf0, 0xc1, 0x00


	//----- nvinfo : EIATTR_KPARAM_INFO
	.align		4
.L_1863:
        /*00b8*/ 	.byte	0x04, 0x17
        /*00ba*/ 	.short	(.L_1865 - .L_1864)
.L_1864:
        /*00bc*/ 	.word	0x00000000
        /*00c0*/ 	.short	0x0001
        /*00c2*/ 	.short	0x0030
        /*00c4*/ 	.byte	0x00, 0xf0, 0xc1, 0x00


	//----- nvinfo : EIATTR_KPARAM_INFO
	.align		4
.L_1865:
        /*00c8*/ 	.byte	0x04, 0x17
        /*00ca*/ 	.short	(.L_1867 - .L_1866)
.L_1866:
        /*00cc*/ 	.word	0x00000000
        /*00d0*/ 	.short	0x0000
        /*00d2*/ 	.short	0x0000
        /*00d4*/ 	.byte	0x00, 0xf0, 0xc1, 0x00


	//----- nvinfo : EIATTR_SPARSE_MMA_MASK
	.align		4
.L_1867:
        /*00d8*/ 	.byte	0x03, 0x50
        /*00da*/ 	.short	0x0000


	//----- nvinfo : EIATTR_MAXREG_COUNT
	.align		4
        /*00dc*/ 	.byte	0x03, 0x1b
        /*00de*/ 	.short	0x00ff


	//----- nvinfo : EIATTR_MERCURY_ISA_VERSION
	.align		4
        /*00e0*/ 	.byte	0x03, 0x5f
        /*00e2*/ 	.short	0x0101


	//----- nvinfo : EIATTR_EXIT_INSTR_OFFSETS
	.align		4
        /*00e4*/ 	.byte	0x04, 0x1c
        /*00e6*/ 	.short	(.L_1869 - .L_1868)


	//   ....[0]....
.L_1868:
        /*00e8*/ 	.word	0x00000210


	//   ....[1]....
        /*00ec*/ 	.word	0x00002070


	//   ....[2]....
        /*00f0*/ 	.word	0x00003bb0


	//----- nvinfo : EIATTR_CRS_STACK_SIZE
	.align		4
.L_1869:
        /*00f4*/ 	.byte	0x04, 0x1e
        /*00f6*/ 	.short	(.L_1871 - .L_1870)
.L_1870:
        /*00f8*/ 	.word	0x00000000


	//----- nvinfo : EIATTR_CBANK_PARAM_SIZE
	.align		4
.L_1871:
        /*00fc*/ 	.byte	0x03, 0x19
        /*00fe*/ 	.short	0x00bc


	//----- nvinfo : EIATTR_PARAM_CBANK
	.align		4
        /*0100*/ 	.byte	0x04, 0x0a
        /*0102*/ 	.short	(.L_1873 - .L_1872)
	.align		4
.L_1872:
        /*0104*/ 	.word	index@(.nv.constant0._ZN2at6native51_GLOBAL__N__11011a27_18_DepthwiseConv3d_cu_35e0c7b528conv_depthwise3d_cuda_kernelIddLi3ELi3ELi3ELi1ELi1ELi1EEEvNS_27GenericPackedTensorAccessorIKT_Lm5ENS_16DefaultPtrTraitsEiEENS3_IS4_Lm5ES6_iEES7_PS5_iiiiiiiii)
        /*0108*/ 	.short	0x0210
        /*010a*/ 	.short	0x00bc


	//----- nvinfo : EIATTR_SW_WAR
	.align		4
.L_1873:
        /*010c*/ 	.byte	0x04, 0x36
        /*010e*/ 	.short	(.L_1875 - .L_1874)
.L_1874:
        /*0110*/ 	.word	0x00000008
.L_1875:


//--------------------- .nv.callgraph             --------------------------
	.section	.nv.callgraph,"",@"SHT_CUDA_CALLGRAPH"
	.align	4
	.sectionentsize	8
	.align		4
        /*0000*/ 	.word	0x00000000
	.align		4
        /*0004*/ 	.word	0xffffffff
	.align		4
        /*0008*/ 	.word	index@(_ZN2at6native51_GLOBAL__N__11011a27_18_DepthwiseConv3d_cu_35e0c7b544conv_depthwise3d_cuda_backward_weight_kernelIN3c108BFloat16EfLin1ELin1EEEvNS_27GenericPackedTensorAccessorIKT_Lm5ENS_16DefaultPtrTraitsEiEES9_NS5_IS6_Lm5ES8_iEEiiiiiiiii)
	.align		4
        /*000c*/ 	.word	index@(__assertfail)
	.align		4
        /*0010*/ 	.word	index@(_ZN2at6native51_GLOBAL__N__11011a27_18_DepthwiseConv3d_cu_35e0c7b544conv_depthwise3d_cuda_backward_weight_kernelIN3c108BFloat16EfLi2ELi2EEEvNS_27GenericPackedTensorAccessorIKT_Lm5ENS_16DefaultPtrTraitsEiEES9_NS5_IS6_Lm5ES8_iEEiiiiiiiii)
	.align		4
        /*0014*/ 	.word	index@(__assertfail)
	.align		4
        /*0018*/ 	.word	index@(_ZN2at6native51_GLOBAL__N__11011a27_18_DepthwiseConv3d_cu_35e0c7b544conv_depthwise3d_cuda_backward_weight_kernelIN3c108BFloat16EfLi1ELi1EEEvNS_27GenericPackedTensorAccessorIKT_Lm5ENS_16DefaultPtrTraitsEiEES9_NS5_IS6_Lm5ES8_iEEiiiiiiiii)
	.align		4
        /*001c*/ 	.word	index@(__assertfail)
	.align		4
        /*0020*/ 	.word	index@(_ZN2at6native51_GLOBAL__N__11011a27_18_DepthwiseConv3d_cu_35e0c7b544conv_depthwise3d_cuda_backward_weight_kernelIN3c104HalfEfLin1ELin1EEEvNS_27GenericPackedTensorAccessorIKT_Lm5ENS_16DefaultPtrTraitsEiEES9_NS5_IS6_Lm5ES8_iEEiiiiiiiii)
	.align		4
        /*0024*/ 	.word	index@(__assertfail)
	.align		4
        /*0028*/ 	.word	index@(_ZN2at6native51_GLOBAL__N__11011a27_18_DepthwiseConv3d_cu_35e0c7b544conv_depthwise3d_cuda_backward_weight_kernelIN3c104HalfEfLi2ELi2EEEvNS_27GenericPackedTensorAccessorIKT_Lm5ENS_16DefaultPtrTraitsEiEES9_NS5_IS6_Lm5ES8_iEEiiiiiiiii)
	.align		4
        /*002c*/ 	.word	index@(__assertfail)
	.align		4
        /*0030*/ 	.word	index@(_ZN2at6native51_GLOBAL__N__11011a27_18_DepthwiseConv3d_cu_35e0c7b544conv_depthwise3d_cuda_backward_weight_kernelIN3c104HalfEfLi1ELi1EEEvNS_27GenericPackedTensorAccessorIKT_Lm5ENS_16DefaultPtrTraitsEiEES9_NS5_IS6_Lm5ES8_iEEiiiiiiiii)
	.align		4
        /*0034*/ 	.word	index@(__assertfail)
	.align		4
        /*0038*/ 	.word	index@(_ZN2at6native51_GLOBAL__N__11011a27_18_DepthwiseConv3d_cu_35e0c7b544conv_depthwise3d_cuda_backward_weight_kernelIffLin1ELin1EEEvNS_27GenericPackedTensorAccessorIKT_Lm5ENS_16DefaultPtrTraitsEiEES7_NS3_IS4_Lm5ES6_iEEiiiiiiiii)
	.align		4
        /*003c*/ 	.word	index@(__assertfail)
	.align		4
        /*0040*/ 	.word	index@(_ZN2at6native51_GLOBAL__N__11011a27_18_DepthwiseConv3d_cu_35e0c7b544conv_depthwise3d_cuda_backward_weight_kernelIffLi2ELi2EEEvNS_27GenericPackedTensorAccessorIKT_Lm5ENS_16DefaultPtrTraitsEiEES7_NS3_IS4_Lm5ES6_iEEiiiiiiiii)
	.align		4
        /*0044*/ 	.word	index@(__assertfail)
	.align		4
        /*0048*/ 	.word	index@(_ZN2at6native51_GLOBAL__N__11011a27_18_DepthwiseConv3d_cu_35e0c7b544conv_depthwise3d_cuda_backward_weight_kernelIffLi1ELi1EEEvNS_27GenericPackedTensorAccessorIKT_Lm5ENS_16DefaultPtrTraitsEiEES7_NS3_IS4_Lm5ES6_iEEiiiiiiiii)
	.align		4
        /*004c*/ 	.word	index@(__assertfail)
	.align		4
        /*0050*/ 	.word	index@(_ZN2at6native51_GLOBAL__N__11011a27_18_DepthwiseConv3d_cu_35e0c7b544conv_depthwise3d_cuda_backward_weight_kernelIddLin1ELin1EEEvNS_27GenericPackedTensorAccessorIKT_Lm5ENS_16DefaultPtrTraitsEiEES7_NS3_IS4_Lm5ES6_iEEiiiiiiiii)
	.align		4
        /*0054*/ 	.word	index@(__assertfail)
	.align		4
        /*0058*/ 	.word	index@(_ZN2at6native51_GLOBAL__N__11011a27_18_DepthwiseConv3d_cu_35e0c7b544conv_depthwise3d_cuda_backward_weight_kernelIddLi2ELi2EEEvNS_27GenericPackedTensorAccessorIKT_Lm5ENS_16DefaultPtrTraitsEiEES7_NS3_IS4_Lm5ES6_iEEiiiiiiiii)
	.align		4
        /*005c*/ 	.word	index@(__assertfail)
	.align		4
        /*0060*/ 	.word	index@(_ZN2at6native51_GLOBAL__N__11011a27_18_DepthwiseConv3d_cu_35e0c7b544conv_depthwise3d_cuda_backward_weight_kernelIddLi1ELi1EEEvNS_27GenericPackedTensorAccessorIKT_Lm5ENS_16DefaultPtrTraitsEiEES7_NS3_IS4_Lm5ES6_iEEiiiiiiiii)
	.align		4
        /*0064*/ 	.word	index@(__assertfail)
	.align		4
        /*0068*/ 	.word	0x00000000
	.align		4
        /*006c*/ 	.word	0xfffffffe
	.align		4
        /*0070*/ 	.word	0x00000000
	.align		4
        /*0074*/ 	.word	0xfffffffd
	.align		4
        /*0078*/ 	.word	0x00000000
	.align		4
        /*007c*/ 	.word	0xfffffffc


//--------------------- .nv.constant4             --------------------------
	.section	.nv.constant4,"a",@progbits
	.align	8
	.align		8
.nv.constant4:
        /*0000*/ 	.dword	__assertfail
	.align		8
        /*0008*/ 	.dword	__unnamed_1
	.align		8
        /*0010*/ 	.dword	__unnamed_2
	.align		8
        /*0018*/ 	.dword	__unnamed_3
	.align		8
        /*0020*/ 	.dword	__unnamed_4
	.align		8
        /*0028*/ 	.dword	__unnamed_5
	.align		8
        /*0030*/ 	.dword	__unnamed_6
	.align		8
        /*0038*/ 	.dword	__unnamed_7
	.align		8
        /*0040*/ 	.dword	__unnamed_8
	.align		8
        /*0048*/ 	.dword	__unnamed_9
	.align		8
        /*0050*/ 	.dword	__unnamed_10
	.align		8
        /*0058*/ 	.dword	__unnamed_11
	.align		8
        /*0060*/ 	.dword	__unnamed_12
	.align		8
        /*0068*/ 	.dword	_ZN49_INTERNAL_11011a27_18_DepthwiseConv3d_cu_35e0c7b54cuda3std3__45__cpo5beginE
	.align		8
        /*0070*/ 	.dword	_ZN49_INTERNAL_11011a27_18_DepthwiseConv3d_cu_35e0c7b54cuda3std3__45__cpo3endE
	.align		8
        /*0078*/ 	.dword	_ZN49_INTERNAL_11011a27_18_DepthwiseConv3d_cu_35e0c7b54cuda3std3__45__cpo6cbeginE
	.align		8
        /*0080*/ 	.dword	_ZN49_INTERNAL_11011a27_18_DepthwiseConv3d_cu_35e0c7b54cuda3std3__45__cpo4cendE
	.align		8
        /*0088*/ 	.dword	_ZN49_INTERNAL_11011a27_18_DepthwiseConv3d_cu_35e0c7b54cuda3std3__45__cpo6rbeginE
	.align		8
        /*0090*/ 	.dword	_ZN49_INTERNAL_11011a27_18_DepthwiseConv3d_cu_35e0c7b54cuda3std3__45__cpo4rendE
	.align		8
        /*0098*/ 	.dword	_ZN49_INTERNAL_11011a27_18_DepthwiseConv3d_cu_35e0c7b54cuda3std3__45__cpo7crbeginE
	.align		8
        /*00a0*/ 	.dword	_ZN49_INTERNAL_11011a27_18_DepthwiseConv3d_cu_35e0c7b54cuda3std3__45__cpo5crendE
	.align		8
        /*00a8*/ 	.dword	_ZN49_INTERNAL_11011a27_18_DepthwiseConv3d_cu_35e0c7b54cuda3std3__451_GLOBAL__N__11011a27_18_DepthwiseConv3d_cu_35e0c7b56ignoreE
	.align		8
        /*00b0*/ 	.dword	_ZN49_INTERNAL_11011a27_18_DepthwiseConv3d_cu_35e0c7b54cuda3std3__419piecewise_constructE
	.align		8
        /*00b8*/ 	.dword	_ZN49_INTERNAL_11011a27_18_DepthwiseConv3d_cu_35e0c7b54cuda3std3__48in_placeE
	.align		8
        /*00c0*/ 	.dword	_ZN49_INTERNAL_11011a27_18_DepthwiseConv3d_cu_35e0c7b54cuda3std3__420unreachable_sentinelE
	.align		8
        /*00c8*/ 	.dword	_ZN49_INTERNAL_11011a27_18_DepthwiseConv3d_cu_35e0c7b54cuda3std6ranges3__45__cpo4swapE
	.align		8
        /*00d0*/ 	.dword	_ZN49_INTERNAL_11011a27_18_DepthwiseConv3d_cu_35e0c7b54cuda3std6ranges3__45__cpo9iter_moveE
	.align		8
        /*00d8*/ 	.dword	_ZN49_INTERNAL_11011a27_18_DepthwiseConv3d_cu_35e0c7b54cuda3std6ranges3__45__cpo5beginE
	.align		8
        /*00e0*/ 	.dword	_ZN49_INTERNAL_11011a27_18_DepthwiseConv3d_cu_35e0c7b54cuda3std6ranges3__45__cpo3endE
	.align		8
        /*00e8*/ 	.dword	_ZN49_INTERNAL_11011a27_18_DepthwiseConv3d_cu_35e0c7b54cuda3std6ranges3__45__cpo6cbeginE
	.align		8
        /*00f0*/ 	.dword	_ZN49_INTERNAL_11011a27_18_DepthwiseConv3d_cu_35e0c7b54cuda3std6ranges3__45__cpo4cendE
	.align		8
        /*00f8*/ 	.dword	_ZN49_INTERNAL_11011a27_18_DepthwiseConv3d_cu_35e0c7b54cuda3std6ranges3__45__cpo7advanceE
	.align		8
        /*0100*/ 	.dword	_ZN49_INTERNAL_11011a27_18_DepthwiseConv3d_cu_35e0c7b54cuda3std6ranges3__45__cpo9iter_swapE
	.align		8
        /*0108*/ 	.dword	_ZN49_INTERNAL_11011a27_18_DepthwiseConv3d_cu_35e0c7b54cuda3std6ranges3__45__cpo4nextE
	.align		8
        /*0110*/ 	.dword	_ZN49_INTERNAL_11011a27_18_DepthwiseConv3d_cu_35e0c7b54cuda3std6ranges3__45__cpo4prevE
	.align		8
        /*0118*/ 	.dword	_ZN49_INTERNAL_11011a27_18_DepthwiseConv3d_cu_35e0c7b54cuda3std6ranges3__45__cpo4dataE
	.align		8
        /*0120*/ 	.dword	_ZN49_INTERNAL_11011a27_18_DepthwiseConv3d_cu_35e0c7b54cuda3std6ranges3__45__cpo5cdataE
	.align		8
        /*0128*/ 	.dword	_ZN49_INTERNAL_11011a27_18_DepthwiseConv3d_cu_35e0c7b54cuda3std6ranges3__45__cpo4sizeE
	.align		8
        /*0130*/ 	.dword	_ZN49_INTERNAL_11011a27_18_DepthwiseConv3d_cu_35e0c7b54cuda3std6ranges3__45__cpo5ssizeE
	.align		8
        /*0138*/ 	.dword	_ZN49_INTERNAL_11011a27_18_DepthwiseConv3d_cu_35e0c7b54cuda3std6ranges3__45__cpo8distanceE
	.align		8
        /*0140*/ 	.dword	_ZN49_INTERNAL_11011a27_18_DepthwiseConv3d_cu_35e0c7b56thrust23THRUST_300001_SM_900_NS6system6detail10sequential3seqE
	.align		8
        /*0148*/ 	.dword	$str
	.align		8
        /*0150*/ 	.dword	$str$1


//--------------------- .text._ZN2at6native51_GLOBAL__N__11011a27_18_DepthwiseConv3d_cu_35e0c7b544conv_depthwise3d_cuda_backward_weight_kernelIN3c108BFloat16EfLin1ELin1EEEvNS_27GenericPackedTensorAccessorIKT_Lm5ENS_16DefaultPtrTraitsEiEES9_NS5_IS6_Lm5ES8_iEEiiiiiiiii --------------------------
	.section	.text._ZN2at6native51_GLOBAL__N__11011a27_18_DepthwiseConv3d_cu_35e0c7b544conv_depthwise3d_cuda_backward_weight_kernelIN3c108BFloat16EfLin1ELin1EEEvNS_27GenericPackedTensorAccessorIKT_Lm5ENS_16DefaultPtrTraitsEiEES9_NS5_IS6_Lm5ES8_iEEiiiiiiiii,"ax",@progbits
	.align	128
.text._ZN2at6native51_GLOBAL__N__11011a27_18_DepthwiseConv3d_cu_35e0c7b544conv_depthwise3d_cuda_backward_weight_kernelIN3c108BFloat16EfLin1ELin1EEEvNS_27GenericPackedTensorAccessorIKT_Lm5ENS_16DefaultPtrTraitsEiEES9_NS5_IS6_Lm5ES8_iEEiiiiiiiii:
        .type           _ZN2at6native51_GLOBAL__N__11011a27_18_DepthwiseConv3d_cu_35e0c7b544conv_depthwise3d_cuda_backward_weight_kernelIN3c108BFloat16EfLin1ELin1EEEvNS_27GenericPackedTensorAccessorIKT_Lm5ENS_16DefaultPtrTraitsEiEES9_NS5_IS6_Lm5ES8_iEEiiiiiiiii,@function
        .size           _ZN2at6native51_GLOBAL__N__11011a27_18_DepthwiseConv3d_cu_35e0c7b544conv_depthwise3d_cuda_backward_weight_kernelIN3c108BFloat16EfLin1ELin1EEEvNS_27GenericPackedTensorAccessorIKT_Lm5ENS_16DefaultPtrTraitsEiEES9_NS5_IS6_Lm5ES8_iEEiiiiiiiii,(.L_x_461 - _ZN2at6native51_GLOBAL__N__11011a27_18_DepthwiseConv3d_cu_35e0c7b544conv_depthwise3d_cuda_backward_weight_kernelIN3c108BFloat16EfLin1ELin1EEEvNS_27GenericPackedTensorAccessorIKT_Lm5ENS_16DefaultPtrTraitsEiEES9_NS5_IS6_Lm5ES8_iEEiiiiiiiii)
        .other          _ZN2at6native51_GLOBAL__N__11011a27_18_DepthwiseConv3d_cu_35e0c7b544conv_depthwise3d_cuda_backward_weight_kernelIN3c108BFloat16EfLin1ELin1EEEvNS_27GenericPackedTensorAccessorIKT_Lm5ENS_16DefaultPtrTraitsEiEES9_NS5_IS6_Lm5ES8_iEEiiiiiiiii,@"STO_CUDA_ENTRY STV_DEFAULT"
_ZN2at6native51_GLOBAL__N__11011a27_18_DepthwiseConv3d_cu_35e0c7b544conv_depthwise3d_cuda_backward_weight_kernelIN3c108BFloat16EfLin1ELin1EEEvNS_27GenericPackedTensorAccessorIKT_Lm5ENS_16DefaultPtrTraitsEiEES9_NS5_IS6_Lm5ES8_iEEiiiiiiiii:
[----:B------:R-:W0:Y:S08]  /*0000*/  LDC R1, c[0x0][0x28] ;  /* 0x00000a00ff017b82 */ /* 0x000e300000000800 */
[----:B------:R-:W1:Y:S01]  /*0010*/  LDC R8, c[0x0][0x288] ;  /* 0x0000a200ff087b82 */ /* 0x000e620000000800 */
[----:B------:R-:W-:Y:S01]  /*0020*/  ULDC.64 UR6, c[0x0][0x280] ;  /* 0x0000a00000067ab9 */ /* 0x000fe20000000a00 */
[----:B------:R-:W-:Y:S01]  /*0030*/  ULDC UR5, c[0x0][0x278] ;  /* 0x00009e0000057ab9 */ /* 0x000fe20000000800 */
[----:B------:R-:W2:Y:S05]  /*0040*/  I2F.U32.RP R4, UR7 ;  /* 0x0000000700047d06 */ /* 0x000eaa0008209000 */
[----:B------:R-:W3:Y:S03]  /*0050*/  S2UR UR4, SR_CTAID.X ;  /* 0x00000000000479c3 */ /* 0x000ee60000002500 */
[----:B--2---:R-:W-:Y:S01]  /*0060*/  MUFU.RCP R4, R4 ;  /* 0x0000000400047308 */ /* 0x004fe20000001000 */
[----:B-1----:R-:W-:-:S07]  /*0070*/  ISETP.NE.U32.AND P2, PT, R8, RZ, PT ;  /* 0x000000ff0800720c */ /* 0x002fce0003f45070 */
[----:B------:R-:W1:Y:S08]  /*0080*/  I2F.U32.RP R0, R8 ;  /* 0x0000000800007306 */ /* 0x000e700000209000 */
[----:B-1----:R-:W1:Y:S02]  /*0090*/  MUFU.RCP R0, R0 ;  /* 0x0000000000007308 */ /* 0x002e640000001000 */
[----:B-1----:R-:W-:-:S06]  /*00a0*/  VIADD R2, R0, 0xffffffe ;  /* 0x0ffffffe00027836 */ /* 0x002fcc0000000000 */
[----:B------:R1:W2:Y:S02]  /*00b0*/  F2I.FTZ.U32.TRUNC.NTZ R3, R2 ;  /* 0x0000000200037305 */ /* 0x0002a4000021f000 */
[----:B-1----:R-:W-:Y:S02]  /*00c0*/  IMAD.MOV.U32 R2, RZ, RZ, RZ ;  /* 0x000000ffff027224 */ /* 0x002fe400078e00ff */
[----:B--2---:R-:W-:-:S04]  /*00d0*/  IMAD.MOV R5, RZ, RZ, -R3 ;  /* 0x000000ffff057224 */ /* 0x004fc800078e0a03 */
[----:B------:R-:W-:-:S04]  /*00e0*/  IMAD R5, R5, R8, RZ ;  /* 0x0000000805057224 */ /* 0x000fc800078e02ff */
[----:B------:R-:W-:-:S04]  /*00f0*/  IMAD.HI.U32 R3, R3, R5, R2 ;  /* 0x0000000503037227 */ /* 0x000fc800078e0002 */
[----:B------:R-:W-:Y:S02]  /*0100*/  VIADD R2, R4, 0xffffffe ;  /* 0x0ffffffe04027836 */ /* 0x000fe40000000000 */
[----:B---3--:R-:W-:Y:S01]  /*0110*/  IMAD.HI.U32 R7, R3, UR4, RZ ;  /* 0x0000000403077c27 */ /* 0x008fe2000f8e00ff */
[----:B------:R-:W1:Y:S03]  /*0120*/  I2F.U32.RP R4, UR6 ;  /* 0x0000000600047d06 */ /* 0x000e660008209000 */
[----:B------:R-:W-:-:S04]  /*0130*/  IMAD.MOV R5, RZ, RZ, -R7 ;  /* 0x000000ffff057224 */ /* 0x000fc800078e0a07 */
[----:B------:R-:W-:Y:S01]  /*0140*/  IMAD R5, R8, R5, UR4 ;  /* 0x0000000408057e24 */ /* 0x000fe2000f8e0205 */
[----:B------:R2:W3:Y:S04]  /*0150*/  F2I.FTZ.U32.TRUNC.NTZ R3, R2 ;  /* 0x0000000200037305 */ /* 0x0004e8000021f000 */
[----:B------:R-:W-:-:S04]  /*0160*/  ISETP.GE.U32.AND P0, PT, R5, R8, PT ;  /* 0x000000080500720c */ /* 0x000fc80003f06070 */
[----:B-1----:R-:W1:Y:S01]  /*0170*/  MUFU.RCP R4, R4 ;  /* 0x0000000400047308 */ /* 0x002e620000001000 */
[----:B--2---:R-:W-:-:S08]  /*0180*/  IMAD.MOV.U32 R2, RZ, RZ, RZ ;  /* 0x000000ffff027224 */ /* 0x004fd000078e00ff */
[----:B------:R-:W-:Y:S02]  /*0190*/  @P0 IMAD.IADD R5, R5, 0x1, -R8 ;  /* 0x0000000105050824 */ /* 0x000fe400078e0a08 */
[----:B------:R-:W-:-:S03]  /*01a0*/  @P0 VIADD R7, R7, 0x1 ;  /* 0x0000000107070836 */ /* 0x000fc60000000000 */
[----:B------:R-:W-:Y:S01]  /*01b0*/  ISETP.GE.U32.AND P1, PT, R5, R8, PT ;  /* 0x000000080500720c */ /* 0x000fe20003f26070 */
[----:B---3--:R-:W-:-:S04]  /*01c0*/  IMAD.MOV R5, RZ, RZ, -R3 ;  /* 0x000000ffff057224 */ /* 0x008fc800078e0a03 */
[----:B------:R-:W-:-:S04]  /*01d0*/  IMAD R5, R5, UR7, RZ ;  /* 0x0000000705057c24 */ /* 0x000fc8000f8e02ff */
[----:B------:R-:W-:-:S04]  /*01e0*/  IMAD.HI.U32 R2, R3, R5, R2 ;  /* 0x0000000503027227 */ /* 0x000fc800078e0002 */
[----:B------:R-:W-:Y:S02]  /*01f0*/  @P1 IADD3 R7, R7, 0x1, RZ ;  /* 0x0000000107071810 */ /* 0x000fe40007ffe0ff */
[----:B------:R-:W-:Y:S02]  /*0200*/  @!P2 LOP3.LUT R7, RZ, R8, RZ, 0x33, !PT ;  /* 0x00000008ff07a212 */ /* 0x000fe400078e33ff */
[----:B------:R-:W-:-:S03]  /*0210*/  ISETP.NE.U32.AND P2, PT, RZ, UR7, PT ;  /* 0x00000007ff007c0c */ /* 0x000fc6000bf45070 */
[----:B------:R-:W-:-:S04]  /*0220*/  IMAD.HI.U32 R6, R2, R7, RZ ;  /* 0x0000000702067227 */ /* 0x000fc800078e00ff */
[----:B------:R-:W-:Y:S02]  /*0230*/  IMAD.MOV R0, RZ, RZ, -R6 ;  /* 0x000000ffff007224 */ /* 0x000fe400078e0a06 */
[----:B-1----:R-:W-:Y:S02]  /*0240*/  VIADD R2, R4, 0xffffffe ;  /* 0x0ffffffe04027836 */ /* 0x002fe40000000000 */
[----:B------:R-:W-:Y:S02]  /*0250*/  IMAD R0, R0, UR7, R7 ;  /* 0x0000000700007c24 */ /* 0x000fe4000f8e0207 */
[----:B------:R1:W2:Y:S03]  /*0260*/  F2I.FTZ.U32.TRUNC.NTZ R3, R2 ;  /* 0x0000000200037305 */ /* 0x0002a6000021f000 */
[----:B------:R-:W-:Y:S01]  /*0270*/  ISETP.GE.U32.AND P0, PT, R0, UR7, PT ;  /* 0x0000000700007c0c */ /* 0x000fe2000bf06070 */
[----:B-1----:R-:W-:-:S02]  /*0280*/  IMAD.MOV.U32 R2, RZ, RZ, RZ ;  /* 0x000000ffff027224 */ /* 0x002fc400078e00ff */
[----:B--2---:R-:W-:-:S10]  /*0290*/  IMAD.MOV R5, RZ, RZ, -R3 ;  /* 0x000000ffff057224 */ /* 0x004fd400078e0a03 */
[----:B------:R-:W-:Y:S02]  /*02a0*/  @P0 VIADD R0, R0, -UR7 ;  /* 0x8000000700000c36 */ /* 0x000fe40008000000 */
[----:B------:R-:W-:Y:S02]  /*02b0*/  @P0 VIADD R6, R6, 0x1 ;  /* 0x0000000106060836 */ /* 0x000fe40000000000 */
[----:B------:R-:W-:Y:S01]  /*02c0*/  IMAD R5, R5, UR6, RZ ;  /* 0x0000000605057c24 */ /* 0x000fe2000f8e02ff */
[----:B------:R-:W-:-:S03]  /*02d0*/  ISETP.GE.U32.AND P1, PT, R0, UR7, PT ;  /* 0x0000000700007c0c */ /* 0x000fc6000bf26070 */
[----:B------:R-:W-:-:S10]  /*02e0*/  IMAD.HI.U32 R3, R3, R5, R2 ;  /* 0x0000000503037227 */ /* 0x000fd400078e0002 */
[----:B------:R-:W-:Y:S01]  /*02f0*/  @P1 VIADD R6, R6, 0x1 ;  /* 0x0000000106061836 */ /* 0x000fe20000000000 */
[----:B------:R-:W-:Y:S02]  /*0300*/  @!P2 LOP3.LUT R6, RZ, UR7, RZ, 0x33, !PT ;  /* 0x00000007ff06ac12 */ /* 0x000fe4000f8e33ff */
[----:B------:R-:W-:-:S03]  /*0310*/  ISETP.NE.U32.AND P2, PT, RZ, UR6, PT ;  /* 0x00000006ff007c0c */ /* 0x000fc6000bf45070 */
[----:B------:R-:W-:-:S05]  /*0320*/  IMAD.HI.U32 R0, R3, R6, RZ ;  /* 0x0000000603007227 */ /* 0x000fca00078e00ff */
[----:B------:R-:W-:-:S05]  /*0330*/  IADD3 R3, -R0, RZ, RZ ;  /* 0x000000ff00037210 */ /* 0x000fca0007ffe1ff */
[----:B------:R-:W-:-:S05]  /*0340*/  IMAD R2, R3, UR6, R6 ;  /* 0x0000000603027c24 */ /* 0x000fca000f8e0206 */
[----:B------:R-:W-:-:S13]  /*0350*/  ISETP.GE.U32.AND P0, PT, R2, UR6, PT ;  /* 0x0000000602007c0c */ /* 0x000fda000bf06070 */
[----:B------:R-:W-:Y:S02]  /*0360*/  @P0 VIADD R2, R2, -UR6 ;  /* 0x8000000602020c36 */ /* 0x000fe40008000000 */
[----:B------:R-:W-:-:S03]  /*0370*/  @P0 VIADD R0, R0, 0x1 ;  /* 0x0000000100000836 */ /* 0x000fc60000000000 */
[----:B------:R-:W-:-:S13]  /*0380*/  ISETP.GE.U32.AND P1, PT, R2, UR6, PT ;  /* 0x0000000602007c0c */ /* 0x000fda000bf26070 */
[----:B------:R-:W-:Y:S01]  /*0390*/  @P1 VIADD R0, R0, 0x1 ;  /* 0x0000000100001836 */ /* 0x000fe20000000000 */
[----:B------:R-:W-:-:S04]  /*03a0*/  @!P2 LOP3.LUT R0, RZ, UR6, RZ, 0x33, !PT ;  /* 0x00000006ff00ac12 */ /* 0x000fc8000f8e33ff */
[----:B------:R-:W-:-:S13]  /*03b0*/  ISETP.GE.AND P0, PT, R0, UR5, PT ;  /* 0x0000000500007c0c */ /* 0x000fda000bf06270 */
[----:B0-----:R-:W-:Y:S05]  /*03c0*/  @P0 EXIT ;  /* 0x000000000000094d */ /* 0x001fea0003800000 */
[----:B------:R-:W0:Y:S01]  /*03d0*/  LDC R3, c[0x0][0x220] ;  /* 0x00008800ff037b82 */ /* 0x000e220000000800 */
[----:B------:R-:W1:Y:S01]  /*03e0*/  S2R R16, SR_TID.X ;  /* 0x0000000000107919 */ /* 0x000e620000002100 */
[----:B------:R-:W-:Y:S01]  /*03f0*/  ULDC UR5, c[0x0][0x248] ;  /* 0x0000920000057ab9 */ /* 0x000fe20000000800 */
[----:B------:R-:W-:Y:S01]  /*0400*/  IMAD.MOV R13, RZ, RZ, -R0 ;  /* 0x000000ffff0d7224 */ /* 0x000fe200078e0a00 */
[----:B------:R-:W-:Y:S01]  /*0410*/  ULDC.64 UR36, c[0x0][0x208] ;  /* 0x0000820000247ab9 */ /* 0x000fe20000000a00 */
[----:B------:R-:W-:Y:S03]  /*0420*/  BSSY B0, `(.L_x_0) ;  /* 0x00000d5000007945 */ /* 0x000fe60003800000 */
[----:B------:R-:W2:Y:S01]  /*0430*/  LDC R17, c[0x0][RZ] ;  /* 0x00000000ff117b82 */ /* 0x000ea20000000800 */
[----:B0-----:R-:W-:-:S04]  /*0440*/  IABS R9, R3 ;  /* 0x0000000300097213 */ /* 0x001fc80000000000 */
[----:B------:R-:W0:Y:S01]  /*0450*/  I2F.RP R2, R9 ;  /* 0x0000000900027306 */ /* 0x000e220000209400 */
[----:B--2---:R-:W-:Y:S02]  /*0460*/  SHF.R.U32.HI R19, RZ, 0x5, R17 ;  /* 0x00000005ff137819 */ /* 0x004fe40000011611 */
[----:B-1----:R-:W-:-:S05]  /*0470*/  SHF.R.U32.HI R10, RZ, 0x5, R16 ;  /* 0x00000005ff0a7819 */ /* 0x002fca0000011610 */
[----:B0-----:R-:W0:Y:S02]  /*0480*/  MUFU.RCP R2, R2 ;  /* 0x0000000200027308 */ /* 0x001e240000001000 */
[----:B0-----:R-:W-:Y:S01]  /*0490*/  VIADD R4, R2, 0xffffffe ;  /* 0x0ffffffe02047836 */ /* 0x001fe20000000000 */
[----:B------:R-:W-:-:S05]  /*04a0*/  IABS R2, R10 ;  /* 0x0000000a00027213 */ /* 0x000fca0000000000 */
[----:B------:R0:W1:Y:S02]  /*04b0*/  F2I.FTZ.U32.TRUNC.NTZ R5, R4 ;  /* 0x0000000400057305 */ /* 0x000064000021f000 */
[----:B0-----:R-:W-:Y:S02]  /*04c0*/  IMAD.MOV.U32 R4, RZ, RZ, RZ ;  /* 0x000000ffff047224 */ /* 0x001fe400078e00ff */
[----:B-1----:R-:W-:-:S04]  /*04d0*/  IMAD.MOV R12, RZ, RZ, -R5 ;  /* 0x000000ffff0c7224 */ /* 0x002fc800078e0a05 */
[----:B------:R-:W-:-:S04]  /*04e0*/  IMAD R11, R12, R9, RZ ;  /* 0x000000090c0b7224 */ /* 0x000fc800078e02ff */
[----:B------:R-:W-:-:S06]  /*04f0*/  IMAD.HI.U32 R5, R5, R11, R4 ;  /* 0x0000000b05057227 */ /* 0x000fcc00078e0004 */
[----:B------:R-:W-:-:S04]  /*0500*/  IMAD.HI.U32 R11, R5, R2, RZ ;  /* 0x00000002050b7227 */ /* 0x000fc800078e00ff */
[----:B------:R-:W-:-:S04]  /*0510*/  IMAD.MOV R5, RZ, RZ, -R11 ;  /* 0x000000ffff057224 */ /* 0x000fc800078e0a0b */
[----:B------:R-:W-:Y:S02]  /*0520*/  IMAD R2, R9, R5, R2 ;  /* 0x0000000509027224 */ /* 0x000fe400078e0202 */
[----:B------:R-:W-:-:S03]  /*0530*/  IMAD.MOV R5, RZ, RZ, -R7 ;  /* 0x000000ffff057224 */ /* 0x000fc600078e0a07 */
[----:B------:R-:W-:Y:S01]  /*0540*/  ISETP.GT.U32.AND P1, PT, R9, R2, PT ;  /* 0x000000020900720c */ /* 0x000fe20003f24070 */
[----:B------:R-:W-:-:S12]  /*0550*/  IMAD R8, R8, R5, UR4 ;  /* 0x0000000408087e24 */ /* 0x000fd8000f8e0205 */
[-C--:B------:R-:W-:Y:S01]  /*0560*/  @!P1 IADD3 R2, R2, -R9.reuse, RZ ;  /* 0x8000000902029210 */ /* 0x080fe20007ffe0ff */
[----:B------:R-:W-:Y:S01]  /*0570*/  @!P1 VIADD R11, R11, 0x1 ;  /* 0x000000010b0b9836 */ /* 0x000fe20000000000 */
[C---:B------:R-:W-:Y:S02]  /*0580*/  ISETP.NE.AND P1, PT, R3.reuse, RZ, PT ;  /* 0x000000ff0300720c */ /* 0x040fe40003f25270 */
[----:B------:R-:W-:Y:S01]  /*0590*/  ISETP.GE.U32.AND P0, PT, R2, R9, PT ;  /* 0x000000090200720c */ /* 0x000fe20003f06070 */
[----:B------:R-:W-:Y:S01]  /*05a0*/  IMAD R9, R3, UR5, RZ ;  /* 0x0000000503097c24 */ /* 0x000fe2000f8e02ff */
[----:B------:R-:W-:-:S04]  /*05b0*/  LOP3.LUT R2, R10, R3, RZ, 0x3c, !PT ;  /* 0x000000030a027212 */ /* 0x000fc800078e3cff */
[----:B------:R-:W-:Y:S01]  /*05c0*/  ISETP.GE.AND P2, PT, R2, RZ, PT ;  /* 0x000000ff0200720c */ /* 0x000fe20003f46270 */
[--C-:B------:R-:W-:Y:S02]  /*05d0*/  IMAD.MOV R2, RZ, RZ, -R6.reuse ;  /* 0x000000ffff027224 */ /* 0x100fe400078e0a06 */
[----:B------:R-:W-:Y:S02]  /*05e0*/  IMAD R6, R13, UR6, R6 ;  /* 0x000000060d067c24 */ /* 0x000fe4000f8e0206 */
[----:B------:R-:W-:Y:S02]  /*05f0*/  IMAD R7, R2, UR7, R7 ;  /* 0x0000000702077c24 */ /* 0x000fe4000f8e0207 */
[----:B------:R-:W-:Y:S01]  /*0600*/  @P0 VIADD R11, R11, 0x1 ;  /* 0x000000010b0b0836 */ /* 0x000fe20000000000 */
[----:B------:R-:W-:Y:S01]  /*0610*/  ISETP.GE.AND P0, PT, R10, R9, PT ;  /* 0x000000090a00720c */ /* 0x000fe20003f06270 */
[----:B------:R-:W-:-:S04]  /*0620*/  IMAD.MOV.U32 R13, RZ, RZ, RZ ;  /* 0x000000ffff0d7224 */ /* 0x000fc800078e00ff */
[----:B------:R-:W-:Y:S01]  /*0630*/  @!P2 IMAD.MOV R11, RZ, RZ, -R11 ;  /* 0x000000ffff0ba224 */ /* 0x000fe200078e0a0b */
[----:B------:R-:W-:-:S07]  /*0640*/  @!P1 LOP3.LUT R11, RZ, R3, RZ, 0x33, !PT ;  /* 0x00000003ff0b9212 */ /* 0x000fce00078e33ff */
[----:B------:R-:W-:Y:S05]  /*0650*/  @P0 BRA `(.L_x_1) ;  /* 0x0000000800c40947 */ /* 0x000fea0003800000 */
[----:B------:R-:W0:Y:S01]  /*0660*/  LDC R12, c[0x0][0x24c] ;  /* 0x00009300ff0c7b82 */ /* 0x000e220000000800 */
[----:B------:R-:W-:Y:S01]  /*0670*/  ULDC UR4, c[0x0][0x230] ;  /* 0x00008c0000047ab9 */ /* 0x000fe20000000800 */
[----:B------:R-:W-:Y:S01]  /*0680*/  ULDC UR5, c[0x0][0x2c0] ;  /* 0x0000b00000057ab9 */ /* 0x000fe20000000800 */
[----:B------:R-:W-:-:S05]  /*0690*/  ULDC UR6, c[0x0][0x2bc] ;  /* 0x0000af0000067ab9 */ /* 0x000fca0000000800 */
[----:B------:R-:W1:Y:S08]  /*06a0*/  LDC R21, c[0x0][0x21c] ;  /* 0x00008700ff157b82 */ /* 0x000e700000000800 */
[----:B------:R-:W2:Y:S01]  /*06b0*/  LDC R23, c[0x0][0x2ac] ;  /* 0x0000ab00ff177b82 */ /* 0x000ea20000000800 */
[----:B0-----:R-:W-:-:S04]  /*06c0*/  IABS R15, R12 ;  /* 0x0000000c000f7213 */ /* 0x001fc80000000000 */
[----:B------:R-:W0:Y:S08]  /*06d0*/  I2F.RP R2, R15 ;  /* 0x0000000f00027306 */ /* 0x000e300000209400 */
[----:B0-----:R-:W0:Y:S02]  /*06e0*/  MUFU.RCP R2, R2 ;  /* 0x0000000200027308 */ /* 0x001e240000001000 */
[----:B0-----:R-:W-:-:S06]  /*06f0*/  IADD3 R4, R2, 0xffffffe, RZ ;  /* 0x0ffffffe02047810 */ /* 0x001fcc0007ffe0ff */
[----:B------:R0:W3:Y:S02]  /*0700*/  F2I.FTZ.U32.TRUNC.NTZ R5, R4 ;  /* 0x0000000400057305 */ /* 0x0000e4000021f000 */
[----:B0-----:R-:W-:Y:S02]  /*0710*/  IMAD.MOV.U32 R4, RZ, RZ, RZ ;  /* 0x000000ffff047224 */ /* 0x001fe400078e00ff */
[----:B---3--:R-:W-:-:S04]  /*0720*/  IMAD.MOV R14, RZ, RZ, -R5 ;  /* 0x000000ffff0e7224 */ /* 0x008fc800078e0a05 */
[----:B------:R-:W-:Y:S01]  /*0730*/  IMAD R13, R14, R15, RZ ;  /* 0x0000000f0e0d7224 */ /* 0x000fe200078e02ff */
[----:B-1----:R-:W-:-:S03]  /*0740*/  IABS R14, R21 ;  /* 0x00000015000e7213 */ /* 0x002fc60000000000 */
[----:B------:R-:W-:-:S06]  /*0750*/  IMAD.HI.U32 R5, R5, R13, R4 ;  /* 0x0000000d05057227 */ /* 0x000fcc00078e0004 */
[----:B------:R-:W-:-:S04]  /*0760*/  IMAD.HI.U32 R13, R5, R14, RZ ;  /* 0x0000000e050d7227 */ /* 0x000fc800078e00ff */
[----:B------:R-:W-:-:S04]  /*0770*/  IMAD.MOV R2, RZ, RZ, -R13 ;  /* 0x000000ffff027224 */ /* 0x000fc800078e0a0d */
[----:B------:R-:W-:Y:S01]  /*0780*/  IMAD R2, R15, R2, R14 ;  /* 0x000000020f027224 */ /* 0x000fe200078e020e */
[----:B------:R-:W-:-:S04]  /*0790*/  IABS R14, R0 ;  /* 0x00000000000e7213 */ /* 0x000fc80000000000 */
[----:B------:R-:W-:-:S13]  /*07a0*/  ISETP.GT.U32.AND P1, PT, R15, R2, PT ;  /* 0x000000020f00720c */ /* 0x000fda0003f24070 */
[----:B------:R-:W-:Y:S02]  /*07b0*/  @!P1 IMAD.IADD R2, R2, 0x1, -R15 ;  /* 0x0000000102029824 */ /* 0x000fe400078e0a0f */
[----:B------:R-:W-:Y:S01]  /*07c0*/  @!P1 VIADD R13, R13, 0x1 ;  /* 0x000000010d0d9836 */ /* 0x000fe20000000000 */
[----:B------:R-:W-:Y:S02]  /*07d0*/  ISETP.NE.AND P1, PT, R12, RZ, PT ;  /* 0x000000ff0c00720c */ /* 0x000fe40003f25270 */
[----:B------:R-:W-:Y:S02]  /*07e0*/  ISETP.GE.U32.AND P0, PT, R2, R15, PT ;  /* 0x0000000f0200720c */ /* 0x000fe40003f06070 */
[----:B------:R-:W-:-:S04]  /*07f0*/  LOP3.LUT R2, R21, R12, RZ, 0x3c, !PT ;  /* 0x0000000c15027212 */ /* 0x000fc800078e3cff */
[----:B------:R-:W-:-:S07]  /*0800*/  ISETP.GE.AND P2, PT, R2, RZ, PT ;  /* 0x000000ff0200720c */ /* 0x000fce0003f46270 */
[----:B------:R-:W-:-:S06]  /*0810*/  @P0 VIADD R13, R13, 0x1 ;  /* 0x000000010d0d0836 */ /* 0x000fcc0000000000 */
[----:B------:R-:W-:Y:S01]  /*0820*/  @!P2 IMAD.MOV R13, RZ, RZ, -R13 ;  /* 0x000000ffff0da224 */ /* 0x000fe200078e0a0d */
[----:B------:R-:W-:-:S04]  /*0830*/  @!P1 LOP3.LUT R13, RZ, R12, RZ, 0x33, !PT ;  /* 0x0000000cff0d9212 */ /* 0x000fc800078e33ff */
[-C--:B------:R-:W-:Y:S02]  /*0840*/  IABS R15, R13.reuse ;  /* 0x0000000d000f7213 */ /* 0x080fe40000000000 */
[----:B------:R-:W-:Y:S02]  /*0850*/  IABS R18, R13 ;  /* 0x0000000d00127213 */ /* 0x000fe40000000000 */
[----:B------:R-:W0:Y:S08]  /*0860*/  I2F.RP R2, R15 ;  /* 0x0000000f00027306 */ /* 0x000e300000209400 */
[----:B0-----:R-:W0:Y:S02]  /*0870*/  MUFU.RCP R2, R2 ;  /* 0x0000000200027308 */ /* 0x001e240000001000 */
[----:B0-----:R-:W-:-:S06]  /*0880*/  IADD3 R4, R2, 0xffffffe, RZ ;  /* 0x0ffffffe02047810 */ /* 0x001fcc0007ffe0ff */
[----:B------:R0:W1:Y:S02]  /*0890*/  F2I.FTZ.U32.TRUNC.NTZ R5, R4 ;  /* 0x0000000400057305 */ /* 0x000064000021f000 */
[----:B0-----:R-:W-:Y:S02]  /*08a0*/  IMAD.MOV.U32 R4, RZ, RZ, RZ ;  /* 0x000000ffff047224 */ /* 0x001fe400078e00ff */
[----:B-1----:R-:W-:-:S04]  /*08b0*/  IMAD.MOV R12, RZ, RZ, -R5 ;  /* 0x000000ffff0c7224 */ /* 0x002fc800078e0a05 */
[----:B------:R-:W-:Y:S02]  /*08c0*/  IMAD R21, R12, R15, RZ ;  /* 0x0000000f0c157224 */ /* 0x000fe400078e02ff */
[----:B------:R-:W-:Y:S01]  /*08d0*/  IMAD.MOV.U32 R12, RZ, RZ, R14 ;  /* 0x000000ffff0c7224 */ /* 0x000fe200078e000e */
[----:B------:R-:W-:Y:S01]  /*08e0*/  IADD3 R14, -R11, RZ, RZ ;  /* 0x000000ff0b0e7210 */ /* 0x000fe20007ffe1ff */
[----:B------:R-:W-:-:S04]  /*08f0*/  IMAD.HI.U32 R5, R5, R21, R4 ;  /* 0x0000001505057227 */ /* 0x000fc800078e0004 */
[----:B------:R-:W-:Y:S02]  /*0900*/  IMAD.MOV R21, RZ, RZ, -R18 ;  /* 0x000000ffff157224 */ /* 0x000fe400078e0a12 */
[----:B------:R-:W-:-:S04]  /*0910*/  IMAD.HI.U32 R2, R5, R12, RZ ;  /* 0x0000000c05027227 */ /* 0x000fc800078e00ff */
[----:B------:R-:W-:Y:S01]  /*0920*/  IMAD R4, R2, R21, R12 ;  /* 0x0000001502047224 */ /* 0x000fe200078e020c */
[C---:B------:R-:W-:Y:S01]  /*0930*/  LOP3.LUT R12, R0.reuse, R13, RZ, 0x3c, !PT ;  /* 0x0000000d000c7212 */ /* 0x040fe200078e3cff */
[----:B------:R-:W-:Y:S02]  /*0940*/  IMAD R14, R3, R14, R10 ;  /* 0x0000000e030e7224 */ /* 0x000fe400078e020a */
[----:B------:R-:W-:Y:S01]  /*0950*/  IMAD R3, R0, UR4, RZ ;  /* 0x0000000400037c24 */ /* 0x000fe2000f8e02ff */
[----:B------:R-:W-:Y:S01]  /*0960*/  ISETP.GT.U32.AND P1, PT, R15, R4, PT ;  /* 0x000000040f00720c */ /* 0x000fe20003f24070 */
[----:B------:R-:W-:Y:S01]  /*0970*/  ULDC UR4, c[0x0][0x260] ;  /* 0x0000980000047ab9 */ /* 0x000fe20000000800 */
[----:B------:R-:W-:Y:S02]  /*0980*/  ISETP.GE.AND P2, PT, R12, RZ, PT ;  /* 0x000000ff0c00720c */ /* 0x000fe40003f46270 */
[----:B------:R-:W-:-:S09]  /*0990*/  LOP3.LUT R12, R16, 0x1f, RZ, 0xc0, !PT ;  /* 0x0000001f100c7812 */ /* 0x000fd200078ec0ff */
[----:B------:R-:W-:Y:S02]  /*09a0*/  @!P1 IMAD.IADD R4, R4, 0x1, -R15 ;  /* 0x0000000104049824 */ /* 0x000fe400078e0a0f */
[----:B------:R-:W-:Y:S01]  /*09b0*/  @!P1 VIADD R2, R2, 0x1 ;  /* 0x0000000102029836 */ /* 0x000fe20000000000 */
[----:B------:R-:W-:Y:S02]  /*09c0*/  ISETP.NE.AND P1, PT, R13, RZ, PT ;  /* 0x000000ff0d00720c */ /* 0x000fe40003f25270 */
[----:B------:R-:W-:Y:S02]  /*09d0*/  ISETP.GE.U32.AND P0, PT, R4, R15, PT ;  /* 0x0000000f0400720c */ /* 0x000fe40003f06070 */
[----:B------:R-:W0:Y:S11]  /*09e0*/  LDC.64 R4, c[0x0][0x2b0] ;  /* 0x0000ac00ff047b82 */ /* 0x000e360000000a00 */
[----:B------:R-:W-:Y:S01]  /*09f0*/  @P0 VIADD R2, R2, 0x1 ;  /* 0x0000000102020836 */ /* 0x000fe20000000000 */
[----:B------:R-:W-:-:S03]  /*0a00*/  IADD3 R20, P0, R12, R3, RZ ;  /* 0x000000030c147210 */ /* 0x000fc60007f1e0ff */
[----:B------:R-:W-:Y:S01]  /*0a10*/  @!P2 IMAD.MOV R2, RZ, RZ, -R2 ;  /* 0x000000ffff02a224 */ /* 0x000fe200078e0a02 */
[----:B------:R-:W-:Y:S01]  /*0a20*/  @!P1 LOP3.LUT R2, RZ, R13, RZ, 0x33, !PT ;  /* 0x0000000dff029212 */ /* 0x000fe200078e33ff */
[----:B------:R-:W-:Y:S01]  /*0a30*/  IMAD.MOV.U32 R13, RZ, RZ, RZ ;  /* 0x000000ffff0d7224 */ /* 0x000fe200078e00ff */
[----:B------:R-:W-:-:S03]  /*0a40*/  LEA.HI.X.SX32 R22, R3, RZ, 0x1, P0 ;  /* 0x000000ff03167211 */ /* 0x000fc600000f0eff */
[----:B------:R-:W-:Y:S01]  /*0a50*/  IMAD R21, R2, UR4, RZ ;  /* 0x0000000402157c24 */ /* 0x000fe2000f8e02ff */
[----:B------:R-:W-:Y:S01]  /*0a60*/  ULDC UR4, c[0x0][0x2b8] ;  /* 0x0000ae0000047ab9 */ /* 0x000fe20000000800 */
[----:B0-----:R-:W-:Y:S02]  /*0a70*/  IMAD R15, R8, UR5, -R5 ;  /* 0x00000005080f7c24 */ /* 0x001fe4000f8e0a05 */
[----:B------:R-:W-:Y:S01]  /*0a80*/  IMAD R18, R7, UR6, -R4 ;  /* 0x0000000607127c24 */ /* 0x000fe2000f8e0a04 */
[----:B------:R-:W-:Y:S01]  /*0a90*/  SHF.R.S32.HI R24, RZ, 0x1f, R21 ;  /* 0x0000001fff187819 */ /* 0x000fe20000011415 */
[----:B--2---:R-:W-:-:S07]  /*0aa0*/  IMAD R23, R6, UR4, -R23 ;  /* 0x0000000406177c24 */ /* 0x004fce000f8e0a17 */
.L_x_11:
[----:B------:R-:W0:Y:S01]  /*0ab0*/  LDC R3, c[0x0][0x220] ;  /* 0x00008800ff037b82 */ /* 0x000e220000000800 */
[----:B------:R-:W-:Y:S01]  /*0ac0*/  BSSY B1, `(.L_x_2) ;  /* 0x0000007000017945 */ /* 0x000fe20003800000 */
[----:B0-----:R-:W-:-:S13]  /*0ad0*/  ISETP.GE.AND P0, PT, R14, R3, PT ;  /* 0x000000030e00720c */ /* 0x001fda0003f06270 */
[----:B------:R-:W-:Y:S05]  /*0ae0*/  @!P0 BRA `(.L_x_3) ;  /* 0x0000000000108947 */ /* 0x000fea0003800000 */
.L_x_4:
[----:B------:R-:W-:Y:S02]  /*0af0*/  IMAD.IADD R14, R14, 0x1, -R3 ;  /* 0x000000010e0e7824 */ /* 0x000fe400078e0a03 */
[----:B------:R-:W-:-:S03]  /*0b00*/  VIADD R11, R11, 0x1 ;  /* 0x000000010b0b7836 */ /* 0x000fc60000000000 */
[----:B------:R-:W-:-:S13]  /*0b10*/  ISETP.GE.AND P0, PT, R14, R3, PT ;  /* 0x000000030e00720c */ /* 0x000fda0003f06270 */
[----:B------:R-:W-:Y:S05]  /*0b20*/  @P0 BRA `(.L_x_4) ;  /* 0xfffffffc00f00947 */ /* 0x000fea000383ffff */
.L_x_3:
[----:B------:R-:W-:Y:S05]  /*0b30*/  BSYNC B1 ;  /* 0x0000000000017941 */ /* 0x000fea0003800000 */
.L_x_2:
[----:B------:R-:W-:Y:S01]  /*0b40*/  ULDC UR4, c[0x0][0x2a0] ;  /* 0x0000a80000047ab9 */ /* 0x000fe20000000800 */
[----:B------:R-:W-:Y:S01]  /*0b50*/  BSSY B1, `(.L_x_5) ;  /* 0x000005d000017945 */ /* 0x000fe20003800000 */
[----:B------:R-:W-:Y:S01]  /*0b60*/  IMAD R4, R14, UR4, R23 ;  /* 0x000000040e047c24 */ /* 0x000fe2000f8e0217 */
[----:B------:R-:W-:-:S04]  /*0b70*/  ULDC UR4, c[0x0][0x250] ;  /* 0x0000940000047ab9 */ /* 0x000fc80000000800 */
[----:B------:R-:W-:-:S04]  /*0b80*/  ISETP.GE.AND P0, PT, R4, UR4, PT ;  /* 0x0000000404007c0c */ /* 0x000fc8000bf06270 */
[----:B------:R-:W-:-:S13]  /*0b90*/  ISETP.LT.OR P0, PT, R4, RZ, P0 ;  /* 0x000000ff0400720c */ /* 0x000fda0000701670 */
[----:B------:R-:W-:Y:S05]  /*0ba0*/  @P0 BRA `(.L_x_6) ;  /* 0x00000004005c0947 */ /* 0x000fea0003800000 */
[----:B------:R-:W0:Y:S01]  /*0bb0*/  LDC R5, c[0x0][0x228] ;  /* 0x00008a00ff057b82 */ /* 0x000e220000000800 */
[----:B------:R-:W-:Y:S01]  /*0bc0*/  IABS R28, R12 ;  /* 0x0000000c001c7213 */ /* 0x000fe20000000000 */
[----:B------:R-:W-:Y:S01]  /*0bd0*/  ULDC UR4, c[0x0][0x224] ;  /* 0x0000890000047ab9 */ /* 0x000fe20000000800 */
[----:B0-----:R-:W-:-:S04]  /*0be0*/  IABS R26, R5 ;  /* 0x00000005001a7213 */ /* 0x001fc80000000000 */
[----:B------:R-:W0:Y:S08]  /*0bf0*/  I2F.RP R25, R26 ;  /* 0x0000001a00197306 */ /* 0x000e300000209400 */
[----:B0-----:R-:W0:Y:S02]  /*0c00*/  MUFU.RCP R25, R25 ;  /* 0x0000001900197308 */ /* 0x001e240000001000 */
[----:B0-----:R-:W-:-:S06]  /*0c10*/  VIADD R2, R25, 0xffffffe ;  /* 0x0ffffffe19027836 */ /* 0x001fcc0000000000 */
[----:B------:R0:W1:Y:S02]  /*0c20*/  F2I.FTZ.U32.TRUNC.NTZ R3, R2 ;  /* 0x0000000200037305 */ /* 0x000064000021f000 */
[----:B0-----:R-:W-:Y:S02]  /*0c30*/  IMAD.MOV.U32 R2, RZ, RZ, RZ ;  /* 0x000000ffff027224 */ /* 0x001fe400078e00ff */
[----:B-1----:R-:W-:-:S04]  /*0c40*/  IMAD.MOV R27, RZ, RZ, -R3 ;  /* 0x000000ffff1b7224 */ /* 0x002fc800078e0a03 */
[----:B------:R-:W-:-:S04]  /*0c50*/  IMAD R27, R27, R26, RZ ;  /* 0x0000001a1b1b7224 */ /* 0x000fc800078e02ff */
[----:B------:R-:W-:Y:S01]  /*0c60*/  IMAD.HI.U32 R3, R3, R27, R2 ;  /* 0x0000001b03037227 */ /* 0x000fe200078e0002 */
[----:B------:R-:W-:Y:S02]  /*0c70*/  MOV R27, R28 ;  /* 0x0000001c001b7202 */ /* 0x000fe40000000f00 */
[----:B------:R-:W-:-:S03]  /*0c80*/  LOP3.LUT R2, R5, 0x1f, R16, 0x78, !PT ;  /* 0x0000001f05027812 */ /* 0x000fc600078e7810 */
[----:B------:R-:W-:Y:S01]  /*0c90*/  IMAD.HI.U32 R3, R3, R27, RZ ;  /* 0x0000001b03037227 */ /* 0x000fe200078e00ff */
[----:B------:R-:W-:-:S03]  /*0ca0*/  ISETP.GE.AND P2, PT, R2, RZ, PT ;  /* 0x000000ff0200720c */ /* 0x000fc60003f46270 */
[----:B------:R-:W-:-:S04]  /*0cb0*/  IMAD.MOV R25, RZ, RZ, -R3 ;  /* 0x000000ffff197224 */ /* 0x000fc800078e0a03 */
[----:B------:R-:W-:-:S05]  /*0cc0*/  IMAD R25, R26, R25, R27 ;  /* 0x000000191a197224 */ /* 0x000fca00078e021b */
[----:B------:R-:W-:-:S13]  /*0cd0*/  ISETP.GT.U32.AND P1, PT, R26, R25, PT ;  /* 0x000000191a00720c */ /* 0x000fda0003f24070 */
[----:B------:R-:W-:Y:S02]  /*0ce0*/  @!P1 IMAD.IADD R25, R25, 0x1, -R26 ;  /* 0x0000000119199824 */ /* 0x000fe400078e0a1a */
[----:B------:R-:W-:Y:S01]  /*0cf0*/  @!P1 VIADD R3, R3, 0x1 ;  /* 0x0000000103039836 */ /* 0x000fe20000000000 */
[----:B------:R-:W-:Y:S02]  /*0d00*/  ISETP.NE.AND P1, PT, R5, RZ, PT ;  /* 0x000000ff0500720c */ /* 0x000fe40003f25270 */
[----:B------:R-:W-:-:S13]  /*0d10*/  ISETP.GE.U32.AND P0, PT, R25, R26, PT ;  /* 0x0000001a1900720c */ /* 0x000fda0003f06070 */
[----:B------:R-:W-:-:S04]  /*0d20*/  @P0 VIADD R3, R3, 0x1 ;  /* 0x0000000103030836 */ /* 0x000fc80000000000 */
[----:B------:R-:W-:Y:S01]  /*0d30*/  @!P2 IMAD.MOV R3, RZ, RZ, -R3 ;  /* 0x000000ffff03a224 */ /* 0x000fe200078e0a03 */
[----:B------:R-:W-:-:S04]  /*0d40*/  @!P1 LOP3.LUT R3, RZ, R5, RZ, 0x33, !PT ;  /* 0x00000005ff039212 */ /* 0x000fc800078e33ff */
[----:B------:R-:W-:-:S13]  /*0d50*/  ISETP.GE.AND P0, PT, R3, UR4, PT ;  /* 0x0000000403007c0c */ /* 0x000fda000bf06270 */
[----:B------:R-:W-:Y:S05]  /*0d60*/  @P0 BRA `(.L_x_6) ;  /* 0x0000000000ec0947 */ /* 0x000fea0003800000 */
[----:B------:R-:W-:Y:S01]  /*0d70*/  ULDC UR6, c[0x0][0x22c] ;  /* 0x00008b0000067ab9 */ /* 0x000fe20000000800 */
[----:B------:R-:W-:Y:S01]  /*0d80*/  ULDC UR7, c[0x0][0x234] ;  /* 0x00008d0000077ab9 */ /* 0x000fe20000000800 */
[----:B------:R-:W-:Y:S01]  /*0d90*/  IMAD.MOV.U32 R25, RZ, RZ, R3 ;  /* 0x000000ffff197224 */ /* 0x000fe200078e0003 */
[----:B------:R-:W-:Y:S01]  /*0da0*/  ULDC UR4, c[0x0][0x264] ;  /* 0x0000990000047ab9 */ /* 0x000fe20000000800 */
[C---:B------:R-:W-:Y:S01]  /*0db0*/  IMAD R3, R11.reuse, UR6, RZ ;  /* 0x000000060b037c24 */ /* 0x040fe2000f8e02ff */
[----:B------:R-:W-:Y:S01]  /*0dc0*/  ULDC UR5, c[0x0][0x25c] ;  /* 0x0000970000057ab9 */ /* 0x000fe20000000800 */
[----:B------:R-:W-:Y:S01]  /*0dd0*/  IMAD R26, R14, UR7, RZ ;  /* 0x000000070e1a7c24 */ /* 0x000fe2000f8e02ff */
[----:B------:R-:W-:Y:S01]  /*0de0*/  ULDC.64 UR8, c[0x0][0x210] ;  /* 0x0000840000087ab9 */ /* 0x000fe20000000a00 */
[----:B------:R-:W-:Y:S01]  /*0df0*/  IMAD R4, R4, UR4, RZ ;  /* 0x0000000404047c24 */ /* 0x000fe2000f8e02ff */
[--C-:B------:R-:W-:Y:S01]  /*0e00*/  SHF.R.S32.HI R29, RZ, 0x1f, R3.reuse ;  /* 0x0000001fff1d7819 */ /* 0x100fe20000011403 */
[----:B------:R-:W-:Y:S01]  /*0e10*/  IMAD R2, R11, UR5, RZ ;  /* 0x000000050b027c24 */ /* 0x000fe2000f8e02ff */
[----:B------:R-:W-:Y:S01]  /*0e20*/  IADD3 R30, P2, P3, R26, R20, R3 ;  /* 0x000000141a1e7210 */ /* 0x000fe20007b5e003 */
[----:B------:R-:W-:Y:S01]  /*0e30*/  IMAD.MOV R28, RZ, RZ, -R25 ;  /* 0x000000ffff1c7224 */ /* 0x000fe200078e0a19 */
[----:B------:R-:W-:-:S02]  /*0e40*/  SHF.R.S32.HI R3, RZ, 0x1f, R26 ;  /* 0x0000001fff037819 */ /* 0x000fc4000001141a */
[----:B------:R-:W-:Y:S01]  /*0e50*/  SHF.R.S32.HI R27, RZ, 0x1f, R4 ;  /* 0x0000001fff1b7819 */ /* 0x000fe20000011404 */
[----:B------:R-:W-:Y:S01]  /*0e60*/  IMAD R28, R5, R28, R12 ;  /* 0x0000001c051c7224 */ /* 0x000fe200078e020c */
[----:B------:R-:W-:Y:S02]  /*0e70*/  IADD3 R26, P0, P1, R4, R2, R21 ;  /* 0x00000002041a7210 */ /* 0x000fe4000791e015 */
[----:B------:R-:W-:Y:S02]  /*0e80*/  LEA R4, P4, R30, UR8, 0x1 ;  /* 0x000000081e047c11 */ /* 0x000fe4000f8808ff */
[----:B------:R-:W-:Y:S02]  /*0e90*/  SHF.R.S32.HI R2, RZ, 0x1f, R2 ;  /* 0x0000001fff027819 */ /* 0x000fe40000011402 */
[----:B------:R-:W-:Y:S02]  /*0ea0*/  IADD3.X R3, R3, R22, R29, P2, P3 ;  /* 0x0000001603037210 */ /* 0x000fe400017e641d */
[----:B------:R-:W-:-:S02]  /*0eb0*/  IADD3.X R27, R27, R2, R24, P0, P1 ;  /* 0x000000021b1b7210 */ /* 0x000fc400007e2418 */
[----:B------:R-:W-:-:S07]  /*0ec0*/  LEA.HI.X R5, R30, UR9, R3, 0x1, P4 ;  /* 0x000000091e057c11 */ /* 0x000fce000a0f0c03 */
.L_x_10:
[----:B------:R-:W-:Y:S01]  /*0ed0*/  ULDC UR4, c[0x0][0x2a8] ;  /* 0x0000aa0000047ab9 */ /* 0x000fe20000000800 */
[----:B------:R-:W-:Y:S01]  /*0ee0*/  ULDC UR5, c[0x0][0x2a4] ;  /* 0x0000a90000057ab9 */ /* 0x000fe20000000800 */
[----:B------:R-:W-:Y:S01]  /*0ef0*/  IMAD R29, R28, UR4, R15 ;  /* 0x000000041c1d7c24 */ /* 0x000fe2000f8e020f */
[----:B------:R-:W-:Y:S01]  /*0f00*/  ULDC UR4, c[0x0][0x258] ;  /* 0x0000960000047ab9 */ /* 0x000fe20000000800 */
[----:B------:R-:W-:Y:S01]  /*0f10*/  IMAD R30, R25, UR5, R18 ;  /* 0x00000005191e7c24 */ /* 0x000fe2000f8e0212 */
[----:B------:R-:W-:Y:S01]  /*0f20*/  ULDC UR5, c[0x0][0x254] ;  /* 0x0000950000057ab9 */ /* 0x000fe20000000800 */
[----:B------:R-:W0:Y:S03]  /*0f30*/  LDC R31, c[0x0][0x228] ;  /* 0x00008a00ff1f7b82 */ /* 0x000e260000000800 */
[----:B------:R-:W-:-:S04]  /*0f40*/  LOP3.LUT R2, R29, R30, RZ, 0xfc, !PT ;  /* 0x0000001e1d027212 */ /* 0x000fc800078efcff */
[----:B------:R-:W-:-:S04]  /*0f50*/  ISETP.GE.AND P0, PT, R2, RZ, PT ;  /* 0x000000ff0200720c */ /* 0x000fc80003f06270 */
[----:B------:R-:W-:-:S04]  /*0f60*/  ISETP.GE.OR P0, PT, R29, UR4, !P0 ;  /* 0x000000041d007c0c */ /* 0x000fc8000c706670 */
[C---:B------:R-:W-:Y:S01]  /*0f70*/  ISETP.GE.OR P0, PT, R30.reuse, UR5, P0 ;  /* 0x000000051e007c0c */ /* 0x040fe20008706670 */
[----:B------:R-:W-:-:S12]  /*0f80*/  IMAD R30, R30, UR4, R29 ;  /* 0x000000041e1e7c24 */ /* 0x000fd8000f8e021d */
[----:B------:R-:W1:Y:S01]  /*0f90*/  @!P0 LDC.64 R2, c[0x0][0x240] ;  /* 0x00009000ff028b82 */ /* 0x000e620000000a00 */
[----:B------:R-:W-:-:S04]  /*0fa0*/  @!P0 IADD3 R29, P1, R30, R26, RZ ;  /* 0x0000001a1e1d8210 */ /* 0x000fc80007f3e0ff */
[----:B------:R-:W-:Y:S02]  /*0fb0*/  @!P0 LEA.HI.X.SX32 R30, R30, R27, 0x1, P1 ;  /* 0x0000001b1e1e8211 */ /* 0x000fe400008f0eff */
[----:B-1----:R-:W-:-:S04]  /*0fc0*/  @!P0 LEA R2, P1, R29, R2, 0x1 ;  /* 0x000000021d028211 */ /* 0x002fc800078208ff */
[----:B------:R-:W-:Y:S02]  /*0fd0*/  @!P0 LEA.HI.X R3, R29, R3, R30, 0x1, P1 ;  /* 0x000000031d038211 */ /* 0x000fe400008f0c1e */
[----:B------:R1:W5:Y:S04]  /*0fe0*/  LDG.E.U16 R29, desc[UR36][R4.64] ;  /* 0x00000024041d7981 */ /* 0x000368000c1e1500 */
[----:B------:R1:W5:Y:S01]  /*0ff0*/  @!P0 LDG.E.U16 R2, desc[UR36][R2.64] ;  /* 0x0000002402028981 */ /* 0x000362000c1e1500 */
[----:B------:R-:W-:Y:S01]  /*1000*/  IADD3 R28, R28, 0x20, RZ ;  /* 0x000000201c1c7810 */ /* 0x000fe20007ffe0ff */
[----:B------:R-:W-:Y:S01]  /*1010*/  BSSY B2, `(.L_x_7) ;  /* 0x0000008000027945 */ /* 0x000fe20003800000 */
[----:B------:R-:W-:Y:S02]  /*1020*/  IMAD.MOV.U32 R30, RZ, RZ, RZ ;  /* 0x000000ffff1e7224 */ /* 0x000fe400078e00ff */
[----:B0-----:R-:W-:-:S13]  /*1030*/  ISETP.GE.AND P1, PT, R28, R31, PT ;  /* 0x0000001f1c00720c */ /* 0x001fda0003f26270 */
[----:B-1----:R-:W-:Y:S05]  /*1040*/  @!P1 BRA `(.L_x_8) ;  /* 0x0000000000109947 */ /* 0x002fea0003800000 */
.L_x_9:
[----:B------:R-:W-:Y:S02]  /*1050*/  IMAD.IADD R28, R28, 0x1, -R31 ;  /* 0x000000011c1c7824 */ /* 0x000fe400078e0a1f */
[----:B------:R-:W-:-:S03]  /*1060*/  VIADD R25, R25, 0x1 ;  /* 0x0000000119197836 */ /* 0x000fc60000000000 */
[----:B------:R-:W-:-:S13]  /*1070*/  ISETP.GE.AND P1, PT, R28, R31, PT ;  /* 0x0000001f1c00720c */ /* 0x000fda0003f26270 */
[----:B------:R-:W-:Y:S05]  /*1080*/  @P1 BRA `(.L_x_9) ;  /* 0xfffffffc00f01947 */ /* 0x000fea000383ffff */
.L_x_8:
[----:B------:R-:W-:Y:S05]  /*1090*/  BSYNC B2 ;  /* 0x0000000000027941 */ /* 0x000fea0003800000 */
.L_x_7:
[----:B------:R-:W-:Y:S01]  /*10a0*/  ULDC UR4, c[0x0][0x224] ;  /* 0x0000890000047ab9 */ /* 0x000fe20000000800 */
[----:B-----5:R-:W-:Y:S01]  /*10b0*/  @!P0 IMAD.U32 R30, R2, 0x10000, RZ ;  /* 0x00010000021e8824 */ /* 0x020fe200078e00ff */
[----:B------:R-:W-:Y:S01]  /*10c0*/  ISETP.GE.AND P0, PT, R25, UR4, PT ;  /* 0x0000000419007c0c */ /* 0x000fe2000bf06270 */
[----:B------:R-:W-:Y:S01]  /*10d0*/  IMAD.U32 R2, R29, 0x10000, RZ ;  /* 0x000100001d027824 */ /* 0x000fe200078e00ff */
[----:B------:R-:W-:-:S03]  /*10e0*/  IADD3 R4, P1, R4, 0x40, RZ ;  /* 0x0000004004047810 */ /* 0x000fc60007f3e0ff */
[----:B------:R-:W-:Y:S02]  /*10f0*/  FFMA.FTZ R13, R2, R30, R13 ;  /* 0x0000001e020d7223 */ /* 0x000fe4000001000d */
[----:B------:R-:W-:-:S06]  /*1100*/  IMAD.X R5, RZ, RZ, R5, P1 ;  /* 0x000000ffff057224 */ /* 0x000fcc00008e0605 */
[----:B------:R-:W-:Y:S05]  /*1110*/  @!P0 BRA `(.L_x_10) ;  /* 0xfffffffc006c8947 */ /* 0x000fea000383ffff */
.L_x_6:
[----:B------:R-:W-:Y:S05]  /*1120*/  BSYNC B1 ;  /* 0x0000000000017941 */ /* 0x000fea0003800000 */
.L_x_5:
[----:B------:R-:W-:Y:S01]  /*1130*/  IMAD.IADD R10, R10, 0x1, R19 ;  /* 0x000000010a0a7824 */ /* 0x000fe200078e0213 */
[----:B------:R-:W-:-:S04]  /*1140*/  IADD3 R14, R14, R19, RZ ;  /* 0x000000130e0e7210 */ /* 0x000fc80007ffe0ff */
[----:B------:R-:W-:-:S13]  /*1150*/  ISETP.GE.AND P0, PT, R10, R9, PT ;  /* 0x000000090a00720c */ /* 0x000fda0003f06270 */
[----:B------:R-:W-:Y:S05]  /*1160*/  @!P0 BRA `(.L_x_11) ;  /* 0xfffffff800508947 */ /* 0x000fea000383ffff */
.L_x_1:
[----:B------:R-:W-:Y:S05]  /*1170*/  BSYNC B0 ;  /* 0x0000000000007941 */ /* 0x000fea0003800000 */
.L_x_0:
[----:B------:R-:W0:Y:S01]  /*1180*/  S2UR UR5, SR_CgaCtaId ;  /* 0x00000000000579c3 */ /* 0x000e220000008800 */
[----:B------:R-:W1:Y:S01]  /*1190*/  POPC R2, R17 ;  /* 0x0000001100027309 */ /* 0x000e620000000000 */
[----:B------:R-:W-:Y:S01]  /*11a0*/  UMOV UR4, 0x400 ;  /* 0x0000040000047882 */ /* 0x000fe20000000000 */
[----:B------:R-:W-:-:S05]  /*11b0*/  F2FP.BF16.F32.PACK_AB R13, RZ, R13 ;  /* 0x0000000dff0d723e */ /* 0x000fca00000010ff */
[----:B------:R-:W2:Y:S08]  /*11c0*/  LDC.64 R4, c[0x0][0x298] ;  /* 0x0000a600ff047b82 */ /* 0x000eb00000000a00 */
[----:B------:R-:W3:Y:S01]  /*11d0*/  LDC R3, c[0x0][0x294] ;  /* 0x0000a500ff037b82 */ /* 0x000ee20000000800 */
[----:B-1----:R-:W-:Y:S01]  /*11e0*/  ISETP.NE.AND P0, PT, R2, 0x1, PT ;  /* 0x000000010200780c */ /* 0x002fe20003f05270 */
[----:B0-----:R-:W-:-:S06]  /*11f0*/  ULEA UR4, UR5, UR4, 0x18 ;  /* 0x0000000405047291 */ /* 0x001fcc000f8ec03f */
[----:B------:R-:W-:Y:S01]  /*1200*/  LEA R18, R16, UR4, 0x1 ;  /* 0x0000000410127c11 */ /* 0x000fe2000f8e08ff */
[----:B------:R-:W-:Y:S01]  /*1210*/  ULDC UR4, c[0x0][0x28c] ;  /* 0x0000a30000047ab9 */ /* 0x000fe20000000800 */
[----:B--2---:R-:W-:Y:S02]  /*1220*/  IMAD R7, R7, R4, RZ ;  /* 0x0000000407077224 */ /* 0x004fe400078e02ff */
[----:B------:R-:W-:Y:S01]  /*1230*/  IMAD R8, R8, R5, RZ ;  /* 0x0000000508087224 */ /* 0x000fe200078e02ff */
[----:B------:R0:W-:Y:S01]  /*1240*/  STS.U16 [R18], R13 ;  /* 0x0000000d12007388 */ /* 0x0001e20000000400 */
[----:B------:R-:W-:Y:S02]  /*1250*/  IMAD R0, R0, UR4, RZ ;  /* 0x0000000400007c24 */ /* 0x000fe4000f8e02ff */
[----:B---3--:R-:W-:Y:S01]  /*1260*/  IMAD R6, R6, R3, RZ ;  /* 0x0000000306067224 */ /* 0x008fe200078e02ff */
[----:B------:R-:W-:Y:S01]  /*1270*/  SHF.R.S32.HI R3, RZ, 0x1f, R7 ;  /* 0x0000001fff037819 */ /* 0x000fe20000011407 */
[----:B------:R-:W-:Y:S03]  /*1280*/  BAR.SYNC.DEFER_BLOCKING 0x0 ;  /* 0x0000000000007b1d */ /* 0x000fe60000010000 */
[----:B------:R-:W-:-:S02]  /*1290*/  IADD3 R7, P1, P2, R6, R7, R8 ;  /* 0x0000000706077210 */ /* 0x000fc40007a3e008 */
[----:B------:R-:W-:Y:S02]  /*12a0*/  SHF.R.S32.HI R8, RZ, 0x1f, R8 ;  /* 0x0000001fff087819 */ /* 0x000fe40000011408 */
[----:B------:R-:W-:Y:S02]  /*12b0*/  SHF.R.S32.HI R6, RZ, 0x1f, R6 ;  /* 0x0000001fff067819 */ /* 0x000fe40000011406 */
[----:B------:R-:W-:Y:S02]  /*12c0*/  IADD3 R22, P3, R0, R7, RZ ;  /* 0x0000000700167210 */ /* 0x000fe40007f7e0ff */
[----:B------:R-:W-:-:S04]  /*12d0*/  IADD3.X R3, R6, R3, R8, P1, P2 ;  /* 0x0000000306037210 */ /* 0x000fc80000fe4408 */
[----:B------:R-:W-:Y:S01]  /*12e0*/  LEA.HI.X.SX32 R23, R0, R3, 0x1, P3 ;  /* 0x0000000300177211 */ /* 0x000fe200018f0eff */
[----:B0-----:R-:W-:Y:S06]  /*12f0*/  @!P0 BRA `(.L_x_12) ;  /* 0x0000000000408947 */ /* 0x001fec0003800000 */
[----:B------:R-:W-:Y:S01]  /*1300*/  MOV R2, 0x0 ;  /* 0x0000000000027802 */ /* 0x000fe20000000f00 */
[----:B------:R-:W-:Y:S01]  /*1310*/  ULDC.64 UR4, c[0x4][0x148] ;  /* 0x0100520000047ab9 */ /* 0x000fe20000000a00 */
[----:B------:R-:W-:Y:S01]  /*1320*/  ULDC.64 UR6, c[0x4][0x60] ;  /* 0x0100180000067ab9 */ /* 0x000fe20000000a00 */
[----:B------:R-:W-:Y:S01]  /*1330*/  IMAD.U32 R4, RZ, RZ, UR4 ;  /* 0x00000004ff047e24 */ /* 0x000fe2000f8e00ff */
[----:B------:R-:W-:Y:S01]  /*1340*/  HFMA2.MMA R12, -RZ, RZ, 0, 5.9604644775390625e-08 ;  /* 0x00000001ff0c7435 */ /* 0x000fe200000001ff */
[----:B------:R-:W-:Y:S01]  /*1350*/  IMAD.U32 R5, RZ, RZ, UR5 ;  /* 0x00000005ff057e24 */ /* 0x000fe2000f8e00ff */
[----:B------:R-:W0:Y:S01]  /*1360*/  LDC.64 R2, c[0x4][R2] ;  /* 0x0100000002027b82 */ /* 0x000e220000000a00 */
[----:B------:R-:W-:Y:S01]  /*1370*/  ULDC.64 UR4, c[0x4][0x150] ;  /* 0x0100540000047ab9 */ /* 0x000fe20000000a00 */
[----:B------:R-:W-:Y:S02]  /*1380*/  IMAD.U32 R10, RZ, RZ, UR6 ;  /* 0x00000006ff0a7e24 */ /* 0x000fe4000f8e00ff */
[----:B------:R-:W-:-:S02]  /*1390*/  IMAD.U32 R6, RZ, RZ, UR4 ;  /* 0x00000004ff067e24 */ /* 0x000fc4000f8e00ff */
[----:B------:R-:W-:Y:S02]  /*13a0*/  IMAD.U32 R7, RZ, RZ, UR5 ;  /* 0x00000005ff077e24 */ /* 0x000fe4000f8e00ff */
[----:B------:R-:W-:Y:S02]  /*13b0*/  IMAD.U32 R11, RZ, RZ, UR7 ;  /* 0x00000007ff0b7e24 */ /* 0x000fe4000f8e00ff */
[----:B------:R-:W-:Y:S02]  /*13c0*/  IMAD.MOV.U32 R8, RZ, RZ, 0x10b ;  /* 0x0000010bff087424 */ /* 0x000fe400078e00ff */
[----:B------:R-:W-:-:S07]  /*13d0*/  IMAD.MOV.U32 R13, RZ, RZ, RZ ;  /* 0x000000ffff0d7224 */ /* 0x000fce00078e00ff */
[----:B------:R-:W-:-:S07]  /*13e0*/  LEPC R20, `(.L_x_12) ;  /* 0x000000001014794e */ /* 0x000fce0000000000 */
[----:B0-----:R-:W-:Y:S05]  /*13f0*/  CALL.ABS.NOINC R2 ;  /* 0x0000000002007343 */ /* 0x001fea0003c00000 */
.L_x_12:
[----:B------:R-:W-:-:S04]  /*1400*/  SHF.R.U32.HI R3, RZ, 0x1, R17 ;  /* 0x00000001ff037819 */ /* 0x000fc80000011611 */
[----:B------:R-:W-:-:S13]  /*1410*/  ISETP.NE.AND P0, PT, R3, RZ, PT ;  /* 0x000000ff0300720c */ /* 0x000fda0003f05270 */
[----:B------:R-:W-:Y:S05]  /*1420*/  @!P0 BRA `(.L_x_13) ;  /* 0x0000001800408947 */ /* 0x000fea0003800000 */
[----:B------:R-:W-:Y:S01]  /*1430*/  ISETP.GE.U32.AND P0, PT, R16, R3, PT ;  /* 0x000000031000720c */ /* 0x000fe20003f06070 */
[----:B------:R-:W-:-:S12]  /*1440*/  WARPSYNC.ALL ;  /* 0x0000000000007948 */ /* 0x000fd80003800000 */
[----:B------:R-:W-:Y:S01]  /*1450*/  @!P0 IMAD R3, R3, 0x2, R18 ;  /* 0x0000000203038824 */ /* 0x000fe200078e0212 */
[----:B------:R-:W0:Y:S05]  /*1460*/  @!P0 LDS.U16 R0, [R18] ;  /* 0x0000000012008984 */ /* 0x000e2a0000000400 */
[----:B------:R-:W1:Y:S01]  /*1470*/  @!P0 LDS.U16 R3, [R3] ;  /* 0x0000000003038984 */ /* 0x000e620000000400 */
[----:B0-----:R-:W-:Y:S02]  /*1480*/  @!P0 IMAD.U32 R0, R0, 0x10000, RZ ;  /* 0x0001000000008824 */ /* 0x001fe400078e00ff */
[----:B-1----:R-:W-:-:S04]  /*1490*/  @!P0 IMAD.U32 R5, R3, 0x10000, RZ ;  /* 0x0001000003058824 */ /* 0x002fc800078e00ff */
[----:B------:R-:W-:Y:S01]  /*14a0*/  @!P0 FADD.FTZ R0, R0, R5 ;  /* 0x0000000500008221 */ /* 0x000fe20000010000 */
[----:B------:R-:W-:-:S04]  /*14b0*/  SHF.R.U32.HI R5, RZ, 0x2, R17 ;  /* 0x00000002ff057819 */ /* 0x000fc80000011611 */
[----:B------:R-:W-:-:S05]  /*14c0*/  @!P0 F2FP.BF16.F32.PACK_AB R0, RZ, R0 ;  /* 0x00000000ff00823e */ /* 0x000fca00000010ff */
[----:B------:R0:W-:Y:S01]  /*14d0*/  @!P0 STS.U16 [R18], R0 ;  /* 0x0000000012008388 */ /* 0x0001e20000000400 */
[----:B------:R-:W-:Y:S01]  /*14e0*/  BAR.SYNC.DEFER_BLOCKING 0x0 ;  /* 0x0000000000007b1d */ /* 0x000fe20000010000 */
[----:B------:R-:W-:-:S13]  /*14f0*/  ISETP.NE.AND P0, PT, R5, RZ, PT ;  /* 0x000000ff0500720c */ /* 0x000fda0003f05270 */
[----:B0-----:R-:W-:Y:S05]  /*1500*/  @!P0 BRA `(.L_x_13) ;  /* 0x0000001800088947 */ /* 0x001fea0003800000 */
[----:B------:R-:W-:-:S13]  /*1510*/  ISETP.GE.U32.AND P0, PT, R16, R5, PT ;  /* 0x000000051000720c */ /* 0x000fda0003f06070 */
        /* <DEDUP_REMOVED lines=13> */
[----:B------:R-:W-:Y:S01]  /*15f0*/  @!P0 LEA R3, R3, R18, 0x1 ;  /* 0x0000001203038211 */ /* 0x000fe200078e08ff */
        /* <DEDUP_REMOVED lines=17> */
[----:B------:R-:W-:-:S05]  /*1710*/  @!P0 FADD.FTZ R0, R0, R3 ;  /* 0x0000000300008221 */ /* 0x000fca0000010000 */
        /* <DEDUP_REMOVED lines=9> */
[----:B0-----:R-:W-:Y:S01]  /*17b0*/  @!P0 IMAD.U32 R0, R0, 0x10000, RZ ;  /* 0x0001000000008824 */ /* 0x001fe200078e00ff */
[----:B-1----:R-:W-:-:S05]  /*17c0*/  @!P0 SHF.L.U32 R3, R19, 0x10, RZ ;  /* 0x0000001013038819 */ /* 0x002fca00000006ff */
        /* <DEDUP_REMOVED lines=37> */
[----:B0-----:R-:W-:Y:S01]  /*1a20*/  @!P0 SHF.L.U32 R0, R0, 0x10, RZ ;  /* 0x0000001000008819 */ /* 0x001fe200000006ff */
        /* <DEDUP_REMOVED lines=281> */
[----:B------:R-:W-:Y:S02]  /*2bc0*/  ISETP.GE.U32.AND P0, PT, R16, R3, PT ;  /* 0x000000031000720c */ /* 0x000fe40003f06070 */
[----:B------:R-:W-:-:S11]  /*2bd0*/  SHF.R.U32.HI R17, RZ, 0x1f, R17 ;  /* 0x0000001fff117819 */ /* 0x000fd60000011611 */
        /* <DEDUP_REMOVED lines=20> */
[----:B------:R-:W-:Y:S06]  /*2d20*/  BAR.SYNC.DEFER_BLOCKING 0x0 ;  /* 0x0000000000007b1d */ /* 0x000fec0000010000 */
.L_x_13:
[----:B------:R-:W-:-:S13]  /*2d30*/  ISETP.NE.AND P0, PT, R16, RZ, PT ;  /* 0x000000ff1000720c */ /* 0x000fda0003f05270 */
[----:B------:R-:W-:Y:S05]  /*2d40*/  @P0 EXIT ;  /* 0x000000000000094d */ /* 0x000fea0003800000 */
[----:B------:R-:W1:Y:S01]  /*2d50*/  S2UR UR5, SR_CgaCtaId ;  /* 0x00000000000579c3 */ /* 0x000e620000008800 */
[----:B------:R-:W-:-:S07]  /*2d60*/  UMOV UR4, 0x400 ;  /* 0x0000040000047882 */ /* 0x000fce0000000000 */
[----:B------:R-:W2:Y:S01]  /*2d70*/  LDC.64 R2, c[0x0][0x270] ;  /* 0x00009c00ff027b82 */ /* 0x000ea20000000a00 */
[----:B-1----:R-:W-:Y:S01]  /*2d80*/  ULEA UR4, UR5, UR4, 0x18 ;  /* 0x0000000405047291 */ /* 0x002fe2000f8ec03f */
[----:B--2---:R-:W-:-:S08]  /*2d90*/  LEA R2, P0, R22, R2, 0x1 ;  /* 0x0000000216027211 */ /* 0x004fd000078008ff */
[----:B------:R-:W1:Y:S01]  /*2da0*/  LDS.U16 R5, [UR4] ;  /* 0x00000004ff057984 */ /* 0x000e620008000400 */
[----:B------:R-:W-:-:S05]  /*2db0*/  LEA.HI.X R3, R22, R3, R23, 0x1, P0 ;  /* 0x0000000316037211 */ /* 0x000fca00000f0c17 */
[----:B-1----:R-:W-:Y:S01]  /*2dc0*/  STG.E.U16 desc[UR36][R2.64], R5 ;  /* 0x0000000502007986 */ /* 0x002fe2000c101524 */
[----:B------:R-:W-:Y:S05]  /*2dd0*/  EXIT ;  /* 0x000000000000794d */ /* 0x000fea0003800000 */
.L_x_14:
[----:B------:R-:W-:-:S00]  /*2de0*/  BRA `(.L_x_14) ;  /* 0xfffffffc00fc7947 */ /* 0x000fc0000383ffff */
[----:B------:R-:W-:-:S00]  /*2df0*/  NOP ;  /* 0x0000000000007918 */ /* 0x000fc00000000000 */
        /* <DEDUP_REMOVED lines=8> */
.L_x_461:


//--------------------- .text._ZN2at6native51_GLOBAL__N__11011a27_18_DepthwiseConv3d_cu_35e0c7b544conv_depthwise3d_cuda_backward_weight_kernelIN3c108BFloat16EfLi2ELi2EEEvNS_27GenericPackedTensorAccessorIKT_Lm5ENS_16DefaultPtrTraitsEiEES9_NS5_IS6_Lm5ES8_iEEiiiiiiiii --------------------------
	.section	.text._ZN2at6native51_GLOBAL__N__11011a27_18_DepthwiseConv3d_cu_35e0c7b544conv_depthwise3d_cuda_backward_weight_kernelIN3c108BFloat16EfLi2ELi2EEEvNS_27GenericPackedTensorAccessorIKT_Lm5ENS_16DefaultPtrTraitsEiEES9_NS5_IS6_Lm5ES8_iEEiiiiiiiii,"ax",@progbits
	.align	128
.text._ZN2at6native51_GLOBAL__N__11011a27_18_DepthwiseConv3d_cu_35e0c7b544conv_depthwise3d_cuda_backward_weight_kernelIN3c108BFloat16EfLi2ELi2EEEvNS_27GenericPackedTensorAccessorIKT_Lm5ENS_16DefaultPtrTraitsEiEES9_NS5_IS6_Lm5ES8_iEEiiiiiiiii:
        .type           _ZN2at6native51_GLOBAL__N__11011a27_18_DepthwiseConv3d_cu_35e0c7b544conv_depthwise3d_cuda_backward_weight_kernelIN3c108BFloat16EfLi2ELi2EEEvNS_27GenericPackedTensorAccessorIKT_Lm5ENS_16DefaultPtrTraitsEiEES9_NS5_IS6_Lm5ES8_iEEiiiiiiiii,@function
        .size           _ZN2at6native51_GLOBAL__N__11011a27_18_DepthwiseConv3d_cu_35e0c7b544conv_depthwise3d_cuda_backward_weight_kernelIN3c108BFloat16EfLi2ELi2EEEvNS_27GenericPackedTensorAccessorIKT_Lm5ENS_16DefaultPtrTraitsEiEES9_NS5_IS6_Lm5ES8_iEEiiiiiiiii,(.L_x_462 - _ZN2at6native51_GLOBAL__N__11011a27_18_DepthwiseConv3d_cu_35e0c7b544conv_depthwise3d_cuda_backward_weight_kernelIN3c108BFloat16EfLi2ELi2EEEvNS_27GenericPackedTensorAccessorIKT_Lm5ENS_16DefaultPtrTraitsEiEES9_NS5_IS6_Lm5ES8_iEEiiiiiiiii)
        .other          _ZN2at6native51_GLOBAL__N__11011a27_18_DepthwiseConv3d_cu_35e0c7b544conv_depthwise3d_cuda_backward_weight_kernelIN3c108BFloat16EfLi2ELi2EEEvNS_27GenericPackedTensorAccessorIKT_Lm5ENS_16DefaultPtrTraitsEiEES9_NS5_IS6_Lm5ES8_iEEiiiiiiiii,@"STO_CUDA_ENTRY STV_DEFAULT"
_ZN2at6native51_GLOBAL__N__11011a27_18_DepthwiseConv3d_cu_35e0c7b544conv_depthwise3d_cuda_backward_weight_kernelIN3c108BFloat16EfLi2ELi2EEEvNS_27GenericPackedTensorAccessorIKT_Lm5ENS_16DefaultPtrTraitsEiEES9_NS5_IS6_Lm5ES8_iEEiiiiiiiii:
        /* <DEDUP_REMOVED lines=86> */
[----:B------:R-:W-:Y:S01]  /*0560*/  @!P1 IMAD.IADD R2, R2, 0x1, -R9 ;  /* 0x0000000102029824 */ /* 0x000fe200078e0a09 */
[----:B------:R-:W-:Y:S02]  /*0570*/  @!P1 IADD3 R11, R11, 0x1, RZ ;  /* 0x000000010b0b9810 */ /* 0x000fe40007ffe0ff */
        /* <DEDUP_REMOVED lines=23> */
[----:B0-----:R-:W-:-:S06]  /*06f0*/  VIADD R4, R2, 0xffffffe ;  /* 0x0ffffffe02047836 */ /* 0x001fcc0000000000 */
[----:B------:R0:W3:Y:S02]  /*0700*/  F2I.FTZ.U32.TRUNC.NTZ R5, R4 ;  /* 0x0000000400057305 */ /* 0x0000e4000021f000 */
[----:B0-----:R-:W-:Y:S01]  /*0710*/  HFMA2.MMA R4, -RZ, RZ, 0, 0 ;  /* 0x00000000ff047435 */ /* 0x001fe200000001ff */
[----:B---3--:R-:W-:-:S04]  /*0720*/  IMAD.MOV R14, RZ, RZ, -R5 ;  /* 0x000000ffff0e7224 */ /* 0x008fc800078e0a05 */
[----:B------:R-:W-:Y:S01]  /*0730*/  IMAD R13, R14, R15, RZ ;  /* 0x0000000f0e0d7224 */ /* 0x000fe200078e02ff */
[----:B-1----:R-:W-:-:S04]  /*0740*/  IABS R14, R21 ;  /* 0x00000015000e7213 */ /* 0x002fc80000000000 */
        /* <DEDUP_REMOVED lines=19> */
[----:B0-----:R-:W-:-:S06]  /*0880*/  VIADD R4, R2, 0xffffffe ;  /* 0x0ffffffe02047836 */ /* 0x001fcc0000000000 */
[----:B------:R0:W1:Y:S02]  /*0890*/  F2I.FTZ.U32.TRUNC.NTZ R5, R4 ;  /* 0x0000000400057305 */ /* 0x000064000021f000 */
[----:B0-----:R-:W-:Y:S02]  /*08a0*/  IMAD.MOV.U32 R4, RZ, RZ, RZ ;  /* 0x000000ffff047224 */ /* 0x001fe400078e00ff */
[----:B-1----:R-:W-:-:S04]  /*08b0*/  IMAD.MOV R12, RZ, RZ, -R5 ;  /* 0x000000ffff0c7224 */ /* 0x002fc800078e0a05 */
[----:B------:R-:W-:Y:S01]  /*08c0*/  IMAD R21, R12, R15, RZ ;  /* 0x0000000f0c157224 */ /* 0x000fe200078e02ff */
[----:B------:R-:W-:Y:S01]  /*08d0*/  MOV R12, R14 ;  /* 0x0000000e000c7202 */ /* 0x000fe20000000f00 */
[----:B------:R-:W-:Y:S02]  /*08e0*/  IMAD.MOV R14, RZ, RZ, -R11 ;  /* 0x000000ffff0e7224 */ /* 0x000fe400078e0a0b */
        /* <DEDUP_REMOVED lines=20> */
[----:B------:R-:W-:Y:S01]  /*0a30*/  HFMA2.MMA R13, -RZ, RZ, 0, 0 ;  /* 0x00000000ff0d7435 */ /* 0x000fe200000001ff */
[----:B------:R-:W-:-:S03]  /*0a40*/  LEA.HI.X.SX32 R22, R3, RZ, 0x1, P0 ;  /* 0x000000ff03167211 */ /* 0x000fc600000f0eff */
[----:B------:R-:W-:Y:S01]  /*0a50*/  IMAD R21, R2, UR4, RZ ;  /* 0x0000000402157c24 */ /* 0x000fe2000f8e02ff */
[----:B------:R-:W-:Y:S01]  /*0a60*/  ULDC UR4, c[0x0][0x2b8] ;  /* 0x0000ae0000047ab9 */ /* 0x000fe20000000800 */
[----:B0-----:R-:W-:Y:S02]  /*0a70*/  IMAD R15, R8, UR5, -R5 ;  /* 0x00000005080f7c24 */ /* 0x001fe4000f8e0a05 */
[----:B------:R-:W-:Y:S01]  /*0a80*/  IMAD R18, R7, UR6, -R4 ;  /* 0x0000000607127c24 */ /* 0x000fe2000f8e0a04 */
[----:B------:R-:W-:Y:S01]  /*0a90*/  SHF.R.S32.HI R24, RZ, 0x1f, R21 ;  /* 0x0000001fff187819 */ /* 0x000fe20000011415 */
[----:B--2---:R-:W-:-:S07]  /*0aa0*/  IMAD R23, R6, UR4, -R23 ;  /* 0x0000000406177c24 */ /* 0x004fce000f8e0a17 */
.L_x_26:
[----:B------:R-:W0:Y:S01]  /*0ab0*/  LDC R3, c[0x0][0x220] ;  /* 0x00008800ff037b82 */ /* 0x000e220000000800 */
[----:B------:R-:W-:Y:S01]  /*0ac0*/  BSSY B1, `(.L_x_17) ;  /* 0x0000007000017945 */ /* 0x000fe20003800000 */
[----:B0-----:R-:W-:-:S13]  /*0ad0*/  ISETP.GE.AND P0, PT, R14, R3, PT ;  /* 0x000000030e00720c */ /* 0x001fda0003f06270 */
[----:B------:R-:W-:Y:S05]  /*0ae0*/  @!P0 BRA `(.L_x_18) ;  /* 0x0000000000108947 */ /* 0x000fea0003800000 */
.L_x_19:
[----:B------:R-:W-:Y:S02]  /*0af0*/  IMAD.IADD R14, R14, 0x1, -R3 ;  /* 0x000000010e0e7824 */ /* 0x000fe400078e0a03 */
[----:B------:R-:W-:-:S03]  /*0b00*/  VIADD R11, R11, 0x1 ;  /* 0x000000010b0b7836 */ /* 0x000fc60000000000 */
[----:B------:R-:W-:-:S13]  /*0b10*/  ISETP.GE.AND P0, PT, R14, R3, PT ;  /* 0x000000030e00720c */ /* 0x000fda0003f06270 */
[----:B------:R-:W-:Y:S05]  /*0b20*/  @P0 BRA `(.L_x_19) ;  /* 0xfffffffc00f00947 */ /* 0x000fea000383ffff */
.L_x_18:
[----:B------:R-:W-:Y:S05]  /*0b30*/  BSYNC B1 ;  /* 0x0000000000017941 */ /* 0x000fea0003800000 */
.L_x_17:
        /* <DEDUP_REMOVED lines=19> */
[----:B------:R-:W-:-:S03]  /*0c70*/  LOP3.LUT R2, R5, 0x1f, R16, 0x78, !PT ;  /* 0x0000001f05027812 */ /* 0x000fc600078e7810 */
[----:B------:R-:W-:Y:S01]  /*0c80*/  IMAD.MOV.U32 R27, RZ, RZ, R28 ;  /* 0x000000ffff1b7224 */ /* 0x000fe200078e001c */
[----:B------:R-:W-:-:S03]  /*0c90*/  ISETP.GE.AND P2, PT, R2, RZ, PT ;  /* 0x000000ff0200720c */ /* 0x000fc60003f46270 */
[----:B------:R-:W-:-:S04]  /*0ca0*/  IMAD.HI.U32 R3, R3, R27, RZ ;  /* 0x0000001b03037227 */ /* 0x000fc800078e00ff */
[----:B------:R-:W-:-:S04]  /*0cb0*/  IMAD.MOV R25, RZ, RZ, -R3 ;  /* 0x000000ffff197224 */ /* 0x000fc800078e0a03 */
[----:B------:R-:W-:-:S05]  /*0cc0*/  IMAD R25, R26, R25, R27 ;  /* 0x000000191a197224 */ /* 0x000fca00078e021b */
[----:B------:R-:W-:-:S13]  /*0cd0*/  ISETP.GT.U32.AND P1, PT, R26, R25, PT ;  /* 0x000000191a00720c */ /* 0x000fda0003f24070 */
[-C--:B------:R-:W-:Y:S01]  /*0ce0*/  @!P1 IADD3 R25, R25, -R26.reuse, RZ ;  /* 0x8000001a19199210 */ /* 0x080fe20007ffe0ff */
        /* <DEDUP_REMOVED lines=30> */
.L_x_25:
[----:B------:R-:W-:Y:S01]  /*0ed0*/  IMAD R29, R28, 0x2, R15 ;  /* 0x000000021c1d7824 */ /* 0x000fe200078e020f */
[----:B------:R-:W-:Y:S01]  /*0ee0*/  ULDC UR4, c[0x0][0x258] ;  /* 0x0000960000047ab9 */ /* 0x000fe20000000800 */
[----:B------:R-:W-:Y:S01]  /*0ef0*/  IMAD R30, R25, 0x2, R18 ;  /* 0x00000002191e7824 */ /* 0x000fe200078e0212 */
        /* <DEDUP_REMOVED lines=19> */
.L_x_24:
[----:B------:R-:W-:Y:S02]  /*1030*/  IMAD.IADD R28, R28, 0x1, -R31 ;  /* 0x000000011c1c7824 */ /* 0x000fe400078e0a1f */
[----:B------:R-:W-:-:S03]  /*1040*/  VIADD R25, R25, 0x1 ;  /* 0x0000000119197836 */ /* 0x000fc60000000000 */
[----:B------:R-:W-:-:S13]  /*1050*/  ISETP.GE.AND P1, PT, R28, R31, PT ;  /* 0x0000001f1c00720c */ /* 0x000fda0003f26270 */
[----:B------:R-:W-:Y:S05]  /*1060*/  @P1 BRA `(.L_x_24) ;  /* 0xfffffffc00f01947 */ /* 0x000fea000383ffff */
.L_x_23:
[----:B------:R-:W-:Y:S05]  /*1070*/  BSYNC B2 ;  /* 0x0000000000027941 */ /* 0x000fea0003800000 */
.L_x_22:
        /* <DEDUP_REMOVED lines=8> */
.L_x_21:
[----:B------:R-:W-:Y:S05]  /*1100*/  BSYNC B1 ;  /* 0x0000000000017941 */ /* 0x000fea0003800000 */
.L_x_20:
[----:B------:R-:W-:Y:S01]  /*1110*/  IMAD.IADD R10, R10, 0x1, R19 ;  /* 0x000000010a0a7824 */ /* 0x000fe200078e0213 */
[----:B------:R-:W-:-:S04]  /*1120*/  IADD3 R14, R14, R19, RZ ;  /* 0x000000130e0e7210 */ /* 0x000fc80007ffe0ff */
[----:B------:R-:W-:-:S13]  /*1130*/  ISETP.GE.AND P0, PT, R10, R9, PT ;  /* 0x000000090a00720c */ /* 0x000fda0003f06270 */
[----:B------:R-:W-:Y:S05]  /*1140*/  @!P0 BRA `(.L_x_26) ;  /* 0xfffffff800588947 */ /* 0x000fea000383ffff */
.L_x_16:
[----:B------:R-:W-:Y:S05]  /*1150*/  BSYNC B0 ;  /* 0x0000000000007941 */ /* 0x000fea0003800000 */
.L_x_15:
        /* <DEDUP_REMOVED lines=40> */
.L_x_27:
        /* <DEDUP_REMOVED lines=403> */
.L_x_28:
        /* <DEDUP_REMOVED lines=11> */
.L_x_29:
        /* <DEDUP_REMOVED lines=12> */
.L_x_462:


//--------------------- .text._ZN2at6native51_GLOBAL__N__11011a27_18_DepthwiseConv3d_cu_35e0c7b544conv_depthwise3d_cuda_backward_weight_kernelIN3c108BFloat16EfLi1ELi1EEEvNS_27GenericPackedTensorAccessorIKT_Lm5ENS_16DefaultPtrTraitsEiEES9_NS5_IS6_Lm5ES8_iEEiiiiiiiii --------------------------
	.section	.text._ZN2at6native51_GLOBAL__N__11011a27_18_DepthwiseConv3d_cu_35e0c7b544conv_depthwise3d_cuda_backward_weight_kernelIN3c108BFloat16EfLi1ELi1EEEvNS_27GenericPackedTensorAccessorIKT_Lm5ENS_16DefaultPtrTraitsEiEES9_NS5_IS6_Lm5ES8_iEEiiiiiiiii,"ax",@progbits
	.align	128
.text._ZN2at6native51_GLOBAL__N__11011a27_18_DepthwiseConv3d_cu_35e0c7b544conv_depthwise3d_cuda_backward_weight_kernelIN3c108BFloat16EfLi1ELi1EEEvNS_27GenericPackedTensorAccessorIKT_Lm5ENS_16DefaultPtrTraitsEiEES9_NS5_IS6_Lm5ES8_iEEiiiiiiiii:
        .type           _ZN2at6native51_GLOBAL__N__11011a27_18_DepthwiseConv3d_cu_35e0c7b544conv_depthwise3d_cuda_backward_weight_kernelIN3c108BFloat16EfLi1ELi1EEEvNS_27GenericPackedTensorAccessorIKT_Lm5ENS_16DefaultPtrTraitsEiEES9_NS5_IS6_Lm5ES8_iEEiiiiiiiii,@function
        .size           _ZN2at6native51_GLOBAL__N__11011a27_18_DepthwiseConv3d_cu_35e0c7b544conv_depthwise3d_cuda_backward_weight_kernelIN3c108BFloat16EfLi1ELi1EEEvNS_27GenericPackedTensorAccessorIKT_Lm5ENS_16DefaultPtrTraitsEiEES9_NS5_IS6_Lm5ES8_iEEiiiiiiiii,(.L_x_463 - _ZN2at6native51_GLOBAL__N__11011a27_18_DepthwiseConv3d_cu_35e0c7b544conv_depthwise3d_cuda_backward_weight_kernelIN3c108BFloat16EfLi1ELi1EEEvNS_27GenericPackedTensorAccessorIKT_Lm5ENS_16DefaultPtrTraitsEiEES9_NS5_IS6_Lm5ES8_iEEiiiiiiiii)
        .other          _ZN2at6native51_GLOBAL__N__11011a27_18_DepthwiseConv3d_cu_35e0c7b544conv_depthwise3d_cuda_backward_weight_kernelIN3c108BFloat16EfLi1ELi1EEEvNS_27GenericPackedTensorAccessorIKT_Lm5ENS_16DefaultPtrTraitsEiEES9_NS5_IS6_Lm5ES8_iEEiiiiiiiii,@"STO_CUDA_ENTRY STV_DEFAULT"
_ZN2at6native51_GLOBAL__N__11011a27_18_DepthwiseConv3d_cu_35e0c7b544conv_depthwise3d_cuda_backward_weight_kernelIN3c108BFloat16EfLi1ELi1EEEvNS_27GenericPackedTensorAccessorIKT_Lm5ENS_16DefaultPtrTraitsEiEES9_NS5_IS6_Lm5ES8_iEEiiiiiiiii:
        /* <DEDUP_REMOVED lines=171> */
.L_x_41:
[----:B------:R-:W0:Y:S01]  /*0ab0*/  LDC R3, c[0x0][0x220] ;  /* 0x00008800ff037b82 */ /* 0x000e220000000800 */
[----:B------:R-:W-:Y:S01]  /*0ac0*/  BSSY B1, `(.L_x_32) ;  /* 0x0000007000017945 */ /* 0x000fe20003800000 */
[----:B0-----:R-:W-:-:S13]  /*0ad0*/  ISETP.GE.AND P0, PT, R14, R3, PT ;  /* 0x000000030e00720c */ /* 0x001fda0003f06270 */
[----:B------:R-:W-:Y:S05]  /*0ae0*/  @!P0 BRA `(.L_x_33) ;  /* 0x0000000000108947 */ /* 0x000fea0003800000 */
.L_x_34:
[----:B------:R-:W-:Y:S02]  /*0af0*/  IMAD.IADD R14, R14, 0x1, -R3 ;  /* 0x000000010e0e7824 */ /* 0x000fe400078e0a03 */
[----:B------:R-:W-:-:S03]  /*0b00*/  VIADD R11, R11, 0x1 ;  /* 0x000000010b0b7836 */ /* 0x000fc60000000000 */
[----:B------:R-:W-:-:S13]  /*0b10*/  ISETP.GE.AND P0, PT, R14, R3, PT ;  /* 0x000000030e00720c */ /* 0x000fda0003f06270 */
[----:B------:R-:W-:Y:S05]  /*0b20*/  @P0 BRA `(.L_x_34) ;  /* 0xfffffffc00f00947 */ /* 0x000fea000383ffff */
.L_x_33:
[----:B------:R-:W-:Y:S05]  /*0b30*/  BSYNC B1 ;  /* 0x0000000000017941 */ /* 0x000fea0003800000 */
.L_x_32:
        /* <DEDUP_REMOVED lines=57> */
.L_x_40:
[----:B------:R-:W-:Y:S01]  /*0ed0*/  IMAD.IADD R30, R15, 0x1, R28 ;  /* 0x000000010f1e7824 */ /* 0x000fe200078e021c */
[----:B------:R-:W-:Y:S01]  /*0ee0*/  ULDC UR4, c[0x0][0x258] ;  /* 0x0000960000047ab9 */ /* 0x000fe20000000800 */
[----:B------:R-:W-:Y:S01]  /*0ef0*/  IMAD.IADD R29, R18, 0x1, R25 ;  /* 0x00000001121d7824 */ /* 0x000fe200078e0219 */
[----:B------:R-:W-:Y:S01]  /*0f00*/  ULDC UR5, c[0x0][0x254] ;  /* 0x0000950000057ab9 */ /* 0x000fe20000000800 */
[----:B------:R-:W0:Y:S03]  /*0f10*/  LDC R31, c[0x0][0x228] ;  /* 0x00008a00ff1f7b82 */ /* 0x000e260000000800 */
[----:B------:R-:W-:-:S04]  /*0f20*/  LOP3.LUT R2, R30, R29, RZ, 0xfc, !PT ;  /* 0x0000001d1e027212 */ /* 0x000fc800078efcff */
[----:B------:R-:W-:-:S04]  /*0f30*/  ISETP.GE.AND P0, PT, R2, RZ, PT ;  /* 0x000000ff0200720c */ /* 0x000fc80003f06270 */
[----:B------:R-:W-:Y:S01]  /*0f40*/  ISETP.GE.OR P0, PT, R30, UR4, !P0 ;  /* 0x000000041e007c0c */ /* 0x000fe2000c706670 */
[----:B------:R-:W-:-:S03]  /*0f50*/  IMAD R30, R29, UR4, R30 ;  /* 0x000000041d1e7c24 */ /* 0x000fc6000f8e021e */
[----:B------:R-:W-:-:S13]  /*0f60*/  ISETP.GE.OR P0, PT, R29, UR5, P0 ;  /* 0x000000051d007c0c */ /* 0x000fda0008706670 */
        /* <DEDUP_REMOVED lines=12> */
.L_x_39:
[----:B------:R-:W-:Y:S02]  /*1030*/  IMAD.IADD R28, R28, 0x1, -R31 ;  /* 0x000000011c1c7824 */ /* 0x000fe400078e0a1f */
[----:B------:R-:W-:-:S03]  /*1040*/  VIADD R25, R25, 0x1 ;  /* 0x0000000119197836 */ /* 0x000fc60000000000 */
[----:B------:R-:W-:-:S13]  /*1050*/  ISETP.GE.AND P1, PT, R28, R31, PT ;  /* 0x0000001f1c00720c */ /* 0x000fda0003f26270 */
[----:B------:R-:W-:Y:S05]  /*1060*/  @P1 BRA `(.L_x_39) ;  /* 0xfffffffc00f01947 */ /* 0x000fea000383ffff */
.L_x_38:
[----:B------:R-:W-:Y:S05]  /*1070*/  BSYNC B2 ;  /* 0x0000000000027941 */ /* 0x000fea0003800000 */
.L_x_37:
        /* <DEDUP_REMOVED lines=8> */
.L_x_36:
[----:B------:R-:W-:Y:S05]  /*1100*/  BSYNC B1 ;  /* 0x0000000000017941 */ /* 0x000fea0003800000 */
.L_x_35:
[----:B------:R-:W-:Y:S01]  /*1110*/  IMAD.IADD R10, R10, 0x1, R19 ;  /* 0x000000010a0a7824 */ /* 0x000fe200078e0213 */
[----:B------:R-:W-:-:S04]  /*1120*/  IADD3 R14, R14, R19, RZ ;  /* 0x000000130e0e7210 */ /* 0x000fc80007ffe0ff */
[----:B------:R-:W-:-:S13]  /*1130*/  ISETP.GE.AND P0, PT, R10, R9, PT ;  /* 0x000000090a00720c */ /* 0x000fda0003f06270 */
[----:B------:R-:W-:Y:S05]  /*1140*/  @!P0 BRA `(.L_x_41) ;  /* 0xfffffff800588947 */ /* 0x000fea000383ffff */
.L_x_31:
[----:B------:R-:W-:Y:S05]  /*1150*/  BSYNC B0 ;  /* 0x0000000000007941 */ /* 0x000fea0003800000 */
.L_x_30:
        /* <DEDUP_REMOVED lines=40> */
.L_x_42:
        /* <DEDUP_REMOVED lines=403> */
.L_x_43:
        /* <DEDUP_REMOVED lines=11> */
.L_x_44:
        /* <DEDUP_REMOVED lines=12> */
.L_x_463:


//--------------------- .text._ZN2at6native51_GLOBAL__N__11011a27_18_DepthwiseConv3d_cu_35e0c7b544conv_depthwise3d_cuda_backward_weight_kernelIN3c104HalfEfLin1ELin1EEEvNS_27GenericPackedTensorAccessorIKT_Lm5ENS_16DefaultPtrTraitsEiEES9_NS5_IS6_Lm5ES8_iEEiiiiiiiii --------------------------
	.section	.text._ZN2at6native51_GLOBAL__N__11011a27_18_DepthwiseConv3d_cu_35e0c7b544conv_depthwise3d_cuda_backward_weight_kernelIN3c104HalfEfLin1ELin1EEEvNS_27GenericPackedTensorAccessorIKT_Lm5ENS_16DefaultPtrTraitsEiEES9_NS5_IS6_Lm5ES8_iEEiiiiiiiii,"ax",@progbits
	.align	128
.text._ZN2at6native51_GLOBAL__N__11011a27_18_DepthwiseConv3d_cu_35e0c7b544conv_depthwise3d_cuda_backward_weight_kernelIN3c104HalfEfLin1ELin1EEEvNS_27GenericPackedTensorAccessorIKT_Lm5ENS_16DefaultPtrTraitsEiEES9_NS5_IS6_Lm5ES8_iEEiiiiiiiii:
        .type           _ZN2at6native51_GLOBAL__N__11011a27_18_DepthwiseConv3d_cu_35e0c7b544conv_depthwise3d_cuda_backward_weight_kernelIN3c104HalfEfLin1ELin1EEEvNS_27GenericPackedTensorAccessorIKT_Lm5ENS_16DefaultPtrTraitsEiEES9_NS5_IS6_Lm5ES8_iEEiiiiiiiii,@function
        .size           _ZN2at6native51_GLOBAL__N__11011a27_18_DepthwiseConv3d_cu_35e0c7b544conv_depthwise3d_cuda_backward_weight_kernelIN3c104HalfEfLin1ELin1EEEvNS_27GenericPackedTensorAccessorIKT_Lm5ENS_16DefaultPtrTraitsEiEES9_NS5_IS6_Lm5ES8_iEEiiiiiiiii,(.L_x_464 - _ZN2at6native51_GLOBAL__N__11011a27_18_DepthwiseConv3d_cu_35e0c7b544conv_depthwise3d_cuda_backward_weight_kernelIN3c104HalfEfLin1ELin1EEEvNS_27GenericPackedTensorAccessorIKT_Lm5ENS_16DefaultPtrTraitsEiEES9_NS5_IS6_Lm5ES8_iEEiiiiiiiii)
        .other          _ZN2at6native51_GLOBAL__N__11011a27_18_DepthwiseConv3d_cu_35e0c7b544conv_depthwise3d_cuda_backward_weight_kernelIN3c104HalfEfLin1ELin1EEEvNS_27GenericPackedTensorAccessorIKT_Lm5ENS_16DefaultPtrTraitsEiEES9_NS5_IS6_Lm5ES8_iEEiiiiiiiii,@"STO_CUDA_ENTRY STV_DEFAULT"
_ZN2at6native51_GLOBAL__N__11011a27_18_DepthwiseConv3d_cu_35e0c7b544conv_depthwise3d_cuda_backward_weight_kernelIN3c104HalfEfLin1ELin1EEEvNS_27GenericPackedTensorAccessorIKT_Lm5ENS_16DefaultPtrTraitsEiEES9_NS5_IS6_Lm5ES8_iEEiiiiiiiii:
        /* <DEDUP_REMOVED lines=25> */
[----:B------:R-:W-:Y:S01]  /*0190*/  @P0 IADD3 R5, R5, -R8, RZ ;  /* 0x8000000805050210 */ /* 0x000fe20007ffe0ff */
[----:B------:R-:W-:-:S03]  /*01a0*/  @P0 VIADD R7, R7, 0x1 ;  /* 0x0000000107070836 */ /* 0x000fc60000000000 */
[----:B------:R-:W-:Y:S01]  /*01b0*/  ISETP.GE.U32.AND P1, PT, R5, R8, PT ;  /* 0x000000080500720c */ /* 0x000fe20003f26070 */
[----:B---3--:R-:W-:-:S04]  /*01c0*/  IMAD.MOV R5, RZ, RZ, -R3 ;  /* 0x000000ffff057224 */ /* 0x008fc800078e0a03 */
[----:B------:R-:W-:-:S04]  /*01d0*/  IMAD R5, R5, UR7, RZ ;  /* 0x0000000705057c24 */ /* 0x000fc8000f8e02ff */
[----:B------:R-:W-:-:S04]  /*01e0*/  IMAD.HI.U32 R2, R3, R5, R2 ;  /* 0x0000000503027227 */ /* 0x000fc800078e0002 */
[----:B------:R-:W-:Y:S01]  /*01f0*/  @P1 VIADD R7, R7, 0x1 ;  /* 0x0000000107071836 */ /* 0x000fe20000000000 */
[----:B------:R-:W-:Y:S02]  /*0200*/  @!P2 LOP3.LUT R7, RZ, R8, RZ, 0x33, !PT ;  /* 0x00000008ff07a212 */ /* 0x000fe400078e33ff */
[----:B------:R-:W-:-:S03]  /*0210*/  ISETP.NE.U32.AND P2, PT, RZ, UR7, PT ;  /* 0x00000007ff007c0c */ /* 0x000fc6000bf45070 */
[----:B------:R-:W-:Y:S01]  /*0220*/  IMAD.HI.U32 R6, R2, R7, RZ ;  /* 0x0000000702067227 */ /* 0x000fe200078e00ff */
[----:B-1----:R-:W-:-:S03]  /*0230*/  IADD3 R2, R4, 0xffffffe, RZ ;  /* 0x0ffffffe04027810 */ /* 0x002fc60007ffe0ff */
[----:B------:R-:W-:Y:S01]  /*0240*/  IMAD.MOV R0, RZ, RZ, -R6 ;  /* 0x000000ffff007224 */ /* 0x000fe200078e0a06 */
[----:B------:R1:W2:Y:S03]  /*0250*/  F2I.FTZ.U32.TRUNC.NTZ R3, R2 ;  /* 0x0000000200037305 */ /* 0x0002a6000021f000 */
[----:B------:R-:W-:-:S05]  /*0260*/  IMAD R0, R0, UR7, R7 ;  /* 0x0000000700007c24 */ /* 0x000fca000f8e0207 */
[----:B------:R-:W-:Y:S01]  /*0270*/  ISETP.GE.U32.AND P0, PT, R0, UR7, PT ;  /* 0x0000000700007c0c */ /* 0x000fe2000bf06070 */
[----:B-1----:R-:W-:Y:S02]  /*0280*/  IMAD.MOV.U32 R2, RZ, RZ, RZ ;  /* 0x000000ffff027224 */ /* 0x002fe400078e00ff */
[----:B--2---:R-:W-:-:S04]  /*0290*/  IMAD.MOV R5, RZ, RZ, -R3 ;  /* 0x000000ffff057224 */ /* 0x004fc800078e0a03 */
[----:B------:R-:W-:-:S06]  /*02a0*/  IMAD R5, R5, UR6, RZ ;  /* 0x0000000605057c24 */ /* 0x000fcc000f8e02ff */
[----:B------:R-:W-:Y:S02]  /*02b0*/  @P0 VIADD R0, R0, -UR7 ;  /* 0x8000000700000c36 */ /* 0x000fe40008000000 */
[----:B------:R-:W-:Y:S02]  /*02c0*/  @P0 VIADD R6, R6, 0x1 ;  /* 0x0000000106060836 */ /* 0x000fe40000000000 */
[----:B------:R-:W-:Y:S01]  /*02d0*/  IMAD.HI.U32 R3, R3, R5, R2 ;  /* 0x0000000503037227 */ /* 0x000fe200078e0002 */
[----:B------:R-:W-:-:S13]  /*02e0*/  ISETP.GE.U32.AND P1, PT, R0, UR7, PT ;  /* 0x0000000700007c0c */ /* 0x000fda000bf26070 */
        /* <DEDUP_REMOVED lines=29> */
[----:B0-----:R-:W-:Y:S01]  /*04c0*/  HFMA2.MMA R4, -RZ, RZ, 0, 0 ;  /* 0x00000000ff047435 */ /* 0x001fe200000001ff */
[----:B-1----:R-:W-:-:S04]  /*04d0*/  IMAD.MOV R12, RZ, RZ, -R5 ;  /* 0x000000ffff0c7224 */ /* 0x002fc800078e0a05 */
[----:B------:R-:W-:-:S05]  /*04e0*/  IMAD R11, R12, R9, RZ ;  /* 0x000000090c0b7224 */ /* 0x000fca00078e02ff */
[----:B------:R-:W-:-:S06]  /*04f0*/  IMAD.HI.U32 R5, R5, R11, R4 ;  /* 0x0000000b05057227 */ /* 0x000fcc00078e0004 */
[----:B------:R-:W-:-:S04]  /*0500*/  IMAD.HI.U32 R11, R5, R2, RZ ;  /* 0x00000002050b7227 */ /* 0x000fc800078e00ff */
[----:B------:R-:W-:-:S04]  /*0510*/  IMAD.MOV R5, RZ, RZ, -R11 ;  /* 0x000000ffff057224 */ /* 0x000fc800078e0a0b */
[----:B------:R-:W-:Y:S02]  /*0520*/  IMAD R2, R9, R5, R2 ;  /* 0x0000000509027224 */ /* 0x000fe400078e0202 */
[----:B------:R-:W-:-:S03]  /*0530*/  IMAD.MOV R5, RZ, RZ, -R7 ;  /* 0x000000ffff057224 */ /* 0x000fc600078e0a07 */
[----:B------:R-:W-:Y:S01]  /*0540*/  ISETP.GT.U32.AND P1, PT, R9, R2, PT ;  /* 0x000000020900720c */ /* 0x000fe20003f24070 */
[----:B------:R-:W-:-:S12]  /*0550*/  IMAD R8, R8, R5, UR4 ;  /* 0x0000000408087e24 */ /* 0x000fd8000f8e0205 */
[----:B------:R-:W-:Y:S02]  /*0560*/  @!P1 IMAD.IADD R2, R2, 0x1, -R9 ;  /* 0x0000000102029824 */ /* 0x000fe400078e0a09 */
        /* <DEDUP_REMOVED lines=9> */
[----:B------:R-:W-:Y:S01]  /*0600*/  @P0 IADD3 R11, R11, 0x1, RZ ;  /* 0x000000010b0b0810 */ /* 0x000fe20007ffe0ff */
[----:B------:R-:W-:Y:S01]  /*0610*/  IMAD.MOV.U32 R13, RZ, RZ, RZ ;  /* 0x000000ffff0d7224 */ /* 0x000fe200078e00ff */
[----:B------:R-:W-:-:S04]  /*0620*/  ISETP.GE.AND P0, PT, R10, R9, PT ;  /* 0x000000090a00720c */ /* 0x000fc80003f06270 */
[----:B------:R-:W-:Y:S01]  /*0630*/  @!P2 IMAD.MOV R11, RZ, RZ, -R11 ;  /* 0x000000ffff0ba224 */ /* 0x000fe200078e0a0b */
[----:B------:R-:W-:-:S08]  /*0640*/  @!P1 LOP3.LUT R11, RZ, R3, RZ, 0x33, !PT ;  /* 0x00000003ff0b9212 */ /* 0x000fd000078e33ff */
        /* <DEDUP_REMOVED lines=22> */
[----:B------:R-:W-:Y:S01]  /*07b0*/  @!P1 IMAD.IADD R2, R2, 0x1, -R15 ;  /* 0x0000000102029824 */ /* 0x000fe200078e0a0f */
[----:B------:R-:W-:Y:S02]  /*07c0*/  @!P1 IADD3 R13, R13, 0x1, RZ ;  /* 0x000000010d0d9810 */ /* 0x000fe40007ffe0ff */
        /* <DEDUP_REMOVED lines=34> */
[----:B------:R-:W-:-:S02]  /*09f0*/  @P0 IADD3 R2, R2, 0x1, RZ ;  /* 0x0000000102020810 */ /* 0x000fc40007ffe0ff */
        /* <DEDUP_REMOVED lines=11> */
.L_x_56:
[----:B------:R-:W0:Y:S01]  /*0ab0*/  LDC R3, c[0x0][0x220] ;  /* 0x00008800ff037b82 */ /* 0x000e220000000800 */
[----:B------:R-:W-:Y:S01]  /*0ac0*/  BSSY B1, `(.L_x_47) ;  /* 0x0000007000017945 */ /* 0x000fe20003800000 */
[----:B0-----:R-:W-:-:S13]  /*0ad0*/  ISETP.GE.AND P0, PT, R14, R3, PT ;  /* 0x000000030e00720c */ /* 0x001fda0003f06270 */
[----:B------:R-:W-:Y:S05]  /*0ae0*/  @!P0 BRA `(.L_x_48) ;  /* 0x0000000000108947 */ /* 0x000fea0003800000 */
.L_x_49:
[----:B------:R-:W-:Y:S01]  /*0af0*/  IMAD.IADD R14, R14, 0x1, -R3 ;  /* 0x000000010e0e7824 */ /* 0x000fe200078e0a03 */
[----:B------:R-:W-:-:S04]  /*0b00*/  IADD3 R11, R11, 0x1, RZ ;  /* 0x000000010b0b7810 */ /* 0x000fc80007ffe0ff */
[----:B------:R-:W-:-:S13]  /*0b10*/  ISETP.GE.AND P0, PT, R14, R3, PT ;  /* 0x000000030e00720c */ /* 0x000fda0003f06270 */
[----:B------:R-:W-:Y:S05]  /*0b20*/  @P0 BRA `(.L_x_49) ;  /* 0xfffffffc00f00947 */ /* 0x000fea000383ffff */
.L_x_48:
[----:B------:R-:W-:Y:S05]  /*0b30*/  BSYNC B1 ;  /* 0x0000000000017941 */ /* 0x000fea0003800000 */
.L_x_47:
        /* <DEDUP_REMOVED lines=22> */
[----:B------:R-:W-:-:S05]  /*0ca0*/  IMAD.HI.U32 R3, R3, R27, RZ ;  /* 0x0000001b03037227 */ /* 0x000fca00078e00ff */
[----:B------:R-:W-:-:S05]  /*0cb0*/  IADD3 R25, -R3, RZ, RZ ;  /* 0x000000ff03197210 */ /* 0x000fca0007ffe1ff */
        /* <DEDUP_REMOVED lines=13> */
[----:B------:R-:W-:Y:S01]  /*0d90*/  MOV R25, R3 ;  /* 0x0000000300197202 */ /* 0x000fe20000000f00 */
[C---:B------:R-:W-:Y:S01]  /*0da0*/  IMAD R3, R11.reuse, UR6, RZ ;  /* 0x000000060b037c24 */ /* 0x040fe2000f8e02ff */
[----:B------:R-:W-:Y:S01]  /*0db0*/  ULDC UR4, c[0x0][0x264] ;  /* 0x0000990000047ab9 */ /* 0x000fe20000000800 */
[----:B------:R-:W-:Y:S01]  /*0dc0*/  IMAD R26, R14, UR7, RZ ;  /* 0x000000070e1a7c24 */ /* 0x000fe2000f8e02ff */
[----:B------:R-:W-:Y:S01]  /*0dd0*/  ULDC UR5, c[0x0][0x25c] ;  /* 0x0000970000057ab9 */ /* 0x000fe20000000800 */
[----:B------:R-:W-:Y:S01]  /*0de0*/  IMAD R4, R4, UR4, RZ ;  /* 0x0000000404047c24 */ /* 0x000fe2000f8e02ff */
[--C-:B------:R-:W-:Y:S01]  /*0df0*/  SHF.R.S32.HI R29, RZ, 0x1f, R3.reuse ;  /* 0x0000001fff1d7819 */ /* 0x100fe20000011403 */
[----:B------:R-:W-:Y:S01]  /*0e00*/  IMAD R2, R11, UR5, RZ ;  /* 0x000000050b027c24 */ /* 0x000fe2000f8e02ff */
[----:B------:R-:W-:Y:S01]  /*0e10*/  IADD3 R30, P2, P3, R26, R20, R3 ;  /* 0x000000141a1e7210 */ /* 0x000fe20007b5e003 */
[----:B------:R-:W-:Y:S01]  /*0e20*/  ULDC.64 UR8, c[0x0][0x210] ;  /* 0x0000840000087ab9 */ /* 0x000fe20000000a00 */
[----:B------:R-:W-:Y:S01]  /*0e30*/  SHF.R.S32.HI R3, RZ, 0x1f, R26 ;  /* 0x0000001fff037819 */ /* 0x000fe2000001141a */
[----:B------:R-:W-:Y:S01]  /*0e40*/  IMAD.MOV R28, RZ, RZ, -R25 ;  /* 0x000000ffff1c7224 */ /* 0x000fe200078e0a19 */
[----:B------:R-:W-:-:S02]  /*0e50*/  SHF.R.S32.HI R27, RZ, 0x1f, R4 ;  /* 0x0000001fff1b7819 */ /* 0x000fc40000011404 */
[----:B------:R-:W-:Y:S01]  /*0e60*/  IADD3 R26, P0, P1, R4, R2, R21 ;  /* 0x00000002041a7210 */ /* 0x000fe2000791e015 */
[----:B------:R-:W-:Y:S01]  /*0e70*/  IMAD R28, R5, R28, R12 ;  /* 0x0000001c051c7224 */ /* 0x000fe200078e020c */
[C---:B------:R-:W-:Y:S02]  /*0e80*/  LEA R4, P4, R30.reuse, UR8, 0x1 ;  /* 0x000000081e047c11 */ /* 0x040fe4000f8808ff */
[----:B------:R-:W-:Y:S02]  /*0e90*/  SHF.R.S32.HI R2, RZ, 0x1f, R2 ;  /* 0x0000001fff027819 */ /* 0x000fe40000011402 */
[----:B------:R-:W-:Y:S02]  /*0ea0*/  IADD3.X R3, R3, R22, R29, P2, P3 ;  /* 0x0000001603037210 */ /* 0x000fe400017e641d */
[----:B------:R-:W-:Y:S02]  /*0eb0*/  IADD3.X R27, R27, R2, R24, P0, P1 ;  /* 0x000000021b1b7210 */ /* 0x000fe400007e2418 */
[----:B------:R-:W-:-:S07]  /*0ec0*/  LEA.HI.X R5, R30, UR9, R3, 0x1, P4 ;  /* 0x000000091e057c11 */ /* 0x000fce000a0f0c03 */
.L_x_55:
        /* <DEDUP_REMOVED lines=19> */
[----:B------:R-:W-:Y:S01]  /*1000*/  VIADD R28, R28, 0x20 ;  /* 0x000000201c1c7836 */ /* 0x000fe20000000000 */
[----:B------:R-:W-:Y:S01]  /*1010*/  BSSY B2, `(.L_x_52) ;  /* 0x0000008000027945 */ /* 0x000fe20003800000 */
[----:B------:R-:W-:-:S03]  /*1020*/  IMAD.MOV.U32 R30, RZ, RZ, RZ ;  /* 0x000000ffff1e7224 */ /* 0x000fc600078e00ff */
[----:B0-----:R-:W-:-:S13]  /*1030*/  ISETP.GE.AND P1, PT, R28, R31, PT ;  /* 0x0000001f1c00720c */ /* 0x001fda0003f26270 */
[----:B-1----:R-:W-:Y:S05]  /*1040*/  @!P1 BRA `(.L_x_53) ;  /* 0x0000000000109947 */ /* 0x002fea0003800000 */
.L_x_54:
[----:B------:R-:W-:Y:S01]  /*1050*/  IMAD.IADD R28, R28, 0x1, -R31 ;  /* 0x000000011c1c7824 */ /* 0x000fe200078e0a1f */
[----:B------:R-:W-:-:S04]  /*1060*/  IADD3 R25, R25, 0x1, RZ ;  /* 0x0000000119197810 */ /* 0x000fc80007ffe0ff */
[----:B------:R-:W-:-:S13]  /*1070*/  ISETP.GE.AND P1, PT, R28, R31, PT ;  /* 0x0000001f1c00720c */ /* 0x000fda0003f26270 */
[----:B------:R-:W-:Y:S05]  /*1080*/  @P1 BRA `(.L_x_54) ;  /* 0xfffffffc00f01947 */ /* 0x000fea000383ffff */
.L_x_53:
[----:B------:R-:W-:Y:S05]  /*1090*/  BSYNC B2 ;  /* 0x0000000000027941 */ /* 0x000fea0003800000 */
.L_x_52:
[----:B------:R-:W-:Y:S01]  /*10a0*/  ULDC UR4, c[0x0][0x224] ;  /* 0x0000890000047ab9 */ /* 0x000fe20000000800 */
[----:B-----5:R-:W-:Y:S01]  /*10b0*/  @!P0 HADD2.F32 R30, -RZ, R2.H0_H0 ;  /* 0x20000002ff1e8230 */ /* 0x020fe20000004100 */
[----:B------:R-:W-:Y:S01]  /*10c0*/  ISETP.GE.AND P0, PT, R25, UR4, PT ;  /* 0x0000000419007c0c */ /* 0x000fe2000bf06270 */
[----:B------:R-:W-:Y:S01]  /*10d0*/  HADD2.F32 R2, -RZ, R29.H0_H0 ;  /* 0x2000001dff027230 */ /* 0x000fe20000004100 */
[----:B------:R-:W-:-:S04]  /*10e0*/  IADD3 R4, P1, R4, 0x40, RZ ;  /* 0x0000004004047810 */ /* 0x000fc80007f3e0ff */
[----:B------:R-:W-:Y:S01]  /*10f0*/  FFMA.FTZ R13, R2, R30, R13 ;  /* 0x0000001e020d7223 */ /* 0x000fe2000001000d */
[----:B------:R-:W-:-:S06]  /*1100*/  IMAD.X R5, RZ, RZ, R5, P1 ;  /* 0x000000ffff057224 */ /* 0x000fcc00008e0605 */
[----:B------:R-:W-:Y:S05]  /*1110*/  @!P0 BRA `(.L_x_55) ;  /* 0xfffffffc006c8947 */ /* 0x000fea000383ffff */
.L_x_51:
[----:B------:R-:W-:Y:S05]  /*1120*/  BSYNC B1 ;  /* 0x0000000000017941 */ /* 0x000fea0003800000 */
.L_x_50:
[--C-:B------:R-:W-:Y:S02]  /*1130*/  IMAD.IADD R10, R10, 0x1, R19.reuse ;  /* 0x000000010a0a7824 */ /* 0x100fe400078e0213 */
[----:B------:R-:W-:-:S03]  /*1140*/  IMAD.IADD R14, R14, 0x1, R19 ;  /* 0x000000010e0e7824 */ /* 0x000fc600078e0213 */
[----:B------:R-:W-:-:S13]  /*1150*/  ISETP.GE.AND P0, PT, R10, R9, PT ;  /* 0x000000090a00720c */ /* 0x000fda0003f06270 */
[----:B------:R-:W-:Y:S05]  /*1160*/  @!P0 BRA `(.L_x_56) ;  /* 0xfffffff800508947 */ /* 0x000fea000383ffff */
.L_x_46:
[----:B------:R-:W-:Y:S05]  /*1170*/  BSYNC B0 ;  /* 0x0000000000007941 */ /* 0x000fea0003800000 */
.L_x_45:
[----:B------:R-:W0:Y:S01]  /*1180*/  S2UR UR5, SR_CgaCtaId ;  /* 0x00000000000579c3 */ /* 0x000e220000008800 */
[----:B------:R-:W1:Y:S01]  /*1190*/  POPC R2, R17 ;  /* 0x0000001100027309 */ /* 0x000e620000000000 */
[----:B------:R-:W-:Y:S01]  /*11a0*/  UMOV UR4, 0x400 ;  /* 0x0000040000047882 */ /* 0x000fe20000000000 */
[----:B------:R-:W-:-:S05]  /*11b0*/  F2FP.F16.F32.PACK_AB R13, RZ, R13 ;  /* 0x0000000dff0d723e */ /* 0x000fca00000000ff */
        /* <DEDUP_REMOVED lines=24> */
[----:B------:R-:W-:Y:S01]  /*1340*/  MOV R5, UR5 ;  /* 0x0000000500057c02 */ /* 0x000fe20008000f00 */
[----:B------:R-:W-:Y:S01]  /*1350*/  ULDC.64 UR4, c[0x4][0x150] ;  /* 0x0100540000047ab9 */ /* 0x000fe20000000a00 */
[----:B------:R-:W0:Y:S01]  /*1360*/  LDC.64 R2, c[0x4][R2] ;  /* 0x0100000002027b82 */ /* 0x000e220000000a00 */
[----:B------:R-:W-:Y:S01]  /*1370*/  HFMA2.MMA R8, -RZ, RZ, 0, 1.5914440155029296875e-05 ;  /* 0x0000010bff087435 */ /* 0x000fe200000001ff */
        /* <DEDUP_REMOVED lines=8> */
.L_x_57:
        /* <DEDUP_REMOVED lines=8> */
[----:B0-----:R-:W-:Y:S02]  /*1480*/  @!P0 HADD2.F32 R0, -RZ, R0.H0_H0 ;  /* 0x20000000ff008230 */ /* 0x001fe40000004100 */
[----:B-1----:R-:W-:-:S05]  /*1490*/  @!P0 HADD2.F32 R5, -RZ, R3.H0_H0 ;  /* 0x20000003ff058230 */ /* 0x002fca0000004100 */
[----:B------:R-:W-:Y:S01]  /*14a0*/  @!P0 FADD.FTZ R0, R0, R5 ;  /* 0x0000000500008221 */ /* 0x000fe20000010000 */
[----:B------:R-:W-:-:S04]  /*14b0*/  SHF.R.U32.HI R5, RZ, 0x2, R17 ;  /* 0x00000002ff057819 */ /* 0x000fc80000011611 */
[----:B------:R-:W-:-:S05]  /*14c0*/  @!P0 F2FP.F16.F32.PACK_AB R0, RZ, R0 ;  /* 0x00000000ff00823e */ /* 0x000fca00000000ff */
        /* <DEDUP_REMOVED lines=36> */
[----:B------:R-:W-:-:S05]  /*1710*/  @!P0 FADD.FTZ R0, R0, R3 ;  /* 0x0000000300008221 */ /* 0x000fca0000010000 */
        /* <DEDUP_REMOVED lines=352> */
[----:B------:R-:W-:Y:S06]  /*2d20*/  BAR.SYNC.DEFER_BLOCKING 0x0 ;  /* 0x0000000000007b1d */ /* 0x000fec0000010000 */
.L_x_58:
        /* <DEDUP_REMOVED lines=11> */
.L_x_59:
        /* <DEDUP_REMOVED lines=10> */
.L_x_464:


//--------------------- .text._ZN2at6native51_GLOBAL__N__11011a27_18_DepthwiseConv3d_cu_35e0c7b544conv_depthwise3d_cuda_backward_weight_kernelIN3c104HalfEfLi2ELi2EEEvNS_27GenericPackedTensorAccessorIKT_Lm5ENS_16DefaultPtrTraitsEiEES9_NS5_IS6_Lm5ES8_iEEiiiiiiiii --------------------------
	.section	.text._ZN2at6native51_GLOBAL__N__11011a27_18_DepthwiseConv3d_cu_35e0c7b544conv_depthwise3d_cuda_backward_weight_kernelIN3c104HalfEfLi2ELi2EEEvNS_27GenericPackedTensorAccessorIKT_Lm5ENS_16DefaultPtrTraitsEiEES9_NS5_IS6_Lm5ES8_iEEiiiiiiiii,"ax",@progbits
	.align	128
.text._ZN2at6native51_GLOBAL__N__11011a27_18_DepthwiseConv3d_cu_35e0c7b544conv_depthwise3d_cuda_backward_weight_kernelIN3c104HalfEfLi2ELi2EEEvNS_27GenericPackedTensorAccessorIKT_Lm5ENS_16DefaultPtrTraitsEiEES9_NS5_IS6_Lm5ES8_iEEiiiiiiiii:
        .type           _ZN2at6native51_GLOBAL__N__11011a27_18_DepthwiseConv3d_cu_35e0c7b544conv_depthwise3d_cuda_backward_weight_kernelIN3c104HalfEfLi2ELi2EEEvNS_27GenericPackedTensorAccessorIKT_Lm5ENS_16DefaultPtrTraitsEiEES9_NS5_IS6_Lm5ES8_iEEiiiiiiiii,@function
        .size           _ZN2at6native51_GLOBAL__N__11011a27_18_DepthwiseConv3d_cu_35e0c7b544conv_depthwise3d_cuda_backward_weight_kernelIN3c104HalfEfLi2ELi2EEEvNS_27GenericPackedTensorAccessorIKT_Lm5ENS_16DefaultPtrTraitsEiEES9_NS5_IS6_Lm5ES8_iEEiiiiiiiii,(.L_x_465 - _ZN2at6native51_GLOBAL__N__11011a27_18_DepthwiseConv3d_cu_35e0c7b544conv_depthwise3d_cuda_backward_weight_kernelIN3c104HalfEfLi2ELi2EEEvNS_27GenericPackedTensorAccessorIKT_Lm5ENS_16DefaultPtrTraitsEiEES9_NS5_IS6_Lm5ES8_iEEiiiiiiiii)
        .other          _ZN2at6native51_GLOBAL__N__11011a27_18_DepthwiseConv3d_cu_35e0c7b544conv_depthwise3d_cuda_backward_weight_kernelIN3c104HalfEfLi2ELi2EEEvNS_27GenericPackedTensorAccessorIKT_Lm5ENS_16DefaultPtrTraitsEiEES9_NS5_IS6_Lm5ES8_iEEiiiiiiiii,@"STO_CUDA_ENTRY STV_DEFAULT"
_ZN2at6native51_GLOBAL__N__11011a27_18_DepthwiseConv3d_cu_35e0c7b544conv_depthwise3d_cuda_backward_weight_kernelIN3c104HalfEfLi2ELi2EEEvNS_27GenericPackedTensorAccessorIKT_Lm5ENS_16DefaultPtrTraitsEiEES9_NS5_IS6_Lm5ES8_iEEiiiiiiiii:
        /* <DEDUP_REMOVED lines=92> */
[----:B------:R-:W-:Y:S02]  /*05c0*/  ISETP.GE.AND P2, PT, R2, RZ, PT ;  /* 0x000000ff0200720c */ /* 0x000fe40003f46270 */
[----:B------:R-:W-:Y:S01]  /*05d0*/  IADD3 R2, -R6, RZ, RZ ;  /* 0x000000ff06027210 */ /* 0x000fe20007ffe1ff */
[----:B------:R-:W-:Y:S02]  /*05e0*/  IMAD R6, R13, UR6, R6 ;  /* 0x000000060d067c24 */ /* 0x000fe4000f8e0206 */
[----:B------:R-:W-:Y:S02]  /*05f0*/  IMAD.MOV.U32 R13, RZ, RZ, RZ ;  /* 0x000000ffff0d7224 */ /* 0x000fe400078e00ff */
[----:B------:R-:W-:Y:S01]  /*0600*/  @P0 VIADD R11, R11, 0x1 ;  /* 0x000000010b0b0836 */ /* 0x000fe20000000000 */
[----:B------:R-:W-:Y:S01]  /*0610*/  ISETP.GE.AND P0, PT, R10, R9, PT ;  /* 0x000000090a00720c */ /* 0x000fe20003f06270 */
[----:B------:R-:W-:-:S04]  /*0620*/  IMAD R7, R2, UR7, R7 ;  /* 0x0000000702077c24 */ /* 0x000fc8000f8e0207 */
        /* <DEDUP_REMOVED lines=14> */
[----:B0-----:R-:W-:Y:S01]  /*0710*/  MOV R4, RZ ;  /* 0x000000ff00047202 */ /* 0x001fe20000000f00 */
        /* <DEDUP_REMOVED lines=16> */
[----:B------:R-:W-:Y:S02]  /*0820*/  @!P2 IADD3 R13, -R13, RZ, RZ ;  /* 0x000000ff0d0da210 */ /* 0x000fe40007ffe1ff */
        /* <DEDUP_REMOVED lines=9> */
[----:B------:R-:W-:Y:S02]  /*08c0*/  IMAD R21, R12, R15, RZ ;  /* 0x0000000f0c157224 */ /* 0x000fe400078e02ff */
[----:B------:R-:W-:Y:S02]  /*08d0*/  IMAD.MOV.U32 R12, RZ, RZ, R14 ;  /* 0x000000ffff0c7224 */ /* 0x000fe400078e000e */
[----:B------:R-:W-:Y:S01]  /*08e0*/  IMAD.HI.U32 R5, R5, R21, R4 ;  /* 0x0000001505057227 */ /* 0x000fe200078e0004 */
[----:B------:R-:W-:-:S03]  /*08f0*/  IADD3 R21, RZ, -R18, RZ ;  /* 0x80000012ff157210 */ /* 0x000fc60007ffe0ff */
        /* <DEDUP_REMOVED lines=16> */
[----:B------:R-:W-:-:S04]  /*0a00*/  IADD3 R20, P0, R12, R3, RZ ;  /* 0x000000030c147210 */ /* 0x000fc80007f1e0ff */
[----:B------:R-:W-:Y:S02]  /*0a10*/  @!P2 IADD3 R2, -R2, RZ, RZ ;  /* 0x000000ff0202a210 */ /* 0x000fe40007ffe1ff */
        /* <DEDUP_REMOVED lines=9> */
.L_x_71:
[----:B------:R-:W0:Y:S01]  /*0ab0*/  LDC R3, c[0x0][0x220] ;  /* 0x00008800ff037b82 */ /* 0x000e220000000800 */
[----:B------:R-:W-:Y:S01]  /*0ac0*/  BSSY B1, `(.L_x_62) ;  /* 0x0000007000017945 */ /* 0x000fe20003800000 */
[----:B0-----:R-:W-:-:S13]  /*0ad0*/  ISETP.GE.AND P0, PT, R14, R3, PT ;  /* 0x000000030e00720c */ /* 0x001fda0003f06270 */
[----:B------:R-:W-:Y:S05]  /*0ae0*/  @!P0 BRA `(.L_x_63) ;  /* 0x0000000000108947 */ /* 0x000fea0003800000 */
.L_x_64:
[----:B------:R-:W-:Y:S02]  /*0af0*/  IMAD.IADD R14, R14, 0x1, -R3 ;  /* 0x000000010e0e7824 */ /* 0x000fe400078e0a03 */
[----:B------:R-:W-:-:S03]  /*0b00*/  VIADD R11, R11, 0x1 ;  /* 0x000000010b0b7836 */ /* 0x000fc60000000000 */
[----:B------:R-:W-:-:S13]  /*0b10*/  ISETP.GE.AND P0, PT, R14, R3, PT ;  /* 0x000000030e00720c */ /* 0x000fda0003f06270 */
[----:B------:R-:W-:Y:S05]  /*0b20*/  @P0 BRA `(.L_x_64) ;  /* 0xfffffffc00f00947 */ /* 0x000fea000383ffff */
.L_x_63:
[----:B------:R-:W-:Y:S05]  /*0b30*/  BSYNC B1 ;  /* 0x0000000000017941 */ /* 0x000fea0003800000 */
.L_x_62:
        /* <DEDUP_REMOVED lines=15> */
[----:B0-----:R-:W-:Y:S01]  /*0c30*/  IMAD.MOV.U32 R2, RZ, RZ, RZ ;  /* 0x000000ffff027224 */ /* 0x001fe200078e00ff */
[----:B-1----:R-:W-:-:S05]  /*0c40*/  IADD3 R27, RZ, -R3, RZ ;  /* 0x80000003ff1b7210 */ /* 0x002fca0007ffe0ff */
        /* <DEDUP_REMOVED lines=9> */
[----:B------:R-:W-:Y:S01]  /*0ce0*/  @!P1 IMAD.IADD R25, R25, 0x1, -R26 ;  /* 0x0000000119199824 */ /* 0x000fe200078e0a1a */
[----:B------:R-:W-:Y:S02]  /*0cf0*/  @!P1 IADD3 R3, R3, 0x1, RZ ;  /* 0x0000000103039810 */ /* 0x000fe40007ffe0ff */
        /* <DEDUP_REMOVED lines=29> */
.L_x_70:
[----:B------:R-:W-:Y:S01]  /*0ed0*/  IMAD R30, R25, 0x2, R18 ;  /* 0x00000002191e7824 */ /* 0x000fe200078e0212 */
[----:B------:R-:W-:Y:S01]  /*0ee0*/  LEA R29, R28, R15, 0x1 ;  /* 0x0000000f1c1d7211 */ /* 0x000fe200078e08ff */
[----:B------:R-:W-:Y:S01]  /*0ef0*/  ULDC UR4, c[0x0][0x258] ;  /* 0x0000960000047ab9 */ /* 0x000fe20000000800 */
[----:B------:R-:W-:Y:S01]  /*0f00*/  ULDC UR5, c[0x0][0x254] ;  /* 0x0000950000057ab9 */ /* 0x000fe20000000800 */
[----:B------:R-:W0:Y:S01]  /*0f10*/  LDC R31, c[0x0][0x228] ;  /* 0x00008a00ff1f7b82 */ /* 0x000e220000000800 */
        /* <DEDUP_REMOVED lines=17> */
.L_x_69:
[----:B------:R-:W-:Y:S01]  /*1030*/  IMAD.IADD R28, R28, 0x1, -R31 ;  /* 0x000000011c1c7824 */ /* 0x000fe200078e0a1f */
[----:B------:R-:W-:-:S04]  /*1040*/  IADD3 R25, R25, 0x1, RZ ;  /* 0x0000000119197810 */ /* 0x000fc80007ffe0ff */
[----:B------:R-:W-:-:S13]  /*1050*/  ISETP.GE.AND P1, PT, R28, R31, PT ;  /* 0x0000001f1c00720c */ /* 0x000fda0003f26270 */
[----:B------:R-:W-:Y:S05]  /*1060*/  @P1 BRA `(.L_x_69) ;  /* 0xfffffffc00f01947 */ /* 0x000fea000383ffff */
.L_x_68:
[----:B------:R-:W-:Y:S05]  /*1070*/  BSYNC B2 ;  /* 0x0000000000027941 */ /* 0x000fea0003800000 */
.L_x_67:
        /* <DEDUP_REMOVED lines=8> */
.L_x_66:
[----:B------:R-:W-:Y:S05]  /*1100*/  BSYNC B1 ;  /* 0x0000000000017941 */ /* 0x000fea0003800000 */
.L_x_65:
[--C-:B------:R-:W-:Y:S02]  /*1110*/  IMAD.IADD R10, R10, 0x1, R19.reuse ;  /* 0x000000010a0a7824 */ /* 0x100fe400078e0213 */
[----:B------:R-:W-:-:S03]  /*1120*/  IMAD.IADD R14, R14, 0x1, R19 ;  /* 0x000000010e0e7824 */ /* 0x000fc600078e0213 */
[----:B------:R-:W-:-:S13]  /*1130*/  ISETP.GE.AND P0, PT, R10, R9, PT ;  /* 0x000000090a00720c */ /* 0x000fda0003f06270 */
[----:B------:R-:W-:Y:S05]  /*1140*/  @!P0 BRA `(.L_x_71) ;  /* 0xfffffff800588947 */ /* 0x000fea000383ffff */
.L_x_61:
[----:B------:R-:W-:Y:S05]  /*1150*/  BSYNC B0 ;  /* 0x0000000000007941 */ /* 0x000fea0003800000 */
.L_x_60:
        /* <DEDUP_REMOVED lines=40> */
.L_x_72:
        /* <DEDUP_REMOVED lines=403> */
.L_x_73:
        /* <DEDUP_REMOVED lines=11> */
.L_x_74:
        /* <DEDUP_REMOVED lines=12> */
.L_x_465:


//--------------------- .text._ZN2at6native51_GLOBAL__N__11011a27_18_DepthwiseConv3d_cu_35e0c7b544conv_depthwise3d_cuda_backward_weight_kernelIN3c104HalfEfLi1ELi1EEEvNS_27GenericPackedTensorAccessorIKT_Lm5ENS_16DefaultPtrTraitsEiEES9_NS5_IS6_Lm5ES8_iEEiiiiiiiii --------------------------
	.section	.text._ZN2at6native51_GLOBAL__N__11011a27_18_DepthwiseConv3d_cu_35e0c7b544conv_depthwise3d_cuda_backward_weight_kernelIN3c104HalfEfLi1ELi1EEEvNS_27GenericPackedTensorAccessorIKT_Lm5ENS_16DefaultPtrTraitsEiEES9_NS5_IS6_Lm5ES8_iEEiiiiiiiii,"ax",@progbits
	.align	128
.text._ZN2at6native51_GLOBAL__N__11011a27_18_DepthwiseConv3d_cu_35e0c7b544conv_depthwise3d_cuda_backward_weight_kernelIN3c104HalfEfLi1ELi1EEEvNS_27GenericPackedTensorAccessorIKT_Lm5ENS_16DefaultPtrTraitsEiEES9_NS5_IS6_Lm5ES8_iEEiiiiiiiii:
        .type           _ZN2at6native51_GLOBAL__N__11011a27_18_DepthwiseConv3d_cu_35e0c7b544conv_depthwise3d_cuda_backward_weight_kernelIN3c104HalfEfLi1ELi1EEEvNS_27GenericPackedTensorAccessorIKT_Lm5ENS_16DefaultPtrTraitsEiEES9_NS5_IS6_Lm5ES8_iEEiiiiiiiii,@function
        .size           _ZN2at6native51_GLOBAL__N__11011a27_18_DepthwiseConv3d_cu_35e0c7b544conv_depthwise3d_cuda_backward_weight_kernelIN3c104HalfEfLi1ELi1EEEvNS_27GenericPackedTensorAccessorIKT_Lm5ENS_16DefaultPtrTraitsEiEES9_NS5_IS6_Lm5ES8_iEEiiiiiiiii,(.L_x_466 - _ZN2at6native51_GLOBAL__N__11011a27_18_DepthwiseConv3d_cu_35e0c7b544conv_depthwise3d_cuda_backward_weight_kernelIN3c104HalfEfLi1ELi1EEEvNS_27GenericPackedTensorAccessorIKT_Lm5ENS_16DefaultPtrTraitsEiEES9_NS5_IS6_Lm5ES8_iEEiiiiiiiii)
        .other          _ZN2at6native51_GLOBAL__N__11011a27_18_DepthwiseConv3d_cu_35e0c7b544conv_depthwise3d_cuda_backward_weight_kernelIN3c104HalfEfLi1ELi1EEEvNS_27GenericPackedTensorAccessorIKT_Lm5ENS_16DefaultPtrTraitsEiEES9_NS5_IS6_Lm5ES8_iEEiiiiiiiii,@"STO_CUDA_ENTRY STV_DEFAULT"
_ZN2at6native51_GLOBAL__N__11011a27_18_DepthwiseConv3d_cu_35e0c7b544conv_depthwise3d_cuda_backward_weight_kernelIN3c104HalfEfLi1ELi1EEEvNS_27GenericPackedTensorAccessorIKT_Lm5ENS_16DefaultPtrTraitsEiEES9_NS5_IS6_Lm5ES8_iEEiiiiiiiii:
        /* <DEDUP_REMOVED lines=171> */
.L_x_86:
[----:B------:R-:W0:Y:S01]  /*0ab0*/  LDC R3, c[0x0][0x220] ;  /* 0x00008800ff037b82 */ /* 0x000e220000000800 */
[----:B------:R-:W-:Y:S01]  /*0ac0*/  BSSY B1, `(.L_x_77) ;  /* 0x0000007000017945 */ /* 0x000fe20003800000 */
[----:B0-----:R-:W-:-:S13]  /*0ad0*/  ISETP.GE.AND P0, PT, R14, R3, PT ;  /* 0x000000030e00720c */ /* 0x001fda0003f06270 */
[----:B------:R-:W-:Y:S05]  /*0ae0*/  @!P0 BRA `(.L_x_78) ;  /* 0x0000000000108947 */ /* 0x000fea0003800000 */
.L_x_79:
[----:B------:R-:W-:Y:S02]  /*0af0*/  IMAD.IADD R14, R14, 0x1, -R3 ;  /* 0x000000010e0e7824 */ /* 0x000fe400078e0a03 */
[----:B------:R-:W-:-:S03]  /*0b00*/  VIADD R11, R11, 0x1 ;  /* 0x000000010b0b7836 */ /* 0x000fc60000000000 */
[----:B------:R-:W-:-:S13]  /*0b10*/  ISETP.GE.AND P0, PT, R14, R3, PT ;  /* 0x000000030e00720c */ /* 0x000fda0003f06270 */
[----:B------:R-:W-:Y:S05]  /*0b20*/  @P0 BRA `(.L_x_79) ;  /* 0xfffffffc00f00947 */ /* 0x000fea000383ffff */
.L_x_78:
[----:B------:R-:W-:Y:S05]  /*0b30*/  BSYNC B1 ;  /* 0x0000000000017941 */ /* 0x000fea0003800000 */
.L_x_77:
        /* <DEDUP_REMOVED lines=57> */
.L_x_85:
[----:B------:R-:W-:Y:S01]  /*0ed0*/  IMAD.IADD R29, R18, 0x1, R25 ;  /* 0x00000001121d7824 */ /* 0x000fe200078e0219 */
[----:B------:R-:W-:Y:S01]  /*0ee0*/  IADD3 R30, R15, R28, RZ ;  /* 0x0000001c0f1e7210 */ /* 0x000fe20007ffe0ff */
[----:B------:R-:W-:Y:S01]  /*0ef0*/  ULDC UR4, c[0x0][0x258] ;  /* 0x0000960000047ab9 */ /* 0x000fe20000000800 */
[----:B------:R-:W-:Y:S01]  /*0f00*/  ULDC UR5, c[0x0][0x254] ;  /* 0x0000950000057ab9 */ /* 0x000fe20000000800 */
[----:B------:R-:W0:Y:S01]  /*0f10*/  LDC R31, c[0x0][0x228] ;  /* 0x00008a00ff1f7b82 */ /* 0x000e220000000800 */
        /* <DEDUP_REMOVED lines=17> */
.L_x_84:
[----:B------:R-:W-:Y:S01]  /*1030*/  IMAD.IADD R28, R28, 0x1, -R31 ;  /* 0x000000011c1c7824 */ /* 0x000fe200078e0a1f */
[----:B------:R-:W-:-:S04]  /*1040*/  IADD3 R25, R25, 0x1, RZ ;  /* 0x0000000119197810 */ /* 0x000fc80007ffe0ff */
[----:B------:R-:W-:-:S13]  /*1050*/  ISETP.GE.AND P1, PT, R28, R31, PT ;  /* 0x0000001f1c00720c */ /* 0x000fda0003f26270 */
[----:B------:R-:W-:Y:S05]  /*1060*/  @P1 BRA `(.L_x_84) ;  /* 0xfffffffc00f01947 */ /* 0x000fea000383ffff */
.L_x_83:
[----:B------:R-:W-:Y:S05]  /*1070*/  BSYNC B2 ;  /* 0x0000000000027941 */ /* 0x000fea0003800000 */
.L_x_82:
        /* <DEDUP_REMOVED lines=8> */
.L_x_81:
[----:B------:R-:W-:Y:S05]  /*1100*/  BSYNC B1 ;  /* 0x0000000000017941 */ /* 0x000fea0003800000 */
.L_x_80:
[--C-:B------:R-:W-:Y:S02]  /*1110*/  IMAD.IADD R10, R10, 0x1, R19.reuse ;  /* 0x000000010a0a7824 */ /* 0x100fe400078e0213 */
[----:B------:R-:W-:-:S03]  /*1120*/  IMAD.IADD R14, R14, 0x1, R19 ;  /* 0x000000010e0e7824 */ /* 0x000fc600078e0213 */
[----:B------:R-:W-:-:S13]  /*1130*/  ISETP.GE.AND P0, PT, R10, R9, PT ;  /* 0x000000090a00720c */ /* 0x000fda0003f06270 */
[----:B------:R-:W-:Y:S05]  /*1140*/  @!P0 BRA `(.L_x_86) ;  /* 0xfffffff800588947 */ /* 0x000fea000383ffff */
.L_x_76:
[----:B------:R-:W-:Y:S05]  /*1150*/  BSYNC B0 ;  /* 0x0000000000007941 */ /* 0x000fea0003800000 */
.L_x_75:
        /* <DEDUP_REMOVED lines=40> */
.L_x_87:
        /* <DEDUP_REMOVED lines=403> */
.L_x_88:
        /* <DEDUP_REMOVED lines=11> */
.L_x_89:
        /* <DEDUP_REMOVED lines=12> */
.L_x_466:


//--------------------- .text._ZN2at6native51_GLOBAL__N__11011a27_18_DepthwiseConv3d_cu_35e0c7b544conv_depthwise3d_cuda_backward_weight_kernelIffLin1ELin1EEEvNS_27GenericPackedTensorAccessorIKT_Lm5ENS_16DefaultPtrTraitsEiEES7_NS3_IS4_Lm5ES6_iEEiiiiiiiii --------------------------
	.section	.text._ZN2at6native51_GLOBAL__N__11011a27_18_DepthwiseConv3d_cu_35e0c7b544conv_depthwise3d_cuda_backward_weight_kernelIffLin1ELin1EEEvNS_27GenericPackedTensorAccessorIKT_Lm5ENS_16DefaultPtrTraitsEiEES7_NS3_IS4_Lm5ES6_iEEiiiiiiiii,"ax",@progbits
	.align	128
.text._ZN2at6native51_GLOBAL__N__11011a27_18_DepthwiseConv3d_cu_35e0c7b544conv_depthwise3d_cuda_backward_weight_kernelIffLin1ELin1EEEvNS_27GenericPackedTensorAccessorIKT_Lm5ENS_16DefaultPtrTraitsEiEES7_NS3_IS4_Lm5ES6_iEEiiiiiiiii:
        .type           _ZN2at6native51_GLOBAL__N__11011a27_18_DepthwiseConv3d_cu_35e0c7b544conv_depthwise3d_cuda_backward_weight_kernelIffLin1ELin1EEEvNS_27GenericPackedTensorAccessorIKT_Lm5ENS_16DefaultPtrTraitsEiEES7_NS3_IS4_Lm5ES6_iEEiiiiiiiii,@function
        .size           _ZN2at6native51_GLOBAL__N__11011a27_18_DepthwiseConv3d_cu_35e0c7b544conv_depthwise3d_cuda_backward_weight_kernelIffLin1ELin1EEEvNS_27GenericPackedTensorAccessorIKT_Lm5ENS_16DefaultPtrTraitsEiEES7_NS3_IS4_Lm5ES6_iEEiiiiiiiii,(.L_x_467 - _ZN2at6native51_GLOBAL__N__11011a27_18_DepthwiseConv3d_cu_35e0c7b544conv_depthwise3d_cuda_backward_weight_kernelIffLin1ELin1EEEvNS_27GenericPackedTensorAccessorIKT_Lm5ENS_16DefaultPtrTraitsEiEES7_NS3_IS4_Lm5ES6_iEEiiiiiiiii)
        .other          _ZN2at6native51_GLOBAL__N__11011a27_18_DepthwiseConv3d_cu_35e0c7b544conv_depthwise3d_cuda_backward_weight_kernelIffLin1ELin1EEEvNS_27GenericPackedTensorAccessorIKT_Lm5ENS_16DefaultPtrTraitsEiEES7_NS3_IS4_Lm5ES6_iEEiiiiiiiii,@"STO_CUDA_ENTRY STV_DEFAULT"
_ZN2at6native51_GLOBAL__N__11011a27_18_DepthwiseConv3d_cu_35e0c7b544conv_depthwise3d_cuda_backward_weight_kernelIffLin1ELin1EEEvNS_27GenericPackedTensorAccessorIKT_Lm5ENS_16DefaultPtrTraitsEiEES7_NS3_IS4_Lm5ES6_iEEiiiiiiiii:
[----:B------:R-:W0:Y:S08]  /*0000*/  LDC R1, c[0x0][0x28] ;  /* 0x00000a00ff017b82 */ /* 0x000e300000000800 */
[----:B------:R-:W1:Y:S01]  /*0010*/  LDC.64 R2, c[0x0][0x288] ;  /* 0x0000a200ff027b82 */ /* 0x000e620000000a00 */
        /* <DEDUP_REMOVED lines=48> */
[----:B------:R-:W-:-:S04]  /*0320*/  IMAD.HI.U32 R10, R10, R13, RZ ;  /* 0x0000000d0a0a7227 */ /* 0x000fc800078e00ff */
[----:B------:R-:W-:-:S04]  /*0330*/  IMAD.MOV R0, RZ, RZ, -R10 ;  /* 0x000000ffff007224 */ /* 0x000fc800078e0a0a */
        /* <DEDUP_REMOVED lines=11> */
[--C-:B------:R-:W-:Y:S01]  /*03f0*/  IMAD.MOV R12, RZ, RZ, -R13.reuse ;  /* 0x000000ffff0c7224 */ /* 0x100fe200078e0a0d */
[----:B------:R-:W-:Y:S01]  /*0400*/  ULDC.64 UR36, c[0x0][0x208] ;  /* 0x0000820000247ab9 */ /* 0x000fe20000000a00 */
[----:B------:R-:W-:Y:S01]  /*0410*/  IMAD.MOV R16, RZ, RZ, -R10 ;  /* 0x000000ffff107224 */ /* 0x000fe200078e0a0a */
[----:B------:R-:W-:Y:S01]  /*0420*/  BSSY B0, `(.L_x_90) ;  /* 0x00000e6000007945 */ /* 0x000fe20003800000 */
[----:B------:R-:W-:Y:S02]  /*0430*/  IMAD R3, R10, R3, RZ ;  /* 0x000000030a037224 */ /* 0x000fe400078e02ff */
[----:B------:R-:W2:Y:S01]  /*0440*/  LDC R20, c[0x0][0x294] ;  /* 0x0000a500ff147b82 */ /* 0x000ea20000000800 */
[----:B------:R-:W-:-:S07]  /*0450*/  IMAD R13, R16, UR6, R13 ;  /* 0x00000006100d7c24 */ /* 0x000fce000f8e020d */
[----:B------:R-:W3:Y:S01]  /*0460*/  LDC.64 R16, c[0x0][0x270] ;  /* 0x00009c00ff107b82 */ /* 0x000ee20000000a00 */
[----:B0-----:R-:W-:-:S07]  /*0470*/  IABS R7, R9 ;  /* 0x0000000900077213 */ /* 0x001fce0000000000 */
[----:B------:R-:W0:Y:S01]  /*0480*/  LDC R19, c[0x0][RZ] ;  /* 0x00000000ff137b82 */ /* 0x000e220000000800 */
[----:B------:R-:W4:Y:S01]  /*0490*/  I2F.RP R6, R7 ;  /* 0x0000000700067306 */ /* 0x000f220000209400 */
[----:B-1----:R-:W-:-:S04]  /*04a0*/  SHF.R.U32.HI R0, RZ, 0x5, R18 ;  /* 0x00000005ff007819 */ /* 0x002fc80000011612 */
[----:B------:R-:W-:-:S03]  /*04b0*/  IABS R14, R0 ;  /* 0x00000000000e7213 */ /* 0x000fc60000000000 */
[----:B----4-:R-:W1:Y:S02]  /*04c0*/  MUFU.RCP R6, R6 ;  /* 0x0000000600067308 */ /* 0x010e640000001000 */
[----:B-1----:R-:W-:-:S06]  /*04d0*/  VIADD R8, R6, 0xffffffe ;  /* 0x0ffffffe06087836 */ /* 0x002fcc0000000000 */
[----:B------:R-:W1:Y:S02]  /*04e0*/  F2I.FTZ.U32.TRUNC.NTZ R5, R8 ;  /* 0x0000000800057305 */ /* 0x000e64000021f000 */
[----:B-1----:R-:W-:-:S05]  /*04f0*/  IADD3 R4, RZ, -R5, RZ ;  /* 0x80000005ff047210 */ /* 0x002fca0007ffe0ff */
[----:B------:R-:W-:Y:S02]  /*0500*/  IMAD R15, R4, R7, RZ ;  /* 0x00000007040f7224 */ /* 0x000fe400078e02ff */
[----:B------:R-:W-:-:S04]  /*0510*/  IMAD.MOV.U32 R4, RZ, RZ, RZ ;  /* 0x000000ffff047224 */ /* 0x000fc800078e00ff */
[----:B------:R-:W-:-:S04]  /*0520*/  IMAD.HI.U32 R4, R5, R15, R4 ;  /* 0x0000000f05047227 */ /* 0x000fc800078e0004 */
[--C-:B------:R-:W-:Y:S02]  /*0530*/  IMAD.MOV R15, RZ, RZ, -R11.reuse ;  /* 0x000000ffff0f7224 */ /* 0x100fe400078e0a0b */
[----:B------:R-:W-:Y:S02]  /*0540*/  IMAD.HI.U32 R6, R4, R14, RZ ;  /* 0x0000000e04067227 */ /* 0x000fe400078e00ff */
[----:B------:R-:W1:Y:S02]  /*0550*/  LDC.64 R4, c[0x0][0x298] ;  /* 0x0000a600ff047b82 */ /* 0x000e640000000a00 */
[----:B------:R-:W-:Y:S02]  /*0560*/  IMAD.MOV R8, RZ, RZ, -R6 ;  /* 0x000000ffff087224 */ /* 0x000fe400078e0a06 */
[----:B------:R-:W-:Y:S02]  /*0570*/  IMAD R11, R12, UR7, R11 ;  /* 0x000000070c0b7c24 */ /* 0x000fe4000f8e020b */
[----:B------:R-:W-:-:S02]  /*0580*/  IMAD R14, R7, R8, R14 ;  /* 0x00000008070e7224 */ /* 0x000fc400078e020e */
[----:B------:R-:W-:Y:S01]  /*0590*/  IMAD R8, R2, R15, UR4 ;  /* 0x0000000402087e24 */ /* 0x000fe2000f8e020f */
[----:B------:R-:W-:Y:S01]  /*05a0*/  ULDC UR4, c[0x0][0x248] ;  /* 0x0000920000047ab9 */ /* 0x000fe20000000800 */
[----:B--2---:R-:W-:Y:S01]  /*05b0*/  IMAD R2, R13, R20, RZ ;  /* 0x000000140d027224 */ /* 0x004fe200078e02ff */
[----:B------:R-:W-:-:S13]  /*05c0*/  ISETP.GT.U32.AND P2, PT, R7, R14, PT ;  /* 0x0000000e0700720c */ /* 0x000fda0003f44070 */
[----:B------:R-:W-:Y:S02]  /*05d0*/  @!P2 IMAD.IADD R14, R14, 0x1, -R7 ;  /* 0x000000010e0ea824 */ /* 0x000fe400078e0a07 */
[----:B-1----:R-:W-:Y:S02]  /*05e0*/  IMAD R12, R8, R5, RZ ;  /* 0x00000005080c7224 */ /* 0x002fe400078e02ff */
[----:B------:R-:W-:Y:S01]  /*05f0*/  IMAD R5, R11, R4, RZ ;  /* 0x000000040b057224 */ /* 0x000fe200078e02ff */
[----:B------:R-:W-:Y:S01]  /*0600*/  ISETP.GE.U32.AND P1, PT, R14, R7, PT ;  /* 0x000000070e00720c */ /* 0x000fe20003f26070 */
[----:B------:R-:W-:Y:S01]  /*0610*/  @!P2 VIADD R6, R6, 0x1 ;  /* 0x000000010606a836 */ /* 0x000fe20000000000 */
[--C-:B------:R-:W-:Y:S02]  /*0620*/  SHF.R.S32.HI R4, RZ, 0x1f, R12.reuse ;  /* 0x0000001fff047819 */ /* 0x100fe4000001140c */
[----:B------:R-:W-:Y:S02]  /*0630*/  IADD3 R12, P0, P3, R2, R5, R12 ;  /* 0x00000005020c7210 */ /* 0x000fe40007b1e00c */
[----:B------:R-:W-:-:S02]  /*0640*/  SHF.R.S32.HI R5, RZ, 0x1f, R5 ;  /* 0x0000001fff057819 */ /* 0x000fc40000011405 */
[----:B------:R-:W-:Y:S02]  /*0650*/  SHF.R.S32.HI R2, RZ, 0x1f, R2 ;  /* 0x0000001fff027819 */ /* 0x000fe40000011402 */
[----:B------:R-:W-:Y:S02]  /*0660*/  LOP3.LUT R7, R0, R9, RZ, 0x3c, !PT ;  /* 0x0000000900077212 */ /* 0x000fe400078e3cff */
[----:B------:R-:W-:Y:S01]  /*0670*/  IADD3.X R4, R2, R5, R4, P0, P3 ;  /* 0x0000000502047210 */ /* 0x000fe200007e6404 */
[----:B------:R-:W-:Y:S01]  /*0680*/  IMAD R5, R9, UR4, RZ ;  /* 0x0000000409057c24 */ /* 0x000fe2000f8e02ff */
[----:B------:R-:W-:Y:S01]  /*0690*/  ISETP.GE.AND P0, PT, R7, RZ, PT ;  /* 0x000000ff0700720c */ /* 0x000fe20003f06270 */
[----:B------:R-:W-:Y:S01]  /*06a0*/  @P1 VIADD R6, R6, 0x1 ;  /* 0x0000000106061836 */ /* 0x000fe20000000000 */
[----:B------:R-:W-:Y:S01]  /*06b0*/  ISETP.NE.AND P2, PT, R9, RZ, PT ;  /* 0x000000ff0900720c */ /* 0x000fe20003f45270 */
[----:B------:R-:W-:Y:S01]  /*06c0*/  IMAD.MOV.U32 R7, RZ, RZ, RZ ;  /* 0x000000ffff077224 */ /* 0x000fe200078e00ff */
[----:B------:R-:W-:-:S02]  /*06d0*/  ISETP.GE.AND P1, PT, R0, R5, PT ;  /* 0x000000050000720c */ /* 0x000fc40003f26270 */
[----:B------:R-:W-:-:S04]  /*06e0*/  IADD3 R2, P3, R3, R12, RZ ;  /* 0x0000000c03027210 */ /* 0x000fc80007f7e0ff */
[----:B------:R-:W-:Y:S01]  /*06f0*/  LEA.HI.X.SX32 R3, R3, R4, 0x1, P3 ;  /* 0x0000000403037211 */ /* 0x000fe200018f0eff */
[----:B------:R-:W-:Y:S01]  /*0700*/  IMAD.MOV.U32 R4, RZ, RZ, R6 ;  /* 0x000000ffff047224 */ /* 0x000fe200078e0006 */
[----:B---3--:R-:W-:-:S03]  /*0710*/  LEA R16, P3, R2, R16, 0x2 ;  /* 0x0000001002107211 */ /* 0x008fc600078610ff */
[----:B------:R-:W-:Y:S01]  /*0720*/  @!P0 IMAD.MOV R4, RZ, RZ, -R4 ;  /* 0x000000ffff048224 */ /* 0x000fe200078e0a04 */
[----:B------:R-:W-:Y:S02]  /*0730*/  LEA.HI.X R17, R2, R17, R3, 0x2, P3 ;  /* 0x0000001102117211 */ /* 0x000fe400018f1403 */
[----:B------:R-:W-:Y:S01]  /*0740*/  @!P2 LOP3.LUT R4, RZ, R9, RZ, 0x33, !PT ;  /* 0x00000009ff04a212 */ /* 0x000fe200078e33ff */
[----:B0-----:R-:W-:Y:S06]  /*0750*/  @P1 BRA `(.L_x_91) ;  /* 0x0000000800c81947 */ /* 0x001fec0003800000 */
[----:B------:R-:W0:Y:S01]  /*0760*/  LDC R6, c[0x0][0x24c] ;  /* 0x00009300ff067b82 */ /* 0x000e220000000800 */
[----:B------:R-:W-:Y:S01]  /*0770*/  IABS R14, R10 ;  /* 0x0000000a000e7213 */ /* 0x000fe20000000000 */
[----:B------:R-:W-:Y:S01]  /*0780*/  ULDC UR4, c[0x0][0x230] ;  /* 0x00008c0000047ab9 */ /* 0x000fe20000000800 */
[----:B------:R-:W-:-:S05]  /*0790*/  ULDC UR5, c[0x0][0x2c0] ;  /* 0x0000b00000057ab9 */ /* 0x000fca0000000800 */
[----:B------:R-:W1:Y:S01]  /*07a0*/  LDC R23, c[0x0][0x21c] ;  /* 0x00008700ff177b82 */ /* 0x000e620000000800 */
[----:B0-----:R-:W-:-:S04]  /*07b0*/  IABS R15, R6 ;  /* 0x00000006000f7213 */ /* 0x001fc80000000000 */
[----:B------:R-:W0:Y:S08]  /*07c0*/  I2F.RP R7, R15 ;  /* 0x0000000f00077306 */ /* 0x000e300000209400 */
[----:B0-----:R-:W0:Y:S02]  /*07d0*/  MUFU.RCP R7, R7 ;  /* 0x0000000700077308 */ /* 0x001e240000001000 */
[----:B0-----:R-:W-:-:S06]  /*07e0*/  VIADD R2, R7, 0xffffffe ;  /* 0x0ffffffe07027836 */ /* 0x001fcc0000000000 */
[----:B------:R0:W2:Y:S02]  /*07f0*/  F2I.FTZ.U32.TRUNC.NTZ R3, R2 ;  /* 0x0000000200037305 */ /* 0x0000a4000021f000 */
[----:B0-----:R-:W-:Y:S02]  /*0800*/  IMAD.MOV.U32 R2, RZ, RZ, RZ ;  /* 0x000000ffff027224 */ /* 0x001fe400078e00ff */
[----:B--2---:R-:W-:-:S04]  /*0810*/  IMAD.MOV R12, RZ, RZ, -R3 ;  /* 0x000000ffff0c7224 */ /* 0x004fc800078e0a03 */
[----:B------:R-:W-:Y:S01]  /*0820*/  IMAD R21, R12, R15, RZ ;  /* 0x0000000f0c157224 */ /* 0x000fe200078e02ff */
[----:B-1----:R-:W-:-:S03]  /*0830*/  IABS R12, R23 ;  /* 0x00000017000c7213 */ /* 0x002fc60000000000 */
[----:B------:R-:W-:-:S06]  /*0840*/  IMAD.HI.U32 R3, R3, R21, R2 ;  /* 0x0000001503037227 */ /* 0x000fcc00078e0002 */
[----:B------:R-:W-:-:S04]  /*0850*/  IMAD.HI.U32 R7, R3, R12, RZ ;  /* 0x0000000c03077227 */ /* 0x000fc800078e00ff */
[----:B------:R-:W-:-:S04]  /*0860*/  IMAD.MOV R3, RZ, RZ, -R7 ;  /* 0x000000ffff037224 */ /* 0x000fc800078e0a07 */
[----:B------:R-:W-:-:S05]  /*0870*/  IMAD R2, R15, R3, R12 ;  /* 0x000000030f027224 */ /* 0x000fca00078e020c */
        /* <DEDUP_REMOVED lines=18> */
[----:B------:R-:W-:-:S04]  /*09a0*/  IMAD R15, R15, R6, RZ ;  /* 0x000000060f0f7224 */ /* 0x000fc800078e02ff */
[----:B------:R-:W-:-:S04]  /*09b0*/  IMAD.HI.U32 R3, R3, R15, R2 ;  /* 0x0000000f03037227 */ /* 0x000fc800078e0002 */
[----:B------:R-:W-:Y:S02]  /*09c0*/  IMAD.MOV R15, RZ, RZ, -R20 ;  /* 0x000000ffff0f7224 */ /* 0x000fe400078e0a14 */
[----:B------:R-:W-:Y:S01]  /*09d0*/  IMAD.HI.U32 R12, R3, R14, RZ ;  /* 0x0000000e030c7227 */ /* 0x000fe200078e00ff */
[----:B------:R-:W0:Y:S03]  /*09e0*/  LDC R20, c[0x0][0x2ac] ;  /* 0x0000ab00ff147b82 */ /* 0x000e260000000800 */
[----:B------:R-:W-:-:S05]  /*09f0*/  IMAD R3, R12, R15, R14 ;  /* 0x0000000f0c037224 */ /* 0x000fca00078e020e */
[----:B------:R-:W-:-:S13]  /*0a00*/  ISETP.GT.U32.AND P1, PT, R6, R3, PT ;  /* 0x000000030600720c */ /* 0x000fda0003f24070 */
[----:B------:R-:W-:Y:S02]  /*0a10*/  @!P1 IMAD.IADD R3, R3, 0x1, -R6 ;  /* 0x0000000103039824 */ /* 0x000fe400078e0a06 */
[----:B------:R-:W-:Y:S01]  /*0a20*/  @!P1 VIADD R12, R12, 0x1 ;  /* 0x000000010c0c9836 */ /* 0x000fe20000000000 */
[----:B------:R-:W-:Y:S02]  /*0a30*/  ISETP.NE.AND P1, PT, R7, RZ, PT ;  /* 0x000000ff0700720c */ /* 0x000fe40003f25270 */
[----:B------:R-:W-:Y:S02]  /*0a40*/  ISETP.GE.U32.AND P0, PT, R3, R6, PT ;  /* 0x000000060300720c */ /* 0x000fe40003f06070 */
[----:B------:R-:W1:Y:S01]  /*0a50*/  LDC.64 R2, c[0x0][0x2b0] ;  /* 0x0000ac00ff027b82 */ /* 0x000e620000000a00 */
[----:B------:R-:W-:-:S04]  /*0a60*/  LOP3.LUT R6, R10, R7, RZ, 0x3c, !PT ;  /* 0x000000070a067212 */ /* 0x000fc800078e3cff */
[----:B------:R-:W-:Y:S01]  /*0a70*/  ISETP.GE.AND P2, PT, R6, RZ, PT ;  /* 0x000000ff0600720c */ /* 0x000fe20003f46270 */
[----:B------:R-:W-:-:S04]  /*0a80*/  IMAD.MOV R6, RZ, RZ, -R4 ;  /* 0x000000ffff067224 */ /* 0x000fc800078e0a04 */
[----:B------:R-:W-:Y:S02]  /*0a90*/  IMAD R6, R9, R6, R0 ;  /* 0x0000000609067224 */ /* 0x000fe400078e0200 */
[----:B------:R-:W-:-:S04]  /*0aa0*/  @P0 VIADD R12, R12, 0x1 ;  /* 0x000000010c0c0836 */ /* 0x000fc80000000000 */
[----:B------:R-:W-:Y:S02]  /*0ab0*/  IMAD.MOV.U32 R14, RZ, RZ, R12 ;  /* 0x000000ffff0e7224 */ /* 0x000fe400078e000c */
[----:B------:R-:W-:Y:S01]  /*0ac0*/  IMAD R12, R10, UR4, RZ ;  /* 0x000000040a0c7c24 */ /* 0x000fe2000f8e02ff */
[----:B------:R-:W-:Y:S01]  /*0ad0*/  ULDC UR4, c[0x0][0x2b8] ;  /* 0x0000ae0000047ab9 */ /* 0x000fe20000000800 */
[----:B------:R-:W-:Y:S01]  /*0ae0*/  @!P2 IMAD.MOV R14, RZ, RZ, -R14 ;  /* 0x000000ffff0ea224 */ /* 0x000fe200078e0a0e */
[----:B------:R-:W-:Y:S01]  /*0af0*/  @!P1 LOP3.LUT R14, RZ, R7, RZ, 0x33, !PT ;  /* 0x00000007ff0e9212 */ /* 0x000fe200078e33ff */
[----:B0-----:R-:W-:Y:S01]  /*0b00*/  IMAD R13, R13, UR4, -R20 ;  /* 0x000000040d0d7c24 */ /* 0x001fe2000f8e0a14 */
[----:B------:R-:W-:Y:S01]  /*0b10*/  LOP3.LUT R7, R18, 0x1f, RZ, 0xc0, !PT ;  /* 0x0000001f12077812 */ /* 0x000fe200078ec0ff */
[----:B-1----:R-:W-:Y:S01]  /*0b20*/  IMAD R9, R8, UR5, -R3 ;  /* 0x0000000508097c24 */ /* 0x002fe2000f8e0a03 */
[----:B------:R-:W-:Y:S01]  /*0b30*/  ULDC UR5, c[0x0][0x2bc] ;  /* 0x0000af0000057ab9 */ /* 0x000fe20000000800 */
[----:B------:R-:W-:Y:S01]  /*0b40*/  ULDC UR4, c[0x0][0x260] ;  /* 0x0000980000047ab9 */ /* 0x000fe20000000800 */
[----:B------:R-:W-:Y:S01]  /*0b50*/  IADD3 R8, P0, R7, R12, RZ ;  /* 0x0000000c07087210 */ /* 0x000fe20007f1e0ff */
[----:B------:R-:W-:-:S02]  /*0b60*/  IMAD R10, R11, UR5, -R2 ;  /* 0x000000050b0a7c24 */ /* 0x000fc4000f8e0a02 */
[----:B------:R-:W-:Y:S01]  /*0b70*/  IMAD.MOV.U32 R7, RZ, RZ, RZ ;  /* 0x000000ffff077224 */ /* 0x000fe200078e00ff */
[----:B------:R-:W-:Y:S01]  /*0b80*/  LEA.HI.X.SX32 R12, R12, RZ, 0x1, P0 ;  /* 0x000000ff0c0c7211 */ /* 0x000fe200000f0eff */
[----:B------:R-:W-:-:S08]  /*0b90*/  IMAD R11, R14, UR4, RZ ;  /* 0x000000040e0b7c24 */ /* 0x000fd0000f8e02ff */
.L_x_101:
[----:B------:R-:W0:Y:S01]  /*0ba0*/  LDC R3, c[0x0][0x220] ;  /* 0x00008800ff037b82 */ /* 0x000e220000000800 */
[----:B------:R-:W-:Y:S01]  /*0bb0*/  BSSY B1, `(.L_x_92) ;  /* 0x0000007000017945 */ /* 0x000fe20003800000 */
[----:B0-----:R-:W-:-:S13]  /*0bc0*/  ISETP.GE.AND P0, PT, R6, R3, PT ;  /* 0x000000030600720c */ /* 0x001fda0003f06270 */
[----:B------:R-:W-:Y:S05]  /*0bd0*/  @!P0 BRA `(.L_x_93) ;  /* 0x0000000000108947 */ /* 0x000fea0003800000 */
.L_x_94:
[----:B------:R-:W-:Y:S02]  /*0be0*/  IMAD.IADD R6, R6, 0x1, -R3 ;  /* 0x0000000106067824 */ /* 0x000fe400078e0a03 */
[----:B------:R-:W-:-:S03]  /*0bf0*/  VIADD R4, R4, 0x1 ;  /* 0x0000000104047836 */ /* 0x000fc60000000000 */
[----:B------:R-:W-:-:S13]  /*0c00*/  ISETP.GE.AND P0, PT, R6, R3, PT ;  /* 0x000000030600720c */ /* 0x000fda0003f06270 */
[----:B------:R-:W-:Y:S05]  /*0c10*/  @P0 BRA `(.L_x_94) ;  /* 0xfffffffc00f00947 */ /* 0x000fea000383ffff */
.L_x_93:
[----:B------:R-:W-:Y:S05]  /*0c20*/  BSYNC B1 ;  /* 0x0000000000017941 */ /* 0x000fea0003800000 */
.L_x_92:
        /* <DEDUP_REMOVED lines=8> */
[----:B------:R-:W-:Y:S01]  /*0cb0*/  LOP3.LUT R20, R18, 0x1f, RZ, 0xc0, !PT ;  /* 0x0000001f12147812 */ /* 0x000fe200078ec0ff */
        /* <DEDUP_REMOVED lines=8> */
[----:B------:R-:W-:Y:S01]  /*0d40*/  IMAD R23, R24, R15, RZ ;  /* 0x0000000f18177224 */ /* 0x000fe200078e02ff */
[----:B------:R-:W-:-:S03]  /*0d50*/  IABS R24, R20 ;  /* 0x0000001400187213 */ /* 0x000fc60000000000 */
[----:B------:R-:W-:-:S06]  /*0d60*/  IMAD.HI.U32 R3, R3, R23, R2 ;  /* 0x0000001703037227 */ /* 0x000fcc00078e0002 */
[----:B------:R-:W-:-:S04]  /*0d70*/  IMAD.HI.U32 R3, R3, R24, RZ ;  /* 0x0000001803037227 */ /* 0x000fc800078e00ff */
[----:B------:R-:W-:-:S04]  /*0d80*/  IMAD.MOV R22, RZ, RZ, -R3 ;  /* 0x000000ffff167224 */ /* 0x000fc800078e0a03 */
[----:B------:R-:W-:-:S05]  /*0d90*/  IMAD R2, R15, R22, R24 ;  /* 0x000000160f027224 */ /* 0x000fca00078e0218 */
[----:B------:R-:W-:-:S13]  /*0da0*/  ISETP.GT.U32.AND P1, PT, R15, R2, PT ;  /* 0x000000020f00720c */ /* 0x000fda0003f24070 */
[----:B------:R-:W-:Y:S01]  /*0db0*/  @!P1 IMAD.IADD R2, R2, 0x1, -R15 ;  /* 0x0000000102029824 */ /* 0x000fe200078e0a0f */
[----:B------:R-:W-:Y:S02]  /*0dc0*/  @!P1 IADD3 R3, R3, 0x1, RZ ;  /* 0x0000000103039810 */ /* 0x000fe40007ffe0ff */
[C---:B------:R-:W-:Y:S02]  /*0dd0*/  ISETP.NE.AND P1, PT, R21.reuse, RZ, PT ;  /* 0x000000ff1500720c */ /* 0x040fe40003f25270 */
[----:B------:R-:W-:Y:S02]  /*0de0*/  ISETP.GE.U32.AND P0, PT, R2, R15, PT ;  /* 0x0000000f0200720c */ /* 0x000fe40003f06070 */
[----:B------:R-:W-:-:S04]  /*0df0*/  LOP3.LUT R2, R21, 0x1f, R18, 0x78, !PT ;  /* 0x0000001f15027812 */ /* 0x000fc800078e7812 */
[----:B------:R-:W-:-:S07]  /*0e00*/  ISETP.GE.AND P2, PT, R2, RZ, PT ;  /* 0x000000ff0200720c */ /* 0x000fce0003f46270 */
[----:B------:R-:W-:-:S06]  /*0e10*/  @P0 VIADD R3, R3, 0x1 ;  /* 0x0000000103030836 */ /* 0x000fcc0000000000 */
[----:B------:R-:W-:Y:S01]  /*0e20*/  @!P2 IMAD.MOV R3, RZ, RZ, -R3 ;  /* 0x000000ffff03a224 */ /* 0x000fe200078e0a03 */
[----:B------:R-:W-:-:S04]  /*0e30*/  @!P1 LOP3.LUT R3, RZ, R21, RZ, 0x33, !PT ;  /* 0x00000015ff039212 */ /* 0x000fc800078e33ff */
[----:B------:R-:W-:-:S13]  /*0e40*/  ISETP.GE.AND P0, PT, R3, UR4, PT ;  /* 0x0000000403007c0c */ /* 0x000fda000bf06270 */
[----:B------:R-:W-:Y:S05]  /*0e50*/  @P0 BRA `(.L_x_96) ;  /* 0x0000000000f00947 */ /* 0x000fea0003800000 */
[----:B------:R-:W-:Y:S01]  /*0e60*/  IMAD.MOV.U32 R15, RZ, RZ, R3 ;  /* 0x000000ffff0f7224 */ /* 0x000fe200078e0003 */
[----:B------:R-:W-:Y:S01]  /*0e70*/  ULDC UR4, c[0x0][0x22c] ;  /* 0x00008b0000047ab9 */ /* 0x000fe20000000800 */
[----:B------:R-:W-:Y:S01]  /*0e80*/  ULDC UR5, c[0x0][0x234] ;  /* 0x00008d0000057ab9 */ /* 0x000fe20000000800 */
[----:B------:R-:W-:Y:S01]  /*0e90*/  IMAD R3, R4, UR4, RZ ;  /* 0x0000000404037c24 */ /* 0x000fe2000f8e02ff */
[----:B------:R-:W-:Y:S01]  /*0ea0*/  ULDC UR4, c[0x0][0x264] ;  /* 0x0000990000047ab9 */ /* 0x000fe20000000800 */
[----:B------:R-:W-:Y:S01]  /*0eb0*/  IMAD.MOV R22, RZ, RZ, -R15 ;  /* 0x000000ffff167224 */ /* 0x000fe200078e0a0f */
[----:B------:R-:W-:Y:S01]  /*0ec0*/  SHF.R.S32.HI R25, RZ, 0x1f, R11 ;  /* 0x0000001fff197819 */ /* 0x000fe2000001140b */
[----:B------:R-:W-:Y:S01]  /*0ed0*/  IMAD R2, R6, UR5, RZ ;  /* 0x0000000506027c24 */ /* 0x000fe2000f8e02ff */
[----:B------:R-:W-:Y:S01]  /*0ee0*/  ULDC UR5, c[0x0][0x25c] ;  /* 0x0000970000057ab9 */ /* 0x000fe20000000800 */
[----:B------:R-:W-:Y:S01]  /*0ef0*/  IMAD R20, R21, R22, R20 ;  /* 0x0000001615147224 */ /* 0x000fe200078e0214 */
[--C-:B------:R-:W-:Y:S01]  /*0f00*/  SHF.R.S32.HI R21, RZ, 0x1f, R3.reuse ;  /* 0x0000001fff157819 */ /* 0x100fe20000011403 */
[----:B------:R-:W-:Y:S01]  /*0f10*/  IMAD R14, R14, UR4, RZ ;  /* 0x000000040e0e7c24 */ /* 0x000fe2000f8e02ff */
[----:B------:R-:W-:-:S02]  /*0f20*/  IADD3 R24, P0, P1, R2, R8, R3 ;  /* 0x0000000802187210 */ /* 0x000fc4000791e003 */
[----:B------:R-:W-:Y:S01]  /*0f30*/  SHF.R.S32.HI R3, RZ, 0x1f, R2 ;  /* 0x0000001fff037819 */ /* 0x000fe20000011402 */
[----:B------:R-:W-:Y:S01]  /*0f40*/  IMAD R2, R4, UR5, RZ ;  /* 0x0000000504027c24 */ /* 0x000fe2000f8e02ff */
[----:B------:R-:W-:Y:S01]  /*0f50*/  ULDC.64 UR4, c[0x0][0x210] ;  /* 0x0000840000047ab9 */ /* 0x000fe20000000a00 */
[----:B------:R-:W-:Y:S02]  /*0f60*/  SHF.R.S32.HI R22, RZ, 0x1f, R14 ;  /* 0x0000001fff167819 */ /* 0x000fe4000001140e */
[----:B------:R-:W-:Y:S02]  /*0f70*/  IADD3.X R23, R3, R12, R21, P0, P1 ;  /* 0x0000000c03177210 */ /* 0x000fe400007e2415 */
[----:B------:R-:W-:Y:S02]  /*0f80*/  IADD3 R14, P0, P1, R14, R2, R11 ;  /* 0x000000020e0e7210 */ /* 0x000fe4000791e00b */
[----:B------:R-:W-:Y:S02]  /*0f90*/  LEA R21, P2, R24, UR4, 0x2 ;  /* 0x0000000418157c11 */ /* 0x000fe4000f8410ff */
[----:B------:R-:W-:-:S02]  /*0fa0*/  SHF.R.S32.HI R3, RZ, 0x1f, R2 ;  /* 0x0000001fff037819 */ /* 0x000fc40000011402 */
[----:B------:R-:W-:Y:S02]  /*0fb0*/  LEA.HI.X R24, R24, UR5, R23, 0x2, P2 ;  /* 0x0000000518187c11 */ /* 0x000fe400090f1417 */
[----:B------:R-:W-:-:S07]  /*0fc0*/  IADD3.X R22, R22, R3, R25, P0, P1 ;  /* 0x0000000316167210 */ /* 0x000fce00007e2419 */
.L_x_100:
[----:B------:R-:W-:Y:S01]  /*0fd0*/  ULDC UR4, c[0x0][0x2a8] ;  /* 0x0000aa0000047ab9 */ /* 0x000fe20000000800 */
[----:B------:R-:W-:Y:S01]  /*0fe0*/  ULDC UR5, c[0x0][0x2a4] ;  /* 0x0000a90000057ab9 */ /* 0x000fe20000000800 */
[----:B------:R-:W-:Y:S01]  /*0ff0*/  IMAD R23, R20, UR4, R9 ;  /* 0x0000000414177c24 */ /* 0x000fe2000f8e0209 */
[----:B------:R-:W-:Y:S01]  /*1000*/  ULDC UR4, c[0x0][0x258] ;  /* 0x0000960000047ab9 */ /* 0x000fe20000000800 */
[----:B------:R-:W-:Y:S01]  /*1010*/  IMAD R26, R15, UR5, R10 ;  /* 0x000000050f1a7c24 */ /* 0x000fe2000f8e020a */
[----:B------:R-:W-:-:S03]  /*1020*/  ULDC UR5, c[0x0][0x254] ;  /* 0x0000950000057ab9 */ /* 0x000fc60000000800 */
[----:B------:R-:W-:Y:S01]  /*1030*/  IMAD R25, R26, UR4, R23 ;  /* 0x000000041a197c24 */ /* 0x000fe2000f8e0217 */
[----:B------:R-:W-:-:S04]  /*1040*/  LOP3.LUT R2, R23, R26, RZ, 0xfc, !PT ;  /* 0x0000001a17027212 */ /* 0x000fc800078efcff */
[----:B------:R-:W-:-:S04]  /*1050*/  ISETP.GE.AND P0, PT, R2, RZ, PT ;  /* 0x000000ff0200720c */ /* 0x000fc80003f06270 */
[----:B------:R-:W-:-:S04]  /*1060*/  ISETP.GE.OR P0, PT, R23, UR4, !P0 ;  /* 0x0000000417007c0c */ /* 0x000fc8000c706670 */
[----:B------:R-:W-:-:S13]  /*1070*/  ISETP.GE.OR P0, PT, R26, UR5, P0 ;  /* 0x000000051a007c0c */ /* 0x000fda0008706670 */
[----:B------:R-:W0:Y:S01]  /*1080*/  @!P0 LDC.64 R2, c[0x0][0x240] ;  /* 0x00009000ff028b82 */ /* 0x000e220000000a00 */
[----:B------:R-:W-:-:S04]  /*1090*/  @!P0 IADD3 R23, P1, R25, R14, RZ ;  /* 0x0000000e19178210 */ /* 0x000fc80007f3e0ff */
[----:B------:R-:W-:Y:S02]  /*10a0*/  @!P0 LEA.HI.X.SX32 R26, R25, R22, 0x1, P1 ;  /* 0x00000016191a8211 */ /* 0x000fe400008f0eff */
[----:B0-----:R-:W-:-:S04]  /*10b0*/  @!P0 LEA R2, P1, R23, R2, 0x2 ;  /* 0x0000000217028211 */ /* 0x001fc800078210ff */
[----:B------:R-:W-:Y:S01]  /*10c0*/  @!P0 LEA.HI.X R3, R23, R3, R26, 0x2, P1 ;  /* 0x0000000317038211 */ /* 0x000fe200008f141a */
[----:B------:R-:W-:Y:S01]  /*10d0*/  IMAD.MOV.U32 R26, RZ, RZ, RZ ;  /* 0x000000ffff1a7224 */ /* 0x000fe200078e00ff */
[----:B------:R-:W0:Y:S05]  /*10e0*/  LDC R23, c[0x0][0x228] ;  /* 0x00008a00ff177b82 */ /* 0x000e2a0000000800 */
[----:B------:R1:W5:Y:S02]  /*10f0*/  @!P0 LDG.E R26, desc[UR36][R2.64] ;  /* 0x00000024021a8981 */ /* 0x000364000c1e1900 */
[----:B-1----:R-:W-:Y:S02]  /*1100*/  IMAD.MOV.U32 R2, RZ, RZ, R21 ;  /* 0x000000ffff027224 */ /* 0x002fe400078e0015 */
[----:B------:R-:W-:-:S05]  /*1110*/  IMAD.MOV.U32 R3, RZ, RZ, R24 ;  /* 0x000000ffff037224 */ /* 0x000fca00078e0018 */
[----:B------:R1:W5:Y:S01]  /*1120*/  LDG.E R28, desc[UR36][R2.64] ;  /* 0x00000024021c7981 */ /* 0x000362000c1e1900 */
[----:B------:R-:W-:Y:S01]  /*1130*/  VIADD R20, R20, 0x20 ;  /* 0x0000002014147836 */ /* 0x000fe20000000000 */
[----:B------:R-:W-:Y:S04]  /*1140*/  BSSY B2, `(.L_x_97) ;  /* 0x0000007000027945 */ /* 0x000fe80003800000 */
[----:B0-----:R-:W-:-:S13]  /*1150*/  ISETP.GE.AND P0, PT, R20, R23, PT ;  /* 0x000000171400720c */ /* 0x001fda0003f06270 */
[----:B-1----:R-:W-:Y:S05]  /*1160*/  @!P0 BRA `(.L_x_98) ;  /* 0x0000000000108947 */ /* 0x002fea0003800000 */
.L_x_99:
[----:B------:R-:W-:Y:S02]  /*1170*/  IMAD.IADD R20, R20, 0x1, -R23 ;  /* 0x0000000114147824 */ /* 0x000fe400078e0a17 */
[----:B------:R-:W-:-:S03]  /*1180*/  VIADD R15, R15, 0x1 ;  /* 0x000000010f0f7836 */ /* 0x000fc60000000000 */
[----:B------:R-:W-:-:S13]  /*1190*/  ISETP.GE.AND P0, PT, R20, R23, PT ;  /* 0x000000171400720c */ /* 0x000fda0003f06270 */
[----:B------:R-:W-:Y:S05]  /*11a0*/  @P0 BRA `(.L_x_99) ;  /* 0xfffffffc00f00947 */ /* 0x000fea000383ffff */
.L_x_98:
[----:B------:R-:W-:Y:S05]  /*11b0*/  BSYNC B2 ;  /* 0x0000000000027941 */ /* 0x000fea0003800000 */
.L_x_97:
[----:B------:R-:W-:Y:S01]  /*11c0*/  ULDC UR4, c[0x0][0x224] ;  /* 0x0000890000047ab9 */ /* 0x000fe20000000800 */
[----:B------:R-:W-:Y:S01]  /*11d0*/  IADD3 R21, P1, R21, 0x80, RZ ;  /* 0x0000008015157810 */ /* 0x000fe20007f3e0ff */
[----:B-----5:R-:W-:Y:S01]  /*11e0*/  FFMA.FTZ R7, R28, R26, R7 ;  /* 0x0000001a1c077223 */ /* 0x020fe20000010007 */
[----:B------:R-:W-:-:S03]  /*11f0*/  ISETP.GE.AND P0, PT, R15, UR4, PT ;  /* 0x000000040f007c0c */ /* 0x000fc6000bf06270 */
[----:B------:R-:W-:-:S10]  /*1200*/  IMAD.X R24, RZ, RZ, R24, P1 ;  /* 0x000000ffff187224 */ /* 0x000fd400008e0618 */
[----:B------:R-:W-:Y:S05]  /*1210*/  @!P0 BRA `(.L_x_100) ;  /* 0xfffffffc006c8947 */ /* 0x000fea000383ffff */
.L_x_96:
[----:B------:R-:W-:Y:S05]  /*1220*/  BSYNC B1 ;  /* 0x0000000000017941 */ /* 0x000fea0003800000 */
.L_x_95:
[----:B------:R-:W-:-:S05]  /*1230*/  SHF.R.U32.HI R3, RZ, 0x5, R19 ;  /* 0x00000005ff037819 */ /* 0x000fca0000011613 */
[--C-:B------:R-:W-:Y:S02]  /*1240*/  IMAD.IADD R0, R0, 0x1, R3.reuse ;  /* 0x0000000100007824 */ /* 0x100fe400078e0203 */
[----:B------:R-:W-:-:S03]  /*1250*/  IMAD.IADD R6, R6, 0x1, R3 ;  /* 0x0000000106067824 */ /* 0x000fc600078e0203 */
[----:B------:R-:W-:-:S13]  /*1260*/  ISETP.GE.AND P0, PT, R0, R5, PT ;  /* 0x000000050000720c */ /* 0x000fda0003f06270 */
[----:B------:R-:W-:Y:S05]  /*1270*/  @!P0 BRA `(.L_x_101) ;  /* 0xfffffff800488947 */ /* 0x000fea000383ffff */
.L_x_91:
[----:B------:R-:W-:Y:S05]  /*1280*/  BSYNC B0 ;  /* 0x0000000000007941 */ /* 0x000fea0003800000 */
.L_x_90:
[----:B------:R-:W0:Y:S01]  /*1290*/  S2UR UR5, SR_CgaCtaId ;  /* 0x00000000000579c3 */ /* 0x000e220000008800 */
[----:B------:R-:W1:Y:S01]  /*12a0*/  POPC R2, R19 ;  /* 0x0000001300027309 */ /* 0x000e620000000000 */
[----:B------:R-:W-:Y:S01]  /*12b0*/  UMOV UR4, 0x400 ;  /* 0x0000040000047882 */ /* 0x000fe20000000000 */
[----:B-1----:R-:W-:Y:S01]  /*12c0*/  ISETP.NE.AND P0, PT, R2, 0x1, PT ;  /* 0x000000010200780c */ /* 0x002fe20003f05270 */
[----:B0-----:R-:W-:-:S06]  /*12d0*/  ULEA UR4, UR5, UR4, 0x18 ;  /* 0x0000000405047291 */ /* 0x001fcc000f8ec03f */
[----:B------:R-:W-:-:S05]  /*12e0*/  LEA R0, R18, UR4, 0x2 ;  /* 0x0000000412007c11 */ /* 0x000fca000f8e10ff */
[----:B------:R0:W-:Y:S01]  /*12f0*/  STS [R0], R7 ;  /* 0x0000000700007388 */ /* 0x0001e20000000800 */
[----:B------:R-:W-:Y:S06]  /*1300*/  BAR.SYNC.DEFER_BLOCKING 0x0 ;  /* 0x0000000000007b1d */ /* 0x000fec0000010000 */
[----:B------:R-:W-:Y:S05]  /*1310*/  @!P0 BRA `(.L_x_102) ;  /* 0x0000000000408947 */ /* 0x000fea0003800000 */
[----:B------:R-:W-:Y:S01]  /*1320*/  MOV R2, 0x0 ;  /* 0x0000000000027802 */ /* 0x000fe20000000f00 */
[----:B------:R-:W-:Y:S01]  /*1330*/  ULDC.64 UR4, c[0x4][0x148] ;  /* 0x0100520000047ab9 */ /* 0x000fe20000000a00 */
[----:B------:R-:W-:Y:S01]  /*1340*/  ULDC.64 UR6, c[0x4][0x30] ;  /* 0x01000c0000067ab9 */ /* 0x000fe20000000a00 */
[----:B------:R-:W-:Y:S01]  /*1350*/  IMAD.U32 R4, RZ, RZ, UR4 ;  /* 0x00000004ff047e24 */ /* 0x000fe2000f8e00ff */
[----:B------:R-:W-:Y:S01]  /*1360*/  MOV R11, UR7 ;  /* 0x00000007000b7c02 */ /* 0x000fe20008000f00 */
[----:B------:R-:W-:Y:S01]  /*1370*/  IMAD.U32 R5, RZ, RZ, UR5 ;  /* 0x00000005ff057e24 */ /* 0x000fe2000f8e00ff */
[----:B------:R-:W1:Y:S01]  /*1380*/  LDC.64 R2, c[0x4][R2] ;  /* 0x0100000002027b82 */ /* 0x000e620000000a00 */
[----:B------:R-:W-:Y:S01]  /*1390*/  ULDC.64 UR4, c[0x4][0x150] ;  /* 0x0100540000047ab9 */ /* 0x000fe20000000a00 */
[----:B------:R-:W-:Y:S02]  /*13a0*/  IMAD.U32 R10, RZ, RZ, UR6 ;  /* 0x00000006ff0a7e24 */ /* 0x000fe4000f8e00ff */
[----:B------:R-:W-:-:S02]  /*13b0*/  IMAD.U32 R6, RZ, RZ, UR4 ;  /* 0x00000004ff067e24 */ /* 0x000fc4000f8e00ff */
[----:B0-----:R-:W-:Y:S02]  /*13c0*/  IMAD.U32 R7, RZ, RZ, UR5 ;  /* 0x00000005ff077e24 */ /* 0x001fe4000f8e00ff */
[----:B------:R-:W-:Y:S02]  /*13d0*/  IMAD.MOV.U32 R8, RZ, RZ, 0x10b ;  /* 0x0000010bff087424 */ /* 0x000fe400078e00ff */
[----:B------:R-:W-:Y:S02]  /*13e0*/  IMAD.MOV.U32 R12, RZ, RZ, 0x1 ;  /* 0x00000001ff0c7424 */ /* 0x000fe400078e00ff */
[----:B------:R-:W-:-:S07]  /*13f0*/  IMAD.MOV.U32 R13, RZ, RZ, RZ ;  /* 0x000000ffff0d7224 */ /* 0x000fce00078e00ff */
[----:B------:R-:W-:-:S07]  /*1400*/  LEPC R20, `(.L_x_102) ;  /* 0x000000001014794e */ /* 0x000fce0000000000 */
[----:B-1----:R-:W-:Y:S05]  /*1410*/  CALL.ABS.NOINC R2 ;  /* 0x0000000002007343 */ /* 0x002fea0003c00000 */
.L_x_102:
[----:B------:R-:W-:-:S04]  /*1420*/  SHF.R.U32.HI R3, RZ, 0x1, R19 ;  /* 0x00000001ff037819 */ /* 0x000fc80000011613 */
[----:B------:R-:W-:-:S13]  /*1430*/  ISETP.NE.AND P0, PT, R3, RZ, PT ;  /* 0x000000ff0300720c */ /* 0x000fda0003f05270 */
[----:B------:R-:W-:Y:S05]  /*1440*/  @!P0 BRA `(.L_x_103) ;  /* 0x0000001000e08947 */ /* 0x000fea0003800000 */
[----:B------:R-:W1:Y:S01]  /*1450*/  S2UR UR5, SR_CgaCtaId ;  /* 0x00000000000579c3 */ /* 0x000e620000008800 */
[----:B------:R-:W-:Y:S01]  /*1460*/  ISETP.GE.U32.AND P0, PT, R18, R3, PT ;  /* 0x000000031200720c */ /* 0x000fe20003f06070 */
[----:B------:R-:W-:Y:S01]  /*1470*/  UMOV UR4, 0x400 ;  /* 0x0000040000047882 */ /* 0x000fe20000000000 */
[----:B0-----:R-:W-:Y:S01]  /*1480*/  SHF.R.U32.HI R7, RZ, 0x2, R19 ;  /* 0x00000002ff077819 */ /* 0x001fe20000011613 */
[----:B-1----:R-:W-:-:S06]  /*1490*/  ULEA UR4, UR5, UR4, 0x18 ;  /* 0x0000000405047291 */ /* 0x002fcc000f8ec03f */
[----:B------:R-:W-:Y:S01]  /*14a0*/  LEA R0, R18, UR4, 0x2 ;  /* 0x0000000412007c11 */ /* 0x000fe2000f8e10ff */
[----:B------:R-:W-:Y:S05]  /*14b0*/  WARPSYNC.ALL ;  /* 0x0000000000007948 */ /* 0x000fea0003800000 */
[----:B------:R-:W-:Y:S01]  /*14c0*/  @!P0 IMAD R3, R3, 0x4, R0 ;  /* 0x0000000403038824 */ /* 0x000fe200078e0200 */
[----:B------:R-:W-:Y:S05]  /*14d0*/  @!P0 LDS R2, [R0] ;  /* 0x0000000000028984 */ /* 0x000fea0000000800 */
[----:B------:R-:W0:Y:S02]  /*14e0*/  @!P0 LDS R3, [R3] ;  /* 0x0000000003038984 */ /* 0x000e240000000800 */
[----:B0-----:R-:W-:-:S05]  /*14f0*/  @!P0 FADD.FTZ R5, R2, R3 ;  /* 0x0000000302058221 */ /* 0x001fca0000010000 */
[----:B------:R1:W-:Y:S01]  /*1500*/  @!P0 STS [R0], R5 ;  /* 0x0000000500008388 */ /* 0x0003e20000000800 */
[----:B------:R-:W-:Y:S01]  /*1510*/  BAR.SYNC.DEFER_BLOCKING 0x0 ;  /* 0x0000000000007b1d */ /* 0x000fe20000010000 */
[----:B------:R-:W-:-:S13]  /*1520*/  ISETP.NE.AND P0, PT, R7, RZ, PT ;  /* 0x000000ff0700720c */ /* 0x000fda0003f05270 */
[----:B-1----:R-:W-:Y:S05]  /*1530*/  @!P0 BRA `(.L_x_103) ;  /* 0x0000001000a48947 */ /* 0x002fea0003800000 */
[----:B------:R-:W-:Y:S02]  /*1540*/  ISETP.GE.U32.AND P0, PT, R18, R7, PT ;  /* 0x000000071200720c */ /* 0x000fe40003f06070 */
[----:B------:R-:W-:-:S11]  /*1550*/  SHF.R.U32.HI R5, RZ, 0x3, R19 ;  /* 0x00000003ff057819 */ /* 0x000fd60000011613 */
        /* <DEDUP_REMOVED lines=28> */
[----:B------:R-:W-:-:S13]  /*1720*/  ISETP.GE.U32.AND P0, PT, R18, R5, PT ;  /* 0x000000051200720c */ /* 0x000fda0003f06070 */
[----:B------:R-:W-:Y:S01]  /*1730*/  @!P0 IMAD R2, R5, 0x4, R0 ;  /* 0x0000000405028824 */ /* 0x000fe200078e0200 */
[----:B------:R-:W-:Y:S01]  /*1740*/  @!P0 LDS R3, [R0] ;  /* 0x0000000000038984 */ /* 0x000fe20000000800 */
[----:B------:R-:W-:-:S04]  /*1750*/  SHF.R.U32.HI R5, RZ, 0x6, R19 ;  /* 0x00000006ff057819 */ /* 0x000fc80000011613 */
        /* <DEDUP_REMOVED lines=98> */
[----:B------:R-:W-:Y:S01]  /*1d80*/  @!P0 LEA R7, R7, R0, 0x2 ;  /* 0x0000000007078211 */ /* 0x000fe200078e10ff */
        /* <DEDUP_REMOVED lines=159> */
[----:B------:R-:W-:Y:S05]  /*2780*/  @!P0 LDS R2, [R0] ;  /* 0x0000000000028984 */ /* 0x000fea0000000800 */
[----:B------:R-:W0:Y:S02]  /*2790*/  @!P0 LDS R19, [R19] ;  /* 0x0000000013138984 */ /* 0x000e240000000800 */
[----:B0-----:R-:W-:-:S05]  /*27a0*/  @!P0 FADD.FTZ R3, R2, R19 ;  /* 0x0000001302038221 */ /* 0x001fca0000010000 */
[----:B------:R1:W-:Y:S01]  /*27b0*/  @!P0 STS [R0], R3 ;  /* 0x0000000300008388 */ /* 0x0003e20000000800 */
[----:B------:R-:W-:Y:S06]  /*27c0*/  BAR.SYNC.DEFER_BLOCKING 0x0 ;  /* 0x0000000000007b1d */ /* 0x000fec0000010000 */
.L_x_103:
[----:B------:R-:W-:-:S13]  /*27d0*/  ISETP.NE.AND P0, PT, R18, RZ, PT ;  /* 0x000000ff1200720c */ /* 0x000fda0003f05270 */
[----:B------:R-:W-:Y:S05]  /*27e0*/  @P0 EXIT ;  /* 0x000000000000094d */ /* 0x000fea0003800000 */
[----:B------:R-:W2:Y:S01]  /*27f0*/  S2UR UR5, SR_CgaCtaId ;  /* 0x00000000000579c3 */ /* 0x000ea20000008800 */
[----:B------:R-:W-:Y:S02]  /*2800*/  UMOV UR4, 0x400 ;  /* 0x0000040000047882 */ /* 0x000fe40000000000 */
[----:B--2---:R-:W-:-:S09]  /*2810*/  ULEA UR4, UR5, UR4, 0x18 ;  /* 0x0000000405047291 */ /* 0x004fd2000f8ec03f */
[----:B-1----:R-:W1:Y:S04]  /*2820*/  LDS R3, [UR4] ;  /* 0x00000004ff037984 */ /* 0x002e680008000800 */
[----:B-1----:R-:W-:Y:S01]  /*2830*/  STG.E desc[UR36][R16.64], R3 ;  /* 0x0000000310007986 */ /* 0x002fe2000c101924 */
[----:B------:R-:W-:Y:S05]  /*2840*/  EXIT ;  /* 0x000000000000794d */ /* 0x000fea0003800000 */
.L_x_104:
        /* <DEDUP_REMOVED lines=11> */
.L_x_467:


//--------------------- .text._ZN2at6native51_GLOBAL__N__11011a27_18_DepthwiseConv3d_cu_35e0c7b544conv_depthwise3d_cuda_backward_weight_kernelIffLi2ELi2EEEvNS_27GenericPackedTensorAccessorIKT_Lm5ENS_16DefaultPtrTraitsEiEES7_NS3_IS4_Lm5ES6_iEEiiiiiiiii --------------------------
	.section	.text._ZN2at6native51_GLOBAL__N__11011a27_18_DepthwiseConv3d_cu_35e0c7b544conv_depthwise3d_cuda_backward_weight_kernelIffLi2ELi2EEEvNS_27GenericPackedTensorAccessorIKT_Lm5ENS_16DefaultPtrTraitsEiEES7_NS3_IS4_Lm5ES6_iEEiiiiiiiii,"ax",@progbits
	.align	128
.text._ZN2at6native51_GLOBAL__N__11011a27_18_DepthwiseConv3d_cu_35e0c7b544conv_depthwise3d_cuda_backward_weight_kernelIffLi2ELi2EEEvNS_27GenericPackedTensorAccessorIKT_Lm5ENS_16DefaultPtrTraitsEiEES7_NS3_IS4_Lm5ES6_iEEiiiiiiiii:
        .type           _ZN2at6native51_GLOBAL__N__11011a27_18_DepthwiseConv3d_cu_35e0c7b544conv_depthwise3d_cuda_backward_weight_kernelIffLi2ELi2EEEvNS_27GenericPackedTensorAccessorIKT_Lm5ENS_16DefaultPtrTraitsEiEES7_NS3_IS4_Lm5ES6_iEEiiiiiiiii,@function
        .size           _ZN2at6native51_GLOBAL__N__11011a27_18_DepthwiseConv3d_cu_35e0c7b544conv_depthwise3d_cuda_backward_weight_kernelIffLi2ELi2EEEvNS_27GenericPackedTensorAccessorIKT_Lm5ENS_16DefaultPtrTraitsEiEES7_NS3_IS4_Lm5ES6_iEEiiiiiiiii,(.L_x_468 - _ZN2at6native51_GLOBAL__N__11011a27_18_DepthwiseConv3d_cu_35e0c7b544conv_depthwise3d_cuda_backward_weight_kernelIffLi2ELi2EEEvNS_27GenericPackedTensorAccessorIKT_Lm5ENS_16DefaultPtrTraitsEiEES7_NS3_IS4_Lm5ES6_iEEiiiiiiiii)
        .other          _ZN2at6native51_GLOBAL__N__11011a27_18_DepthwiseConv3d_cu_35e0c7b544conv_depthwise3d_cuda_backward_weight_kernelIffLi2ELi2EEEvNS_27GenericPackedTensorAccessorIKT_Lm5ENS_16DefaultPtrTraitsEiEES7_NS3_IS4_Lm5ES6_iEEiiiiiiiii,@"STO_CUDA_ENTRY STV_DEFAULT"
_ZN2at6native51_GLOBAL__N__11011a27_18_DepthwiseConv3d_cu_35e0c7b544conv_depthwise3d_cuda_backward_weight_kernelIffLi2ELi2EEEvNS_27GenericPackedTensorAccessorIKT_Lm5ENS_16DefaultPtrTraitsEiEES7_NS3_IS4_Lm5ES6_iEEiiiiiiiii:
        /* <DEDUP_REMOVED lines=79> */
[----:B-1----:R-:W-:-:S04]  /*04f0*/  IMAD.MOV R4, RZ, RZ, -R5 ;  /* 0x000000ffff047224 */ /* 0x002fc800078e0a05 */
[----:B------:R-:W-:Y:S01]  /*0500*/  IMAD R15, R4, R7, RZ ;  /* 0x00000007040f7224 */ /* 0x000fe200078e02ff */
[----:B------:R-:W-:-:S10]  /*0510*/  HFMA2.MMA R4, -RZ, RZ, 0, 0 ;  /* 0x00000000ff047435 */ /* 0x000fd400000001ff */
        /* <DEDUP_REMOVED lines=104> */
.L_x_116:
[----:B------:R-:W0:Y:S01]  /*0ba0*/  LDC R3, c[0x0][0x220] ;  /* 0x00008800ff037b82 */ /* 0x000e220000000800 */
[----:B------:R-:W-:Y:S01]  /*0bb0*/  BSSY B1, `(.L_x_107) ;  /* 0x0000007000017945 */ /* 0x000fe20003800000 */
[----:B0-----:R-:W-:-:S13]  /*0bc0*/  ISETP.GE.AND P0, PT, R6, R3, PT ;  /* 0x000000030600720c */ /* 0x001fda0003f06270 */
[----:B------:R-:W-:Y:S05]  /*0bd0*/  @!P0 BRA `(.L_x_108) ;  /* 0x0000000000108947 */ /* 0x000fea0003800000 */
.L_x_109:
[----:B------:R-:W-:Y:S02]  /*0be0*/  IMAD.IADD R6, R6, 0x1, -R3 ;  /* 0x0000000106067824 */ /* 0x000fe400078e0a03 */
[----:B------:R-:W-:-:S03]  /*0bf0*/  VIADD R4, R4, 0x1 ;  /* 0x0000000104047836 */ /* 0x000fc60000000000 */
[----:B------:R-:W-:-:S13]  /*0c00*/  ISETP.GE.AND P0, PT, R6, R3, PT ;  /* 0x000000030600720c */ /* 0x000fda0003f06270 */
[----:B------:R-:W-:Y:S05]  /*0c10*/  @P0 BRA `(.L_x_109) ;  /* 0xfffffffc00f00947 */ /* 0x000fea000383ffff */
.L_x_108:
[----:B------:R-:W-:Y:S05]  /*0c20*/  BSYNC B1 ;  /* 0x0000000000017941 */ /* 0x000fea0003800000 */
.L_x_107:
        /* <DEDUP_REMOVED lines=24> */
[----:B------:R-:W-:Y:S02]  /*0db0*/  @!P1 IMAD.IADD R2, R2, 0x1, -R15 ;  /* 0x0000000102029824 */ /* 0x000fe400078e0a0f */
[----:B------:R-:W-:Y:S01]  /*0dc0*/  @!P1 VIADD R3, R3, 0x1 ;  /* 0x0000000103039836 */ /* 0x000fe20000000000 */
[C---:B------:R-:W-:Y:S02]  /*0dd0*/  ISETP.NE.AND P1, PT, R21.reuse, RZ, PT ;  /* 0x000000ff1500720c */ /* 0x040fe40003f25270 */
[----:B------:R-:W-:Y:S02]  /*0de0*/  ISETP.GE.U32.AND P0, PT, R2, R15, PT ;  /* 0x0000000f0200720c */ /* 0x000fe40003f06070 */
[----:B------:R-:W-:-:S04]  /*0df0*/  LOP3.LUT R2, R21, 0x1f, R18, 0x78, !PT ;  /* 0x0000001f15027812 */ /* 0x000fc800078e7812 */
[----:B------:R-:W-:-:S07]  /*0e00*/  ISETP.GE.AND P2, PT, R2, RZ, PT ;  /* 0x000000ff0200720c */ /* 0x000fce0003f46270 */
[----:B------:R-:W-:-:S06]  /*0e10*/  @P0 IADD3 R3, R3, 0x1, RZ ;  /* 0x0000000103030810 */ /* 0x000fcc0007ffe0ff */
        /* <DEDUP_REMOVED lines=27> */
.L_x_115:
[----:B------:R-:W-:Y:S01]  /*0fd0*/  IMAD R23, R20, 0x2, R9 ;  /* 0x0000000214177824 */ /* 0x000fe200078e0209 */
[----:B------:R-:W-:Y:S01]  /*0fe0*/  ULDC UR4, c[0x0][0x258] ;  /* 0x0000960000047ab9 */ /* 0x000fe20000000800 */
[----:B------:R-:W-:Y:S01]  /*0ff0*/  IMAD R26, R15, 0x2, R10 ;  /* 0x000000020f1a7824 */ /* 0x000fe200078e020a */
        /* <DEDUP_REMOVED lines=21> */
.L_x_114:
[----:B------:R-:W-:Y:S02]  /*1150*/  IMAD.IADD R20, R20, 0x1, -R23 ;  /* 0x0000000114147824 */ /* 0x000fe400078e0a17 */
[----:B------:R-:W-:-:S03]  /*1160*/  VIADD R15, R15, 0x1 ;  /* 0x000000010f0f7836 */ /* 0x000fc60000000000 */
[----:B------:R-:W-:-:S13]  /*1170*/  ISETP.GE.AND P0, PT, R20, R23, PT ;  /* 0x000000171400720c */ /* 0x000fda0003f06270 */
[----:B------:R-:W-:Y:S05]  /*1180*/  @P0 BRA `(.L_x_114) ;  /* 0xfffffffc00f00947 */ /* 0x000fea000383ffff */
.L_x_113:
[----:B------:R-:W-:Y:S05]  /*1190*/  BSYNC B2 ;  /* 0x0000000000027941 */ /* 0x000fea0003800000 */
.L_x_112:
[----:B------:R-:W-:Y:S01]  /*11a0*/  ULDC UR4, c[0x0][0x224] ;  /* 0x0000890000047ab9 */ /* 0x000fe20000000800 */
[----:B------:R-:W-:Y:S01]  /*11b0*/  IADD3 R21, P1, R21, 0x80, RZ ;  /* 0x0000008015157810 */ /* 0x000fe20007f3e0ff */
[----:B-----5:R-:W-:Y:S01]  /*11c0*/  FFMA.FTZ R7, R28, R26, R7 ;  /* 0x0000001a1c077223 */ /* 0x020fe20000010007 */
[----:B------:R-:W-:-:S03]  /*11d0*/  ISETP.GE.AND P0, PT, R15, UR4, PT ;  /* 0x000000040f007c0c */ /* 0x000fc6000bf06270 */
[----:B------:R-:W-:-:S10]  /*11e0*/  IMAD.X R24, RZ, RZ, R24, P1 ;  /* 0x000000ffff187224 */ /* 0x000fd400008e0618 */
[----:B------:R-:W-:Y:S05]  /*11f0*/  @!P0 BRA `(.L_x_115) ;  /* 0xfffffffc00748947 */ /* 0x000fea000383ffff */
.L_x_111:
[----:B------:R-:W-:Y:S05]  /*1200*/  BSYNC B1 ;  /* 0x0000000000017941 */ /* 0x000fea0003800000 */
.L_x_110:
[----:B------:R-:W-:-:S05]  /*1210*/  SHF.R.U32.HI R3, RZ, 0x5, R19 ;  /* 0x00000005ff037819 */ /* 0x000fca0000011613 */
[--C-:B------:R-:W-:Y:S02]  /*1220*/  IMAD.IADD R0, R0, 0x1, R3.reuse ;  /* 0x0000000100007824 */ /* 0x100fe400078e0203 */
[----:B------:R-:W-:-:S03]  /*1230*/  IMAD.IADD R6, R6, 0x1, R3 ;  /* 0x0000000106067824 */ /* 0x000fc600078e0203 */
[----:B------:R-:W-:-:S13]  /*1240*/  ISETP.GE.AND P0, PT, R0, R5, PT ;  /* 0x000000050000720c */ /* 0x000fda0003f06270 */
[----:B------:R-:W-:Y:S05]  /*1250*/  @!P0 BRA `(.L_x_116) ;  /* 0xfffffff800508947 */ /* 0x000fea000383ffff */
.L_x_106:
[----:B------:R-:W-:Y:S05]  /*1260*/  BSYNC B0 ;  /* 0x0000000000007941 */ /* 0x000fea0003800000 */
.L_x_105:
        /* <DEDUP_REMOVED lines=25> */
.L_x_117:
        /* <DEDUP_REMOVED lines=315> */
.L_x_118:
        /* <DEDUP_REMOVED lines=8> */
.L_x_119:
        /* <DEDUP_REMOVED lines=13> */
.L_x_468:


//--------------------- .text._ZN2at6native51_GLOBAL__N__11011a27_18_DepthwiseConv3d_cu_35e0c7b544conv_depthwise3d_cuda_backward_weight_kernelIffLi1ELi1EEEvNS_27GenericPackedTensorAccessorIKT_Lm5ENS_16DefaultPtrTraitsEiEES7_NS3_IS4_Lm5ES6_iEEiiiiiiiii --------------------------
	.section	.text._ZN2at6native51_GLOBAL__N__11011a27_18_DepthwiseConv3d_cu_35e0c7b544conv_depthwise3d_cuda_backward_weight_kernelIffLi1ELi1EEEvNS_27GenericPackedTensorAccessorIKT_Lm5ENS_16DefaultPtrTraitsEiEES7_NS3_IS4_Lm5ES6_iEEiiiiiiiii,"ax",@progbits
	.align	128
.text._ZN2at6native51_GLOBAL__N__11011a27_18_DepthwiseConv3d_cu_35e0c7b544conv_depthwise3d_cuda_backward_weight_kernelIffLi1ELi1EEEvNS_27GenericPackedTensorAccessorIKT_Lm5ENS_16DefaultPtrTraitsEiEES7_NS3_IS4_Lm5ES6_iEEiiiiiiiii:
        .type           _ZN2at6native51_GLOBAL__N__11011a27_18_DepthwiseConv3d_cu_35e0c7b544conv_depthwise3d_cuda_backward_weight_kernelIffLi1ELi1EEEvNS_27GenericPackedTensorAccessorIKT_Lm5ENS_16DefaultPtrTraitsEiEES7_NS3_IS4_Lm5ES6_iEEiiiiiiiii,@function
        .size           _ZN2at6native51_GLOBAL__N__11011a27_18_DepthwiseConv3d_cu_35e0c7b544conv_depthwise3d_cuda_backward_weight_kernelIffLi1ELi1EEEvNS_27GenericPackedTensorAccessorIKT_Lm5ENS_16DefaultPtrTraitsEiEES7_NS3_IS4_Lm5ES6_iEEiiiiiiiii,(.L_x_469 - _ZN2at6native51_GLOBAL__N__11011a27_18_DepthwiseConv3d_cu_35e0c7b544conv_depthwise3d_cuda_backward_weight_kernelIffLi1ELi1EEEvNS_27GenericPackedTensorAccessorIKT_Lm5ENS_16DefaultPtrTraitsEiEES7_NS3_IS4_Lm5ES6_iEEiiiiiiiii)
        .other          _ZN2at6native51_GLOBAL__N__11011a27_18_DepthwiseConv3d_cu_35e0c7b544conv_depthwise3d_cuda_backward_weight_kernelIffLi1ELi1EEEvNS_27GenericPackedTensorAccessorIKT_Lm5ENS_16DefaultPtrTraitsEiEES7_NS3_IS4_Lm5ES6_iEEiiiiiiiii,@"STO_CUDA_ENTRY STV_DEFAULT"
_ZN2at6native51_GLOBAL__N__11011a27_18_DepthwiseConv3d_cu_35e0c7b544conv_depthwise3d_cuda_backward_weight_kernelIffLi1ELi1EEEvNS_27GenericPackedTensorAccessorIKT_Lm5ENS_16DefaultPtrTraitsEiEES7_NS3_IS4_Lm5ES6_iEEiiiiiiiii:
        /* <DEDUP_REMOVED lines=186> */
.L_x_131:
[----:B------:R-:W0:Y:S01]  /*0ba0*/  LDC R3, c[0x0][0x220] ;  /* 0x00008800ff037b82 */ /* 0x000e220000000800 */
[----:B------:R-:W-:Y:S01]  /*0bb0*/  BSSY B1, `(.L_x_122) ;  /* 0x0000007000017945 */ /* 0x000fe20003800000 */
[----:B0-----:R-:W-:-:S13]  /*0bc0*/  ISETP.GE.AND P0, PT, R6, R3, PT ;  /* 0x000000030600720c */ /* 0x001fda0003f06270 */
[----:B------:R-:W-:Y:S05]  /*0bd0*/  @!P0 BRA `(.L_x_123) ;  /* 0x0000000000108947 */ /* 0x000fea0003800000 */
.L_x_124:
[----:B------:R-:W-:Y:S02]  /*0be0*/  IMAD.IADD R6, R6, 0x1, -R3 ;  /* 0x0000000106067824 */ /* 0x000fe400078e0a03 */
[----:B------:R-:W-:-:S03]  /*0bf0*/  VIADD R4, R4, 0x1 ;  /* 0x0000000104047836 */ /* 0x000fc60000000000 */
[----:B------:R-:W-:-:S13]  /*0c00*/  ISETP.GE.AND P0, PT, R6, R3, PT ;  /* 0x000000030600720c */ /* 0x000fda0003f06270 */
[----:B------:R-:W-:Y:S05]  /*0c10*/  @P0 BRA `(.L_x_124) ;  /* 0xfffffffc00f00947 */ /* 0x000fea000383ffff */
.L_x_123:
[----:B------:R-:W-:Y:S05]  /*0c20*/  BSYNC B1 ;  /* 0x0000000000017941 */ /* 0x000fea0003800000 */
.L_x_122:
        /* <DEDUP_REMOVED lines=58> */
.L_x_130:
[----:B------:R-:W-:Y:S01]  /*0fd0*/  IMAD.IADD R26, R9, 0x1, R20 ;  /* 0x00000001091a7824 */ /* 0x000fe200078e0214 */
[----:B------:R-:W-:Y:S01]  /*0fe0*/  ULDC UR4, c[0x0][0x258] ;  /* 0x0000960000047ab9 */ /* 0x000fe20000000800 */
[----:B------:R-:W-:Y:S01]  /*0ff0*/  IMAD.IADD R23, R10, 0x1, R15 ;  /* 0x000000010a177824 */ /* 0x000fe200078e020f */
        /* <DEDUP_REMOVED lines=21> */
.L_x_129:
[----:B------:R-:W-:Y:S02]  /*1150*/  IMAD.IADD R20, R20, 0x1, -R23 ;  /* 0x0000000114147824 */ /* 0x000fe400078e0a17 */
[----:B------:R-:W-:-:S03]  /*1160*/  VIADD R15, R15, 0x1 ;  /* 0x000000010f0f7836 */ /* 0x000fc60000000000 */
[----:B------:R-:W-:-:S13]  /*1170*/  ISETP.GE.AND P0, PT, R20, R23, PT ;  /* 0x000000171400720c */ /* 0x000fda0003f06270 */
[----:B------:R-:W-:Y:S05]  /*1180*/  @P0 BRA `(.L_x_129) ;  /* 0xfffffffc00f00947 */ /* 0x000fea000383ffff */
.L_x_128:
[----:B------:R-:W-:Y:S05]  /*1190*/  BSYNC B2 ;  /* 0x0000000000027941 */ /* 0x000fea0003800000 */
.L_x_127:
[----:B------:R-:W-:Y:S01]  /*11a0*/  ULDC UR4, c[0x0][0x224] ;  /* 0x0000890000047ab9 */ /* 0x000fe20000000800 */
[----:B------:R-:W-:Y:S01]  /*11b0*/  IADD3 R21, P1, R21, 0x80, RZ ;  /* 0x0000008015157810 */ /* 0x000fe20007f3e0ff */
[----:B-----5:R-:W-:Y:S01]  /*11c0*/  FFMA.FTZ R7, R28, R26, R7 ;  /* 0x0000001a1c077223 */ /* 0x020fe20000010007 */
[----:B------:R-:W-:-:S03]  /*11d0*/  ISETP.GE.AND P0, PT, R15, UR4, PT ;  /* 0x000000040f007c0c */ /* 0x000fc6000bf06270 */
[----:B------:R-:W-:-:S10]  /*11e0*/  IMAD.X R24, RZ, RZ, R24, P1 ;  /* 0x000000ffff187224 */ /* 0x000fd400008e0618 */
[----:B------:R-:W-:Y:S05]  /*11f0*/  @!P0 BRA `(.L_x_130) ;  /* 0xfffffffc00748947 */ /* 0x000fea000383ffff */
.L_x_126:
[----:B------:R-:W-:Y:S05]  /*1200*/  BSYNC B1 ;  /* 0x0000000000017941 */ /* 0x000fea0003800000 */
.L_x_125:
[----:B------:R-:W-:-:S05]  /*1210*/  SHF.R.U32.HI R3, RZ, 0x5, R19 ;  /* 0x00000005ff037819 */ /* 0x000fca0000011613 */
[--C-:B------:R-:W-:Y:S02]  /*1220*/  IMAD.IADD R0, R0, 0x1, R3.reuse ;  /* 0x0000000100007824 */ /* 0x100fe400078e0203 */
[----:B------:R-:W-:-:S03]  /*1230*/  IMAD.IADD R6, R6, 0x1, R3 ;  /* 0x0000000106067824 */ /* 0x000fc600078e0203 */
[----:B------:R-:W-:-:S13]  /*1240*/  ISETP.GE.AND P0, PT, R0, R5, PT ;  /* 0x000000050000720c */ /* 0x000fda0003f06270 */
[----:B------:R-:W-:Y:S05]  /*1250*/  @!P0 BRA `(.L_x_131) ;  /* 0xfffffff800508947 */ /* 0x000fea000383ffff */
.L_x_121:
[----:B------:R-:W-:Y:S05]  /*1260*/  BSYNC B0 ;  /* 0x0000000000007941 */ /* 0x000fea0003800000 */
.L_x_120:
        /* <DEDUP_REMOVED lines=25> */
.L_x_132:
        /* <DEDUP_REMOVED lines=315> */
.L_x_133:
        /* <DEDUP_REMOVED lines=8> */
.L_x_134:
        /* <DEDUP_REMOVED lines=13> */
.L_x_469:


//--------------------- .text._ZN2at6native51_GLOBAL__N__11011a27_18_DepthwiseConv3d_cu_35e0c7b544conv_depthwise3d_cuda_backward_weight_kernelIddLin1ELin1EEEvNS_27GenericPackedTensorAccessorIKT_Lm5ENS_16DefaultPtrTraitsEiEES7_NS3_IS4_Lm5ES6_iEEiiiiiiiii --------------------------
	.section	.text._ZN2at6native51_GLOBAL__N__11011a27_18_DepthwiseConv3d_cu_35e0c7b544conv_depthwise3d_cuda_backward_weight_kernelIddLin1ELin1EEEvNS_27GenericPackedTensorAccessorIKT_Lm5ENS_16DefaultPtrTraitsEiEES7_NS3_IS4_Lm5ES6_iEEiiiiiiiii,"ax",@progbits
	.align	128
.text._ZN2at6native51_GLOBAL__N__11011a27_18_DepthwiseConv3d_cu_35e0c7b544conv_depthwise3d_cuda_backward_weight_kernelIddLin1ELin1EEEvNS_27GenericPackedTensorAccessorIKT_Lm5ENS_16DefaultPtrTraitsEiEES7_NS3_IS4_Lm5ES6_iEEiiiiiiiii:
        .type           _ZN2at6native51_GLOBAL__N__11011a27_18_DepthwiseConv3d_cu_35e0c7b544conv_depthwise3d_cuda_backward_weight_kernelIddLin1ELin1EEEvNS_27GenericPackedTensorAccessorIKT_Lm5ENS_16DefaultPtrTraitsEiEES7_NS3_IS4_Lm5ES6_iEEiiiiiiiii,@function
        .size           _ZN2at6native51_GLOBAL__N__11011a27_18_DepthwiseConv3d_cu_35e0c7b544conv_depthwise3d_cuda_backward_weight_kernelIddLin1ELin1EEEvNS_27GenericPackedTensorAccessorIKT_Lm5ENS_16DefaultPtrTraitsEiEES7_NS3_IS4_Lm5ES6_iEEiiiiiiiii,(.L_x_470 - _ZN2at6native51_GLOBAL__N__11011a27_18_DepthwiseConv3d_cu_35e0c7b544conv_depthwise3d_cuda_backward_weight_kernelIddLin1ELin1EEEvNS_27GenericPackedTensorAccessorIKT_Lm5ENS_16DefaultPtrTraitsEiEES7_NS3_IS4_Lm5ES6_iEEiiiiiiiii)
        .other          _ZN2at6native51_GLOBAL__N__11011a27_18_DepthwiseConv3d_cu_35e0c7b544conv_depthwise3d_cuda_backward_weight_kernelIddLin1ELin1EEEvNS_27GenericPackedTensorAccessorIKT_Lm5ENS_16DefaultPtrTraitsEiEES7_NS3_IS4_Lm5ES6_iEEiiiiiiiii,@"STO_CUDA_ENTRY STV_DEFAULT"
_ZN2at6native51_GLOBAL__N__11011a27_18_DepthwiseConv3d_cu_35e0c7b544conv_depthwise3d_cuda_backward_weight_kernelIddLin1ELin1EEEvNS_27GenericPackedTensorAccessorIKT_Lm5ENS_16DefaultPtrTraitsEiEES7_NS3_IS4_Lm5ES6_iEEiiiiiiiii:
        /* <DEDUP_REMOVED lines=63> */
[----:B------:R-:W-:Y:S01]  /*03f0*/  IMAD.MOV.U32 R10, RZ, RZ, RZ ;  /* 0x000000ffff0a7224 */ /* 0x000fe200078e00ff */
[----:B------:R-:W-:Y:S01]  /*0400*/  ULDC.64 UR36, c[0x0][0x208] ;  /* 0x0000820000247ab9 */ /* 0x000fe20000000a00 */
[----:B------:R-:W-:Y:S01]  /*0410*/  IMAD.MOV R15, RZ, RZ, -R9 ;  /* 0x000000ffff0f7224 */ /* 0x000fe200078e0a09 */
[----:B------:R-:W-:Y:S01]  /*0420*/  BSSY B0, `(.L_x_135) ;  /* 0x00000e4000007945 */ /* 0x000fe20003800000 */
[----:B------:R-:W-:Y:S02]  /*0430*/  IMAD.MOV R14, RZ, RZ, -R4 ;  /* 0x000000ffff0e7224 */ /* 0x000fe400078e0a04 */
[----:B------:R-:W2:Y:S08]  /*0440*/  LDC R20, c[0x0][0x294] ;  /* 0x0000a500ff147b82 */ /* 0x000eb00000000800 */
[----:B------:R-:W3:Y:S01]  /*0450*/  LDC.64 R16, c[0x0][0x270] ;  /* 0x00009c00ff107b82 */ /* 0x000ee20000000a00 */
[----:B0-----:R-:W-:-:S04]  /*0460*/  IABS R6, R7 ;  /* 0x0000000700067213 */ /* 0x001fc80000000000 */
[----:B------:R-:W0:Y:S01]  /*0470*/  I2F.RP R5, R6 ;  /* 0x0000000600057306 */ /* 0x000e220000209400 */
[----:B-1----:R-:W-:-:S04]  /*0480*/  SHF.R.U32.HI R0, RZ, 0x5, R18 ;  /* 0x00000005ff007819 */ /* 0x002fc80000011612 */
[----:B------:R-:W-:-:S03]  /*0490*/  IABS R12, R0 ;  /* 0x00000000000c7213 */ /* 0x000fc60000000000 */
[----:B0-----:R-:W0:Y:S02]  /*04a0*/  MUFU.RCP R5, R5 ;  /* 0x0000000500057308 */ /* 0x001e240000001000 */
[----:B0-----:R-:W-:-:S06]  /*04b0*/  VIADD R8, R5, 0xffffffe ;  /* 0x0ffffffe05087836 */ /* 0x001fcc0000000000 */
[----:B------:R-:W0:Y:S02]  /*04c0*/  F2I.FTZ.U32.TRUNC.NTZ R11, R8 ;  /* 0x00000008000b7305 */ /* 0x000e24000021f000 */
[----:B0-----:R-:W-:-:S04]  /*04d0*/  IMAD.MOV R13, RZ, RZ, -R11 ;  /* 0x000000ffff0d7224 */ /* 0x001fc800078e0a0b */
[----:B------:R-:W-:-:S04]  /*04e0*/  IMAD R13, R13, R6, RZ ;  /* 0x000000060d0d7224 */ /* 0x000fc800078e02ff */
[----:B------:R-:W-:-:S04]  /*04f0*/  IMAD.HI.U32 R10, R11, R13, R10 ;  /* 0x0000000d0b0a7227 */ /* 0x000fc800078e000a */
[----:B------:R-:W-:Y:S02]  /*0500*/  IMAD.MOV.U32 R13, RZ, RZ, R12 ;  /* 0x000000ffff0d7224 */ /* 0x000fe400078e000c */
[----:B------:R-:W-:Y:S02]  /*0510*/  IMAD.MOV R12, RZ, RZ, -R19 ;  /* 0x000000ffff0c7224 */ /* 0x000fe400078e0a13 */
[----:B------:R-:W-:Y:S02]  /*0520*/  IMAD.HI.U32 R5, R10, R13, RZ ;  /* 0x0000000d0a057227 */ /* 0x000fe400078e00ff */
[----:B------:R-:W0:Y:S02]  /*0530*/  LDC.64 R10, c[0x0][0x298] ;  /* 0x0000a600ff0a7b82 */ /* 0x000e240000000a00 */
[----:B------:R-:W-:Y:S02]  /*0540*/  IMAD.MOV R8, RZ, RZ, -R5 ;  /* 0x000000ffff087224 */ /* 0x000fe400078e0a05 */
[----:B------:R-:W-:-:S02]  /*0550*/  IMAD R9, R12, UR7, R9 ;  /* 0x000000070c097c24 */ /* 0x000fc4000f8e0209 */
[----:B------:R-:W-:Y:S02]  /*0560*/  IMAD R13, R6, R8, R13 ;  /* 0x00000008060d7224 */ /* 0x000fe400078e020d */
[----:B------:R-:W-:Y:S01]  /*0570*/  IMAD R8, R2, R15, UR4 ;  /* 0x0000000402087e24 */ /* 0x000fe2000f8e020f */
[----:B------:R-:W-:Y:S01]  /*0580*/  ULDC UR4, c[0x0][0x248] ;  /* 0x0000920000047ab9 */ /* 0x000fe20000000800 */
[----:B------:R-:W-:Y:S01]  /*0590*/  IMAD R19, R14, UR6, R19 ;  /* 0x000000060e137c24 */ /* 0x000fe2000f8e0213 */
[----:B------:R-:W-:-:S03]  /*05a0*/  ISETP.GT.U32.AND P2, PT, R6, R13, PT ;  /* 0x0000000d0600720c */ /* 0x000fc60003f44070 */
[----:B--2---:R-:W-:-:S10]  /*05b0*/  IMAD R2, R19, R20, RZ ;  /* 0x0000001413027224 */ /* 0x004fd400078e02ff */
[----:B------:R-:W-:Y:S02]  /*05c0*/  @!P2 IMAD.IADD R13, R13, 0x1, -R6 ;  /* 0x000000010d0da824 */ /* 0x000fe400078e0a06 */
[----:B0-----:R-:W-:Y:S02]  /*05d0*/  IMAD R12, R8, R11, RZ ;  /* 0x0000000b080c7224 */ /* 0x001fe400078e02ff */
        /* <DEDUP_REMOVED lines=9> */
[----:B------:R-:W-:Y:S01]  /*0670*/  IMAD R6, R4, R3, RZ ;  /* 0x0000000304067224 */ /* 0x000fe200078e02ff */
[----:B------:R-:W0:Y:S01]  /*0680*/  LDC R2, c[0x0][RZ] ;  /* 0x00000000ff027b82 */ /* 0x000e220000000800 */
[----:B------:R-:W-:Y:S01]  /*0690*/  IMAD R3, R7, UR4, RZ ;  /* 0x0000000407037c24 */ /* 0x000fe2000f8e02ff */
[----:B------:R-:W-:Y:S01]  /*06a0*/  ISETP.GE.AND P0, PT, R10, RZ, PT ;  /* 0x000000ff0a00720c */ /* 0x000fe20003f06270 */
[----:B------:R-:W-:Y:S01]  /*06b0*/  @P1 VIADD R5, R5, 0x1 ;  /* 0x0000000105051836 */ /* 0x000fe20000000000 */
[----:B------:R-:W-:-:S02]  /*06c0*/  ISETP.NE.AND P2, PT, R7, RZ, PT ;  /* 0x000000ff0700720c */ /* 0x000fc40003f45270 */
[----:B------:R-:W-:Y:S02]  /*06d0*/  ISETP.GE.AND P1, PT, R0, R3, PT ;  /* 0x000000030000720c */ /* 0x000fe40003f26270 */
[----:B------:R-:W-:-:S04]  /*06e0*/  IADD3 R10, P3, R6, R13, RZ ;  /* 0x0000000d060a7210 */ /* 0x000fc80007f7e0ff */
[----:B------:R-:W-:Y:S02]  /*06f0*/  LEA.HI.X.SX32 R6, R6, R11, 0x1, P3 ;  /* 0x0000000b06067211 */ /* 0x000fe400018f0eff */
[C---:B---3--:R-:W-:Y:S01]  /*0700*/  LEA R16, P3, R10.reuse, R16, 0x3 ;  /* 0x000000100a107211 */ /* 0x048fe200078618ff */
[----:B------:R-:W-:Y:S02]  /*0710*/  @!P0 IMAD.MOV R5, RZ, RZ, -R5 ;  /* 0x000000ffff058224 */ /* 0x000fe400078e0a05 */
[----:B------:R-:W-:Y:S02]  /*0720*/  @!P2 LOP3.LUT R5, RZ, R7, RZ, 0x33, !PT ;  /* 0x00000007ff05a212 */ /* 0x000fe400078e33ff */
[----:B------:R-:W-:Y:S02]  /*0730*/  LEA.HI.X R17, R10, R17, R6, 0x3, P3 ;  /* 0x000000110a117211 */ /* 0x000fe400018f1c06 */
[----:B------:R-:W-:Y:S01]  /*0740*/  CS2R R10, SRZ ;  /* 0x00000000000a7805 */ /* 0x000fe2000001ff00 */
[----:B------:R-:W-:Y:S06]  /*0750*/  @P1 BRA `(.L_x_136) ;  /* 0x0000000800c01947 */ /* 0x000fec0003800000 */
[----:B------:R-:W1:Y:S01]  /*0760*/  LDC R6, c[0x0][0x24c] ;  /* 0x00009300ff067b82 */ /* 0x000e620000000800 */
[----:B------:R-:W-:Y:S01]  /*0770*/  ULDC UR4, c[0x0][0x230] ;  /* 0x00008c0000047ab9 */ /* 0x000fe20000000800 */
[----:B------:R-:W-:-:S06]  /*0780*/  ULDC UR5, c[0x0][0x2c0] ;  /* 0x0000b00000057ab9 */ /* 0x000fcc0000000800 */
[----:B------:R-:W2:Y:S01]  /*0790*/  LDC R21, c[0x0][0x21c] ;  /* 0x00008700ff157b82 */ /* 0x000ea20000000800 */
[----:B-1----:R-:W-:-:S04]  /*07a0*/  IABS R15, R6 ;  /* 0x00000006000f7213 */ /* 0x002fc80000000000 */
[----:B------:R-:W1:Y:S08]  /*07b0*/  I2F.RP R12, R15 ;  /* 0x0000000f000c7306 */ /* 0x000e700000209400 */
[----:B-1----:R-:W1:Y:S02]  /*07c0*/  MUFU.RCP R12, R12 ;  /* 0x0000000c000c7308 */ /* 0x002e640000001000 */
[----:B-1----:R-:W-:-:S06]  /*07d0*/  VIADD R10, R12, 0xffffffe ;  /* 0x0ffffffe0c0a7836 */ /* 0x002fcc0000000000 */
[----:B------:R1:W3:Y:S02]  /*07e0*/  F2I.FTZ.U32.TRUNC.NTZ R11, R10 ;  /* 0x0000000a000b7305 */ /* 0x0002e4000021f000 */
[----:B-1----:R-:W-:Y:S02]  /*07f0*/  IMAD.MOV.U32 R10, RZ, RZ, RZ ;  /* 0x000000ffff0a7224 */ /* 0x002fe400078e00ff */
[----:B---3--:R-:W-:-:S04]  /*0800*/  IMAD.MOV R14, RZ, RZ, -R11 ;  /* 0x000000ffff0e7224 */ /* 0x008fc800078e0a0b */
[----:B------:R-:W-:Y:S01]  /*0810*/  IMAD R13, R14, R15, RZ ;  /* 0x0000000f0e0d7224 */ /* 0x000fe200078e02ff */
[----:B--2---:R-:W-:-:S03]  /*0820*/  IABS R14, R21 ;  /* 0x00000015000e7213 */ /* 0x004fc60000000000 */
        /* <DEDUP_REMOVED lines=17> */
[----:B------:R-:W1:Y:S08]  /*0940*/  I2F.RP R12, R6 ;  /* 0x00000006000c7306 */ /* 0x000e700000209400 */
[----:B-1----:R-:W1:Y:S02]  /*0950*/  MUFU.RCP R12, R12 ;  /* 0x0000000c000c7308 */ /* 0x002e640000001000 */
[----:B-1----:R-:W-:-:S06]  /*0960*/  VIADD R10, R12, 0xffffffe ;  /* 0x0ffffffe0c0a7836 */ /* 0x002fcc0000000000 */
[----:B------:R1:W2:Y:S02]  /*0970*/  F2I.FTZ.U32.TRUNC.NTZ R11, R10 ;  /* 0x0000000a000b7305 */ /* 0x0002a4000021f000 */
[----:B-1----:R-:W-:Y:S02]  /*0980*/  IMAD.MOV.U32 R10, RZ, RZ, RZ ;  /* 0x000000ffff0a7224 */ /* 0x002fe400078e00ff */
[----:B--2---:R-:W-:-:S04]  /*0990*/  IMAD.MOV R15, RZ, RZ, -R11 ;  /* 0x000000ffff0f7224 */ /* 0x004fc800078e0a0b */
[----:B------:R-:W-:-:S04]  /*09a0*/  IMAD R15, R15, R6, RZ ;  /* 0x000000060f0f7224 */ /* 0x000fc800078e02ff */
[----:B------:R-:W-:-:S04]  /*09b0*/  IMAD.HI.U32 R11, R11, R15, R10 ;  /* 0x0000000f0b0b7227 */ /* 0x000fc800078e000a */
[----:B------:R-:W-:Y:S02]  /*09c0*/  IMAD.MOV R15, RZ, RZ, -R20 ;  /* 0x000000ffff0f7224 */ /* 0x000fe400078e0a14 */
[----:B------:R-:W-:-:S04]  /*09d0*/  IMAD.HI.U32 R12, R11, R14, RZ ;  /* 0x0000000e0b0c7227 */ /* 0x000fc800078e00ff */
[----:B------:R-:W-:Y:S02]  /*09e0*/  IMAD R11, R12, R15, R14 ;  /* 0x0000000f0c0b7224 */ /* 0x000fe400078e020e */
[----:B------:R-:W1:Y:S03]  /*09f0*/  LDC R14, c[0x0][0x2ac] ;  /* 0x0000ab00ff0e7b82 */ /* 0x000e660000000800 */
[----:B------:R-:W-:-:S13]  /*0a00*/  ISETP.GT.U32.AND P1, PT, R6, R11, PT ;  /* 0x0000000b0600720c */ /* 0x000fda0003f24070 */
[----:B------:R-:W-:Y:S02]  /*0a10*/  @!P1 IMAD.IADD R11, R11, 0x1, -R6 ;  /* 0x000000010b0b9824 */ /* 0x000fe400078e0a06 */
[----:B------:R-:W-:Y:S01]  /*0a20*/  @!P1 VIADD R12, R12, 0x1 ;  /* 0x000000010c0c9836 */ /* 0x000fe20000000000 */
[----:B------:R-:W-:Y:S02]  /*0a30*/  ISETP.NE.AND P1, PT, R13, RZ, PT ;  /* 0x000000ff0d00720c */ /* 0x000fe40003f25270 */
[----:B------:R-:W-:Y:S02]  /*0a40*/  ISETP.GE.U32.AND P0, PT, R11, R6, PT ;  /* 0x000000060b00720c */ /* 0x000fe40003f06070 */
[----:B------:R-:W2:Y:S01]  /*0a50*/  LDC.64 R10, c[0x0][0x2b0] ;  /* 0x0000ac00ff0a7b82 */ /* 0x000ea20000000a00 */
[----:B------:R-:W-:-:S04]  /*0a60*/  LOP3.LUT R6, R4, R13, RZ, 0x3c, !PT ;  /* 0x0000000d04067212 */ /* 0x000fc800078e3cff */
[----:B------:R-:W-:Y:S01]  /*0a70*/  ISETP.GE.AND P2, PT, R6, RZ, PT ;  /* 0x000000ff0600720c */ /* 0x000fe20003f46270 */
[----:B------:R-:W-:-:S04]  /*0a80*/  IMAD.MOV R6, RZ, RZ, -R5 ;  /* 0x000000ffff067224 */ /* 0x000fc800078e0a05 */
[----:B------:R-:W-:Y:S02]  /*0a90*/  IMAD R6, R7, R6, R0 ;  /* 0x0000000607067224 */ /* 0x000fe400078e0200 */
[----:B------:R-:W-:-:S06]  /*0aa0*/  @P0 VIADD R12, R12, 0x1 ;  /* 0x000000010c0c0836 */ /* 0x000fcc0000000000 */
[----:B------:R-:W-:Y:S01]  /*0ab0*/  @!P2 IMAD.MOV R12, RZ, RZ, -R12 ;  /* 0x000000ffff0ca224 */ /* 0x000fe200078e0a0c */
[----:B------:R-:W-:Y:S01]  /*0ac0*/  @!P1 LOP3.LUT R12, RZ, R13, RZ, 0x33, !PT ;  /* 0x0000000dff0c9212 */ /* 0x000fe200078e33ff */
[----:B------:R-:W-:Y:S01]  /*0ad0*/  IMAD R13, R4, UR4, RZ ;  /* 0x00000004040d7c24 */ /* 0x000fe2000f8e02ff */
[----:B------:R-:W-:Y:S01]  /*0ae0*/  LOP3.LUT R4, R18, 0x1f, RZ, 0xc0, !PT ;  /* 0x0000001f12047812 */ /* 0x000fe200078ec0ff */
[----:B------:R-:W-:Y:S01]  /*0af0*/  ULDC UR4, c[0x0][0x2b8] ;  /* 0x0000ae0000047ab9 */ /* 0x000fe20000000800 */
[----:B--2---:R-:W-:Y:S02]  /*0b00*/  IMAD R7, R8, UR5, -R11 ;  /* 0x0000000508077c24 */ /* 0x004fe4000f8e0a0b */
[----:B------:R-:W-:Y:S01]  /*0b10*/  IADD3 R8, P0, R4, R13, RZ ;  /* 0x0000000d04087210 */ /* 0x000fe20007f1e0ff */
[----:B------:R-:W-:Y:S01]  /*0b20*/  ULDC UR5, c[0x0][0x2bc] ;  /* 0x0000af0000057ab9 */ /* 0x000fe20000000800 */
[----:B-1----:R-:W-:Y:S01]  /*0b30*/  IMAD R19, R19, UR4, -R14 ;  /* 0x0000000413137c24 */ /* 0x002fe2000f8e0a0e */
[----:B------:R-:W-:Y:S01]  /*0b40*/  ULDC UR4, c[0x0][0x260] ;  /* 0x0000980000047ab9 */ /* 0x000fe20000000800 */
[----:B------:R-:W-:Y:S01]  /*0b50*/  IMAD R9, R9, UR5, -R10 ;  /* 0x0000000509097c24 */ /* 0x000fe2000f8e0a0a */
[----:B------:R-:W-:-:S02]  /*0b60*/  CS2R R10, SRZ ;  /* 0x00000000000a7805 */ /* 0x000fc4000001ff00 */
[----:B------:R-:W-:Y:S01]  /*0b70*/  LEA.HI.X.SX32 R20, R13, RZ, 0x1, P0 ;  /* 0x000000ff0d147211 */ /* 0x000fe200000f0eff */
[----:B------:R-:W-:-:S07]  /*0b80*/  IMAD R21, R12, UR4, RZ ;  /* 0x000000040c157c24 */ /* 0x000fce000f8e02ff */
.L_x_146:
[----:B------:R-:W1:Y:S01]  /*0b90*/  LDC R13, c[0x0][0x220] ;  /* 0x00008800ff0d7b82 */ /* 0x000e620000000800 */
[----:B------:R-:W-:Y:S01]  /*0ba0*/  BSSY B1, `(.L_x_137) ;  /* 0x0000007000017945 */ /* 0x000fe20003800000 */
[----:B-1----:R-:W-:-:S13]  /*0bb0*/  ISETP.GE.AND P0, PT, R6, R13, PT ;  /* 0x0000000d0600720c */ /* 0x002fda0003f06270 */
[----:B------:R-:W-:Y:S05]  /*0bc0*/  @!P0 BRA `(.L_x_138) ;  /* 0x0000000000108947 */ /* 0x000fea0003800000 */
.L_x_139:
[----:B------:R-:W-:Y:S02]  /*0bd0*/  IMAD.IADD R6, R6, 0x1, -R13 ;  /* 0x0000000106067824 */ /* 0x000fe400078e0a0d */
[----:B------:R-:W-:-:S03]  /*0be0*/  VIADD R5, R5, 0x1 ;  /* 0x0000000105057836 */ /* 0x000fc60000000000 */
[----:B------:R-:W-:-:S13]  /*0bf0*/  ISETP.GE.AND P0, PT, R6, R13, PT ;  /* 0x0000000d0600720c */ /* 0x000fda0003f06270 */
[----:B------:R-:W-:Y:S05]  /*0c00*/  @P0 BRA `(.L_x_139) ;  /* 0xfffffffc00f00947 */ /* 0x000fea000383ffff */
.L_x_138:
[----:B------:R-:W-:Y:S05]  /*0c10*/  BSYNC B1 ;  /* 0x0000000000017941 */ /* 0x000fea0003800000 */
.L_x_137:
[----:B------:R-:W-:Y:S01]  /*0c20*/  ULDC UR4, c[0x0][0x2a0] ;  /* 0x0000a80000047ab9 */ /* 0x000fe20000000800 */
[----:B------:R-:W-:Y:S01]  /*0c30*/  BSSY B1, `(.L_x_140) ;  /* 0x000005d000017945 */ /* 0x000fe20003800000 */
[----:B------:R-:W-:Y:S01]  /*0c40*/  IMAD R14, R6, UR4, R19 ;  /* 0x00000004060e7c24 */ /* 0x000fe2000f8e0213 */
[----:B------:R-:W-:-:S04]  /*0c50*/  ULDC UR4, c[0x0][0x250] ;  /* 0x0000940000047ab9 */ /* 0x000fc80000000800 */
[----:B------:R-:W-:-:S04]  /*0c60*/  ISETP.GE.AND P0, PT, R14, UR4, PT ;  /* 0x000000040e007c0c */ /* 0x000fc8000bf06270 */
[----:B------:R-:W-:-:S13]  /*0c70*/  ISETP.LT.OR P0, PT, R14, RZ, P0 ;  /* 0x000000ff0e00720c */ /* 0x000fda0000701670 */
[----:B------:R-:W-:Y:S05]  /*0c80*/  @P0 BRA `(.L_x_141) ;  /* 0x00000004005c0947 */ /* 0x000fea0003800000 */
[----:B------:R-:W1:Y:S01]  /*0c90*/  LDC R15, c[0x0][0x228] ;  /* 0x00008a00ff0f7b82 */ /* 0x000e620000000800 */
[----:B------:R-:W-:Y:S01]  /*0ca0*/  LOP3.LUT R4, R18, 0x1f, RZ, 0xc0, !PT ;  /* 0x0000001f12047812 */ /* 0x000fe200078ec0ff */
[----:B------:R-:W-:-:S03]  /*0cb0*/  ULDC UR4, c[0x0][0x224] ;  /* 0x0000890000047ab9 */ /* 0x000fc60000000800 */
[----:B------:R-:W-:Y:S02]  /*0cc0*/  IABS R24, R4 ;  /* 0x0000000400187213 */ /* 0x000fe40000000000 */
[----:B-1----:R-:W-:-:S04]  /*0cd0*/  IABS R22, R15 ;  /* 0x0000000f00167213 */ /* 0x002fc80000000000 */
[----:B------:R-:W1:Y:S08]  /*0ce0*/  I2F.RP R23, R22 ;  /* 0x0000001600177306 */ /* 0x000e700000209400 */
[----:B-1----:R-:W1:Y:S02]  /*0cf0*/  MUFU.RCP R23, R23 ;  /* 0x0000001700177308 */ /* 0x002e640000001000 */
[----:B-1----:R-:W-:-:S06]  /*0d00*/  VIADD R12, R23, 0xffffffe ;  /* 0x0ffffffe170c7836 */ /* 0x002fcc0000000000 */
[----:B------:R1:W2:Y:S02]  /*0d10*/  F2I.FTZ.U32.TRUNC.NTZ R13, R12 ;  /* 0x0000000c000d7305 */ /* 0x0002a4000021f000 */
[----:B-1----:R-:W-:Y:S02]  /*0d20*/  IMAD.MOV.U32 R12, RZ, RZ, RZ ;  /* 0x000000ffff0c7224 */ /* 0x002fe400078e00ff */
[----:B--2---:R-:W-:-:S04]  /*0d30*/  IMAD.MOV R25, RZ, RZ, -R13 ;  /* 0x000000ffff197224 */ /* 0x004fc800078e0a0d */
[----:B------:R-:W-:-:S04]  /*0d40*/  IMAD R25, R25, R22, RZ ;  /* 0x0000001619197224 */ /* 0x000fc800078e02ff */
[----:B------:R-:W-:Y:S01]  /*0d50*/  IMAD.HI.U32 R13, R13, R25, R12 ;  /* 0x000000190d0d7227 */ /* 0x000fe200078e000c */
[----:B------:R-:W-:-:S04]  /*0d60*/  LOP3.LUT R12, R15, 0x1f, R18, 0x78, !PT ;  /* 0x0000001f0f0c7812 */ /* 0x000fc800078e7812 */
[----:B------:R-:W-:Y:S01]  /*0d70*/  ISETP.GE.AND P2, PT, R12, RZ, PT ;  /* 0x000000ff0c00720c */ /* 0x000fe20003f46270 */
[----:B------:R-:W-:-:S04]  /*0d80*/  IMAD.HI.U32 R13, R13, R24, RZ ;  /* 0x000000180d0d7227 */ /* 0x000fc800078e00ff */
        /* <DEDUP_REMOVED lines=17> */
[----:B------:R-:W-:Y:S02]  /*0ea0*/  IMAD.MOV R13, RZ, RZ, -R22 ;  /* 0x000000ffff0d7224 */ /* 0x000fe400078e0a16 */
        /* <DEDUP_REMOVED lines=12> */
[----:B------:R-:W-:Y:S02]  /*0f70*/  SHF.R.S32.HI R12, RZ, 0x1f, R12 ;  /* 0x0000001fff0c7819 */ /* 0x000fe4000001140c */
[----:B------:R-:W-:-:S02]  /*0f80*/  LEA R24, P2, R27, UR4, 0x3 ;  /* 0x000000041b187c11 */ /* 0x000fc4000f8418ff */
[----:B------:R-:W-:Y:S02]  /*0f90*/  SHF.R.S32.HI R13, RZ, 0x1f, R21 ;  /* 0x0000001fff0d7819 */ /* 0x000fe40000011415 */
[----:B------:R-:W-:Y:S02]  /*0fa0*/  LEA.HI.X R27, R27, UR5, R26, 0x3, P2 ;  /* 0x000000051b1b7c11 */ /* 0x000fe400090f1c1a */
[----:B------:R-:W-:-:S07]  /*0fb0*/  IADD3.X R25, R25, R12, R13, P0, P1 ;  /* 0x0000000c19197210 */ /* 0x000fce00007e240d */
.L_x_145:
        /* <DEDUP_REMOVED lines=11> */
[----:B------:R-:W1:Y:S01]  /*1070*/  @!P0 LDC.64 R12, c[0x0][0x240] ;  /* 0x00009000ff0c8b82 */ /* 0x000e620000000a00 */
[----:B------:R-:W-:-:S04]  /*1080*/  @!P0 IADD3 R14, P1, R26, R23, RZ ;  /* 0x000000171a0e8210 */ /* 0x000fc80007f3e0ff */
[----:B------:R-:W-:Y:S01]  /*1090*/  @!P0 LEA.HI.X.SX32 R15, R26, R25, 0x1, P1 ;  /* 0x000000191a0f8211 */ /* 0x000fe200008f0eff */
[----:B------:R-:W-:-:S05]  /*10a0*/  IMAD.MOV.U32 R26, RZ, RZ, R24 ;  /* 0x000000ffff1a7224 */ /* 0x000fca00078e0018 */
[----:B------:R-:W2:Y:S01]  /*10b0*/  LDG.E.64 R28, desc[UR36][R26.64] ;  /* 0x000000241a1c7981 */ /* 0x000ea2000c1e1b00 */
[----:B-1----:R-:W-:-:S04]  /*10c0*/  @!P0 LEA R12, P1, R14, R12, 0x3 ;  /* 0x0000000c0e0c8211 */ /* 0x002fc800078218ff */
[----:B------:R-:W-:Y:S02]  /*10d0*/  @!P0 LEA.HI.X R13, R14, R13, R15, 0x3, P1 ;  /* 0x0000000d0e0d8211 */ /* 0x000fe400008f1c0f */
[----:B------:R-:W-:-:S06]  /*10e0*/  CS2R R14, SRZ ;  /* 0x00000000000e7805 */ /* 0x000fcc000001ff00 */
[----:B------:R1:W2:Y:S02]  /*10f0*/  @!P0 LDG.E.64 R14, desc[UR36][R12.64] ;  /* 0x000000240c0e8981 */ /* 0x0002a4000c1e1b00 */
[----:B-1----:R-:W1:Y:S01]  /*1100*/  LDC R13, c[0x0][0x228] ;  /* 0x00008a00ff0d7b82 */ /* 0x002e620000000800 */
[----:B------:R-:W-:Y:S01]  /*1110*/  VIADD R4, R4, 0x20 ;  /* 0x0000002004047836 */ /* 0x000fe20000000000 */
[----:B------:R-:W-:Y:S04]  /*1120*/  BSSY B2, `(.L_x_142) ;  /* 0x0000008000027945 */ /* 0x000fe80003800000 */
[----:B-1----:R-:W-:Y:S01]  /*1130*/  ISETP.GE.AND P0, PT, R4, R13, PT ;  /* 0x0000000d0400720c */ /* 0x002fe20003f06270 */
[----:B--2---:R-:W-:-:S12]  /*1140*/  DFMA R10, R28, R14, R10 ;  /* 0x0000000e1c0a722b */ /* 0x004fd8000000000a */
[----:B------:R-:W-:Y:S05]  /*1150*/  @!P0 BRA `(.L_x_143) ;  /* 0x0000000000108947 */ /* 0x000fea0003800000 */
.L_x_144:
[----:B------:R-:W-:Y:S02]  /*1160*/  IMAD.IADD R4, R4, 0x1, -R13 ;  /* 0x0000000104047824 */ /* 0x000fe400078e0a0d */
[----:B------:R-:W-:-:S03]  /*1170*/  VIADD R22, R22, 0x1 ;  /* 0x0000000116167836 */ /* 0x000fc60000000000 */
[----:B------:R-:W-:-:S13]  /*1180*/  ISETP.GE.AND P0, PT, R4, R13, PT ;  /* 0x0000000d0400720c */ /* 0x000fda0003f06270 */
[----:B------:R-:W-:Y:S05]  /*1190*/  @P0 BRA `(.L_x_144) ;  /* 0xfffffffc00f00947 */ /* 0x000fea000383ffff */
.L_x_143:
[----:B------:R-:W-:Y:S05]  /*11a0*/  BSYNC B2 ;  /* 0x0000000000027941 */ /* 0x000fea0003800000 */
.L_x_142:
[----:B------:R-:W-:Y:S01]  /*11b0*/  ULDC UR4, c[0x0][0x224] ;  /* 0x0000890000047ab9 */ /* 0x000fe20000000800 */
[----:B------:R-:W-:Y:S02]  /*11c0*/  IADD3 R24, P1, R24, 0x100, RZ ;  /* 0x0000010018187810 */ /* 0x000fe40007f3e0ff */
[----:B------:R-:W-:-:S03]  /*11d0*/  ISETP.GE.AND P0, PT, R22, UR4, PT ;  /* 0x0000000416007c0c */ /* 0x000fc6000bf06270 */
[----:B------:R-:W-:-:S10]  /*11e0*/  IMAD.X R27, RZ, RZ, R27, P1 ;  /* 0x000000ffff1b7224 */ /* 0x000fd400008e061b */
[----:B------:R-:W-:Y:S05]  /*11f0*/  @!P0 BRA `(.L_x_145) ;  /* 0xfffffffc00708947 */ /* 0x000fea000383ffff */
.L_x_141:
[----:B------:R-:W-:Y:S05]  /*1200*/  BSYNC B1 ;  /* 0x0000000000017941 */ /* 0x000fea0003800000 */
.L_x_140:
[----:B0-----:R-:W-:-:S05]  /*1210*/  SHF.R.U32.HI R13, RZ, 0x5, R2 ;  /* 0x00000005ff0d7819 */ /* 0x001fca0000011602 */
[--C-:B------:R-:W-:Y:S02]  /*1220*/  IMAD.IADD R0, R0, 0x1, R13.reuse ;  /* 0x0000000100007824 */ /* 0x100fe400078e020d */
[----:B------:R-:W-:-:S03]  /*1230*/  IMAD.IADD R6, R6, 0x1, R13 ;  /* 0x0000000106067824 */ /* 0x000fc600078e020d */
[----:B------:R-:W-:-:S13]  /*1240*/  ISETP.GE.AND P0, PT, R0, R3, PT ;  /* 0x000000030000720c */ /* 0x000fda0003f06270 */
[----:B------:R-:W-:Y:S05]  /*1250*/  @!P0 BRA `(.L_x_146) ;  /* 0xfffffff8004c8947 */ /* 0x000fea000383ffff */
.L_x_136:
[----:B------:R-:W-:Y:S05]  /*1260*/  BSYNC B0 ;  /* 0x0000000000007941 */ /* 0x000fea0003800000 */
.L_x_135:
[----:B------:R-:W1:Y:S01]  /*1270*/  S2UR UR5, SR_CgaCtaId ;  /* 0x00000000000579c3 */ /* 0x000e620000008800 */
[----:B0-----:R-:W0:Y:S01]  /*1280*/  POPC R0, R2 ;  /* 0x0000000200007309 */ /* 0x001e220000000000 */
[----:B------:R-:W-:Y:S01]  /*1290*/  UMOV UR4, 0x400 ;  /* 0x0000040000047882 */ /* 0x000fe20000000000 */
[----:B0-----:R-:W-:Y:S01]  /*12a0*/  ISETP.NE.AND P0, PT, R0, 0x1, PT ;  /* 0x000000010000780c */ /* 0x001fe20003f05270 */
[----:B-1----:R-:W-:-:S06]  /*12b0*/  ULEA UR4, UR5, UR4, 0x18 ;  /* 0x0000000405047291 */ /* 0x002fcc000f8ec03f */
[----:B------:R-:W-:-:S05]  /*12c0*/  LEA R19, R18, UR4, 0x3 ;  /* 0x0000000412137c11 */ /* 0x000fca000f8e18ff */
[----:B------:R0:W-:Y:S01]  /*12d0*/  STS.64 [R19], R10 ;  /* 0x0000000a13007388 */ /* 0x0001e20000000a00 */
[----:B------:R-:W-:Y:S06]  /*12e0*/  BAR.SYNC.DEFER_BLOCKING 0x0 ;  /* 0x0000000000007b1d */ /* 0x000fec0000010000 */
[----:B------:R-:W-:Y:S05]  /*12f0*/  @!P0 BRA `(.L_x_147) ;  /* 0x0000000000408947 */ /* 0x000fea0003800000 */
[----:B------:R-:W-:Y:S01]  /*1300*/  MOV R14, 0x0 ;  /* 0x00000000000e7802 */ /* 0x000fe20000000f00 */
[----:B------:R-:W-:Y:S01]  /*1310*/  ULDC.64 UR4, c[0x4][0x148] ;  /* 0x0100520000047ab9 */ /* 0x000fe20000000a00 */
[----:B------:R-:W-:Y:S01]  /*1320*/  ULDC.64 UR6, c[0x4][0x18] ;  /* 0x0100060000067ab9 */ /* 0x000fe20000000a00 */
[----:B------:R-:W-:Y:S02]  /*1330*/  IMAD.U32 R4, RZ, RZ, UR4 ;  /* 0x00000004ff047e24 */ /* 0x000fe4000f8e00ff */
[----:B------:R-:W-:Y:S01]  /*1340*/  IMAD.U32 R5, RZ, RZ, UR5 ;  /* 0x00000005ff057e24 */ /* 0x000fe2000f8e00ff */
[----:B------:R-:W1:Y:S01]  /*1350*/  LDC.64 R14, c[0x4][R14] ;  /* 0x010000000e0e7b82 */ /* 0x000e620000000a00 */
[----:B------:R-:W-:Y:S01]  /*1360*/  ULDC.64 UR4, c[0x4][0x150] ;  /* 0x0100540000047ab9 */ /* 0x000fe20000000a00 */
[----:B0-----:R-:W-:Y:S02]  /*1370*/  IMAD.U32 R10, RZ, RZ, UR6 ;  /* 0x00000006ff0a7e24 */ /* 0x001fe4000f8e00ff */
[----:B------:R-:W-:-:S02]  /*1380*/  IMAD.U32 R6, RZ, RZ, UR4 ;  /* 0x00000004ff067e24 */ /* 0x000fc4000f8e00ff */
[----:B------:R-:W-:Y:S02]  /*1390*/  IMAD.U32 R7, RZ, RZ, UR5 ;  /* 0x00000005ff077e24 */ /* 0x000fe4000f8e00ff */
[----:B------:R-:W-:Y:S02]  /*13a0*/  IMAD.U32 R11, RZ, RZ, UR7 ;  /* 0x00000007ff0b7e24 */ /* 0x000fe4000f8e00ff */
[----:B------:R-:W-:Y:S02]  /*13b0*/  IMAD.MOV.U32 R8, RZ, RZ, 0x10b ;  /* 0x0000010bff087424 */ /* 0x000fe400078e00ff */
[----:B------:R-:W-:Y:S02]  /*13c0*/  IMAD.MOV.U32 R12, RZ, RZ, 0x1 ;  /* 0x00000001ff0c7424 */ /* 0x000fe400078e00ff */
[----:B------:R-:W-:-:S07]  /*13d0*/  IMAD.MOV.U32 R13, RZ, RZ, RZ ;  /* 0x000000ffff0d7224 */ /* 0x000fce00078e00ff */
[----:B------:R-:W-:-:S07]  /*13e0*/  LEPC R20, `(.L_x_147) ;  /* 0x000000001014794e */ /* 0x000fce0000000000 */
[----:B-1----:R-:W-:Y:S05]  /*13f0*/  CALL.ABS.NOINC R14 ;  /* 0x000000000e007343 */ /* 0x002fea0003c00000 */
.L_x_147:
[----:B------:R-:W-:-:S04]  /*1400*/  SHF.R.U32.HI R0, RZ, 0x1, R2 ;  /* 0x00000001ff007819 */ /* 0x000fc80000011602 */
[----:B------:R-:W-:-:S13]  /*1410*/  ISETP.NE.AND P0, PT, R0, RZ, PT ;  /* 0x000000ff0000720c */ /* 0x000fda0003f05270 */
[----:B------:R-:W-:Y:S05]  /*1420*/  @!P0 BRA `(.L_x_148) ;  /* 0x0000001000d08947 */ /* 0x000fea0003800000 */
[----:B------:R-:W-:Y:S01]  /*1430*/  ISETP.GE.U32.AND P0, PT, R18, R0, PT ;  /* 0x000000001200720c */ /* 0x000fe20003f06070 */
[----:B------:R-:W-:-:S12]  /*1440*/  WARPSYNC.ALL ;  /* 0x0000000000007948 */ /* 0x000fd80003800000 */
[----:B------:R-:W-:Y:S01]  /*1450*/  @!P0 IMAD R6, R0, 0x8, R19 ;  /* 0x0000000800068824 */ /* 0x000fe200078e0213 */
[----:B------:R-:W-:Y:S01]  /*1460*/  @!P0 LDS.64 R4, [R19] ;  /* 0x0000000013048984 */ /* 0x000fe20000000a00 */
[----:B------:R-:W-:-:S04]  /*1470*/  SHF.R.U32.HI R0, RZ, 0x2, R2 ;  /* 0x00000002ff007819 */ /* 0x000fc80000011602 */
[----:B------:R-:W1:Y:S02]  /*1480*/  @!P0 LDS.64 R6, [R6] ;  /* 0x0000000006068984 */ /* 0x000e640000000a00 */
[----:B-1----:R-:W-:-:S07]  /*1490*/  @!P0 DADD R4, R4, R6 ;  /* 0x0000000004048229 */ /* 0x002fce0000000006 */
[----:B------:R1:W-:Y:S01]  /*14a0*/  @!P0 STS.64 [R19], R4 ;  /* 0x0000000413008388 */ /* 0x0003e20000000a00 */
[----:B------:R-:W-:Y:S01]  /*14b0*/  BAR.SYNC.DEFER_BLOCKING 0x0 ;  /* 0x0000000000007b1d */ /* 0x000fe20000010000 */
[----:B------:R-:W-:-:S13]  /*14c0*/  ISETP.NE.AND P0, PT, R0, RZ, PT ;  /* 0x000000ff0000720c */ /* 0x000fda0003f05270 */
[----:B-1----:R-:W-:Y:S05]  /*14d0*/  @!P0 BRA `(.L_x_148) ;  /* 0x0000001000a48947 */ /* 0x002fea0003800000 */
[----:B------:R-:W-:-:S13]  /*14e0*/  ISETP.GE.U32.AND P0, PT, R18, R0, PT ;  /* 0x000000001200720c */ /* 0x000fda0003f06070 */
        /* <DEDUP_REMOVED lines=279> */
[----:B------:R-:W-:Y:S02]  /*2660*/  ISETP.GE.U32.AND P0, PT, R18, R0, PT ;  /* 0x000000001200720c */ /* 0x000fe40003f06070 */
[----:B------:R-:W-:-:S11]  /*2670*/  SHF.R.U32.HI R2, RZ, 0x1f, R2 ;  /* 0x0000001fff027819 */ /* 0x000fd60000011602 */
[----:B------:R-:W-:Y:S01]  /*2680*/  @!P0 IMAD R6, R0, 0x8, R19 ;  /* 0x0000000800068824 */ /* 0x000fe200078e0213 */
[----:B------:R-:W-:Y:S05]  /*2690*/  @!P0 LDS.64 R4, [R19] ;  /* 0x0000000013048984 */ /* 0x000fea0000000a00 */
[----:B------:R-:W1:Y:S02]  /*26a0*/  @!P0 LDS.64 R6, [R6] ;  /* 0x0000000006068984 */ /* 0x000e640000000a00 */
[----:B-1----:R-:W-:-:S07]  /*26b0*/  @!P0 DADD R4, R4, R6 ;  /* 0x0000000004048229 */ /* 0x002fce0000000006 */
[----:B------:R1:W-:Y:S01]  /*26c0*/  @!P0 STS.64 [R19], R4 ;  /* 0x0000000413008388 */ /* 0x0003e20000000a00 */
[----:B------:R-:W-:Y:S01]  /*26d0*/  BAR.SYNC.DEFER_BLOCKING 0x0 ;  /* 0x0000000000007b1d */ /* 0x000fe20000010000 */
[----:B------:R-:W-:-:S13]  /*26e0*/  ISETP.NE.AND P0, PT, R2, RZ, PT ;  /* 0x000000ff0200720c */ /* 0x000fda0003f05270 */
[----:B-1----:R-:W-:Y:S05]  /*26f0*/  @!P0 BRA `(.L_x_148) ;  /* 0x00000000001c8947 */ /* 0x002fea0003800000 */
[----:B------:R-:W-:-:S13]  /*2700*/  ISETP.GE.U32.AND P0, PT, R18, R2, PT ;  /* 0x000000021200720c */ /* 0x000fda0003f06070 */
[----:B------:R-:W-:Y:S02]  /*2710*/  @!P0 IMAD R4, R2, 0x8, R19 ;  /* 0x0000000802048824 */ /* 0x000fe400078e0213 */
[----:B------:R-:W-:Y:S04]  /*2720*/  @!P0 LDS.64 R2, [R19] ;  /* 0x0000000013028984 */ /* 0x000fe80000000a00 */
[----:B------:R-:W1:Y:S02]  /*2730*/  @!P0 LDS.64 R4, [R4] ;  /* 0x0000000004048984 */ /* 0x000e640000000a00 */
[----:B-1----:R-:W-:-:S07]  /*2740*/  @!P0 DADD R2, R2, R4 ;  /* 0x0000000002028229 */ /* 0x002fce0000000004 */
[----:B------:R1:W-:Y:S01]  /*2750*/  @!P0 STS.64 [R19], R2 ;  /* 0x0000000213008388 */ /* 0x0003e20000000a00 */
[----:B------:R-:W-:Y:S06]  /*2760*/  BAR.SYNC.DEFER_BLOCKING 0x0 ;  /* 0x0000000000007b1d */ /* 0x000fec0000010000 */
.L_x_148:
[----:B------:R-:W-:-:S13]  /*2770*/  ISETP.NE.AND P0, PT, R18, RZ, PT ;  /* 0x000000ff1200720c */ /* 0x000fda0003f05270 */
[----:B------:R-:W-:Y:S05]  /*2780*/  @P0 EXIT ;  /* 0x000000000000094d */ /* 0x000fea0003800000 */
[----:B------:R-:W2:Y:S01]  /*2790*/  S2UR UR5, SR_CgaCtaId ;  /* 0x00000000000579c3 */ /* 0x000ea20000008800 */
[----:B------:R-:W-:Y:S02]  /*27a0*/  UMOV UR4, 0x400 ;  /* 0x0000040000047882 */ /* 0x000fe40000000000 */
[----:B--2---:R-:W-:-:S09]  /*27b0*/  ULEA UR4, UR5, UR4, 0x18 ;  /* 0x0000000405047291 */ /* 0x004fd2000f8ec03f */
[----:B-1----:R-:W1:Y:S04]  /*27c0*/  LDS.64 R2, [UR4] ;  /* 0x00000004ff027984 */ /* 0x002e680008000a00 */
[----:B-1----:R-:W-:Y:S01]  /*27d0*/  STG.E.64 desc[UR36][R16.64], R2 ;  /* 0x0000000210007986 */ /* 0x002fe2000c101b24 */
[----:B------:R-:W-:Y:S05]  /*27e0*/  EXIT ;  /* 0x000000000000794d */ /* 0x000fea0003800000 */
.L_x_149:
        /* <DEDUP_REMOVED lines=9> */
.L_x_470:


//--------------------- .text._ZN2at6native51_GLOBAL__N__11011a27_18_DepthwiseConv3d_cu_35e0c7b544conv_depthwise3d_cuda_backward_weight_kernelIddLi2ELi2EEEvNS_27GenericPackedTensorAccessorIKT_Lm5ENS_16DefaultPtrTraitsEiEES7_NS3_IS4_Lm5ES6_iEEiiiiiiiii --------------------------
	.section	.text._ZN2at6native51_GLOBAL__N__11011a27_18_DepthwiseConv3d_cu_35e0c7b544conv_depthwise3d_cuda_backward_weight_kernelIddLi2ELi2EEEvNS_27GenericPackedTensorAccessorIKT_Lm5ENS_16DefaultPtrTraitsEiEES7_NS3_IS4_Lm5ES6_iEEiiiiiiiii,"ax",@progbits
	.align	128
.text._ZN2at6native51_GLOBAL__N__11011a27_18_DepthwiseConv3d_cu_35e0c7b544conv_depthwise3d_cuda_backward_weight_kernelIddLi2ELi2EEEvNS_27GenericPackedTensorAccessorIKT_Lm5ENS_16DefaultPtrTraitsEiEES7_NS3_IS4_Lm5ES6_iEEiiiiiiiii:
        .type           _ZN2at6native51_GLOBAL__N__11011a27_18_DepthwiseConv3d_cu_35e0c7b544conv_depthwise3d_cuda_backward_weight_kernelIddLi2ELi2EEEvNS_27GenericPackedTensorAccessorIKT_Lm5ENS_16DefaultPtrTraitsEiEES7_NS3_IS4_Lm5ES6_iEEiiiiiiiii,@function
        .size           _ZN2at6native51_GLOBAL__N__11011a27_18_DepthwiseConv3d_cu_35e0c7b544conv_depthwise3d_cuda_backward_weight_kernelIddLi2ELi2EEEvNS_27GenericPackedTensorAccessorIKT_Lm5ENS_16DefaultPtrTraitsEiEES7_NS3_IS4_Lm5ES6_iEEiiiiiiiii,(.L_x_471 - _ZN2at6native51_GLOBAL__N__11011a27_18_DepthwiseConv3d_cu_35e0c7b544conv_depthwise3d_cuda_backward_weight_kernelIddLi2ELi2EEEvNS_27GenericPackedTensorAccessorIKT_Lm5ENS_16DefaultPtrTraitsEiEES7_NS3_IS4_Lm5ES6_iEEiiiiiiiii)
        .other          _ZN2at6native51_GLOBAL__N__11011a27_18_DepthwiseConv3d_cu_35e0c7b544conv_depthwise3d_cuda_backward_weight_kernelIddLi2ELi2EEEvNS_27GenericPackedTensorAccessorIKT_Lm5ENS_16DefaultPtrTraitsEiEES7_NS3_IS4_Lm5ES6_iEEiiiiiiiii,@"STO_CUDA_ENTRY STV_DEFAULT"
_ZN2at6native51_GLOBAL__N__11011a27_18_DepthwiseConv3d_cu_35e0c7b544conv_depthwise3d_cuda_backward_weight_kernelIddLi2ELi2EEEvNS_27GenericPackedTensorAccessorIKT_Lm5ENS_16DefaultPtrTraitsEiEES7_NS3_IS4_Lm5ES6_iEEiiiiiiiii:
        /* <DEDUP_REMOVED lines=185> */
.L_x_161:
[----:B------:R-:W1:Y:S01]  /*0b90*/  LDC R13, c[0x0][0x220] ;  /* 0x00008800ff0d7b82 */ /* 0x000e620000000800 */
[----:B------:R-:W-:Y:S01]  /*0ba0*/  BSSY B1, `(.L_x_152) ;  /* 0x0000007000017945 */ /* 0x000fe20003800000 */
[----:B-1----:R-:W-:-:S13]  /*0bb0*/  ISETP.GE.AND P0, PT, R6, R13, PT ;  /* 0x0000000d0600720c */ /* 0x002fda0003f06270 */
[----:B------:R-:W-:Y:S05]  /*0bc0*/  @!P0 BRA `(.L_x_153) ;  /* 0x0000000000108947 */ /* 0x000fea0003800000 */
.L_x_154:
[----:B------:R-:W-:Y:S02]  /*0bd0*/  IMAD.IADD R6, R6, 0x1, -R13 ;  /* 0x0000000106067824 */ /* 0x000fe400078e0a0d */
[----:B------:R-:W-:-:S03]  /*0be0*/  VIADD R5, R5, 0x1 ;  /* 0x0000000105057836 */ /* 0x000fc60000000000 */
[----:B------:R-:W-:-:S13]  /*0bf0*/  ISETP.GE.AND P0, PT, R6, R13, PT ;  /* 0x0000000d0600720c */ /* 0x000fda0003f06270 */
[----:B------:R-:W-:Y:S05]  /*0c00*/  @P0 BRA `(.L_x_154) ;  /* 0xfffffffc00f00947 */ /* 0x000fea000383ffff */
.L_x_153:
[----:B------:R-:W-:Y:S05]  /*0c10*/  BSYNC B1 ;  /* 0x0000000000017941 */ /* 0x000fea0003800000 */
.L_x_152:
        /* <DEDUP_REMOVED lines=58> */
.L_x_160:
        /* <DEDUP_REMOVED lines=24> */
.L_x_159:
[----:B------:R-:W-:Y:S02]  /*1140*/  IMAD.IADD R4, R4, 0x1, -R13 ;  /* 0x0000000104047824 */ /* 0x000fe400078e0a0d */
[----:B------:R-:W-:-:S03]  /*1150*/  VIADD R22, R22, 0x1 ;  /* 0x0000000116167836 */ /* 0x000fc60000000000 */
[----:B------:R-:W-:-:S13]  /*1160*/  ISETP.GE.AND P0, PT, R4, R13, PT ;  /* 0x0000000d0400720c */ /* 0x000fda0003f06270 */
[----:B------:R-:W-:Y:S05]  /*1170*/  @P0 BRA `(.L_x_159) ;  /* 0xfffffffc00f00947 */ /* 0x000fea000383ffff */
.L_x_158:
[----:B------:R-:W-:Y:S05]  /*1180*/  BSYNC B2 ;  /* 0x0000000000027941 */ /* 0x000fea0003800000 */
.L_x_157:
[----:B------:R-:W-:Y:S01]  /*1190*/  ULDC UR4, c[0x0][0x224] ;  /* 0x0000890000047ab9 */ /* 0x000fe20000000800 */
[----:B------:R-:W-:Y:S02]  /*11a0*/  IADD3 R24, P1, R24, 0x100, RZ ;  /* 0x0000010018187810 */ /* 0x000fe40007f3e0ff */
[----:B------:R-:W-:-:S03]  /*11b0*/  ISETP.GE.AND P0, PT, R22, UR4, PT ;  /* 0x0000000416007c0c */ /* 0x000fc6000bf06270 */
[----:B------:R-:W-:-:S10]  /*11c0*/  IMAD.X R27, RZ, RZ, R27, P1 ;  /* 0x000000ffff1b7224 */ /* 0x000fd400008e061b */
[----:B------:R-:W-:Y:S05]  /*11d0*/  @!P0 BRA `(.L_x_160) ;  /* 0xfffffffc00788947 */ /* 0x000fea000383ffff */
.L_x_156:
[----:B------:R-:W-:Y:S05]  /*11e0*/  BSYNC B1 ;  /* 0x0000000000017941 */ /* 0x000fea0003800000 */
.L_x_155:
[----:B0-----:R-:W-:-:S05]  /*11f0*/  SHF.R.U32.HI R13, RZ, 0x5, R2 ;  /* 0x00000005ff0d7819 */ /* 0x001fca0000011602 */
[--C-:B------:R-:W-:Y:S02]  /*1200*/  IMAD.IADD R0, R0, 0x1, R13.reuse ;  /* 0x0000000100007824 */ /* 0x100fe400078e020d */
[----:B------:R-:W-:-:S03]  /*1210*/  IMAD.IADD R6, R6, 0x1, R13 ;  /* 0x0000000106067824 */ /* 0x000fc600078e020d */
[----:B------:R-:W-:-:S13]  /*1220*/  ISETP.GE.AND P0, PT, R0, R3, PT ;  /* 0x000000030000720c */ /* 0x000fda0003f06270 */
[----:B------:R-:W-:Y:S05]  /*1230*/  @!P0 BRA `(.L_x_161) ;  /* 0xfffffff800548947 */ /* 0x000fea000383ffff */
.L_x_151:
[----:B------:R-:W-:Y:S05]  /*1240*/  BSYNC B0 ;  /* 0x0000000000007941 */ /* 0x000fea0003800000 */
.L_x_150:
        /* <DEDUP_REMOVED lines=25> */
.L_x_162:
        /* <DEDUP_REMOVED lines=311> */
.L_x_163:
        /* <DEDUP_REMOVED lines=8> */
.L_x_164:
        /* <DEDUP_REMOVED lines=11> */
.L_x_471:


//--------------------- .text._ZN2at6native51_GLOBAL__N__11011a27_18_DepthwiseConv3d_cu_35e0c7b544conv_depthwise3d_cuda_backward_weight_kernelIddLi1ELi1EEEvNS_27GenericPackedTensorAccessorIKT_Lm5ENS_16DefaultPtrTraitsEiEES7_NS3_IS4_Lm5ES6_iEEiiiiiiiii --------------------------
	.section	.text._ZN2at6native51_GLOBAL__N__11011a27_18_DepthwiseConv3d_cu_35e0c7b544conv_depthwise3d_cuda_backward_weight_kernelIddLi1ELi1EEEvNS_27GenericPackedTensorAccessorIKT_Lm5ENS_16DefaultPtrTraitsEiEES7_NS3_IS4_Lm5ES6_iEEiiiiiiiii,"ax",@progbits
	.align	128
.text._ZN2at6native51_GLOBAL__N__11011a27_18_DepthwiseConv3d_cu_35e0c7b544conv_depthwise3d_cuda_backward_weight_kernelIddLi1ELi1EEEvNS_27GenericPackedTensorAccessorIKT_Lm5ENS_16DefaultPtrTraitsEiEES7_NS3_IS4_Lm5ES6_iEEiiiiiiiii:
        .type           _ZN2at6native51_GLOBAL__N__11011a27_18_DepthwiseConv3d_cu_35e0c7b544conv_depthwise3d_cuda_backward_weight_kernelIddLi1ELi1EEEvNS_27GenericPackedTensorAccessorIKT_Lm5ENS_16DefaultPtrTraitsEiEES7_NS3_IS4_Lm5ES6_iEEiiiiiiiii,@function
        .size           _ZN2at6native51_GLOBAL__N__11011a27_18_DepthwiseConv3d_cu_35e0c7b544conv_depthwise3d_cuda_backward_weight_kernelIddLi1ELi1EEEvNS_27GenericPackedTensorAccessorIKT_Lm5ENS_16DefaultPtrTraitsEiEES7_NS3_IS4_Lm5ES6_iEEiiiiiiiii,(.L_x_472 - _ZN2at6native51_GLOBAL__N__11011a27_18_DepthwiseConv3d_cu_35e0c7b544conv_depthwise3d_cuda_backward_weight_kernelIddLi1ELi1EEEvNS_27GenericPackedTensorAccessorIKT_Lm5ENS_16DefaultPtrTraitsEiEES7_NS3_IS4_Lm5ES6_iEEiiiiiiiii)
        .other          _ZN2at6native51_GLOBAL__N__11011a27_18_DepthwiseConv3d_cu_35e0c7b544conv_depthwise3d_cuda_backward_weight_kernelIddLi1ELi1EEEvNS_27GenericPackedTensorAccessorIKT_Lm5ENS_16DefaultPtrTraitsEiEES7_NS3_IS4_Lm5ES6_iEEiiiiiiiii,@"STO_CUDA_ENTRY STV_DEFAULT"
_ZN2at6native51_GLOBAL__N__11011a27_18_DepthwiseConv3d_cu_35e0c7b544conv_depthwise3d_cuda_backward_weight_kernelIddLi1ELi1EEEvNS_27GenericPackedTensorAccessorIKT_Lm5ENS_16DefaultPtrTraitsEiEES7_NS3_IS4_Lm5ES6_iEEiiiiiiiii:
        /* <DEDUP_REMOVED lines=185> */
.L_x_176:
[----:B------:R-:W1:Y:S01]  /*0b90*/  LDC R13, c[0x0][0x220] ;  /* 0x00008800ff0d7b82 */ /* 0x000e620000000800 */
[----:B------:R-:W-:Y:S01]  /*0ba0*/  BSSY B1, `(.L_x_167) ;  /* 0x0000007000017945 */ /* 0x000fe20003800000 */
[----:B-1----:R-:W-:-:S13]  /*0bb0*/  ISETP.GE.AND P0, PT, R6, R13, PT ;  /* 0x0000000d0600720c */ /* 0x002fda0003f06270 */
[----:B------:R-:W-:Y:S05]  /*0bc0*/  @!P0 BRA `(.L_x_168) ;  /* 0x0000000000108947 */ /* 0x000fea0003800000 */
.L_x_169:
[----:B------:R-:W-:Y:S02]  /*0bd0*/  IMAD.IADD R6, R6, 0x1, -R13 ;  /* 0x0000000106067824 */ /* 0x000fe400078e0a0d */
[----:B------:R-:W-:-:S03]  /*0be0*/  VIADD R5, R5, 0x1 ;  /* 0x0000000105057836 */ /* 0x000fc60000000000 */
[----:B------:R-:W-:-:S13]  /*0bf0*/  ISETP.GE.AND P0, PT, R6, R13, PT ;  /* 0x0000000d0600720c */ /* 0x000fda0003f06270 */
[----:B------:R-:W-:Y:S05]  /*0c00*/  @P0 BRA `(.L_x_169) ;  /* 0xfffffffc00f00947 */ /* 0x000fea000383ffff */
.L_x_168:
[----:B------:R-:W-:Y:S05]  /*0c10*/  BSYNC B1 ;  /* 0x0000000000017941 */ /* 0x000fea0003800000 */
.L_x_167:
        /* <DEDUP_REMOVED lines=58> */
.L_x_175:
        /* <DEDUP_REMOVED lines=24> */
.L_x_174:
[----:B------:R-:W-:Y:S02]  /*1140*/  IMAD.IADD R4, R4, 0x1, -R13 ;  /* 0x0000000104047824 */ /* 0x000fe400078e0a0d */
[----:B------:R-:W-:-:S03]  /*1150*/  VIADD R22, R22, 0x1 ;  /* 0x0000000116167836 */ /* 0x000fc60000000000 */
[----:B------:R-:W-:-:S13]  /*1160*/  ISETP.GE.AND P0, PT, R4, R13, PT ;  /* 0x0000000d0400720c */ /* 0x000fda0003f06270 */
[----:B------:R-:W-:Y:S05]  /*1170*/  @P0 BRA `(.L_x_174) ;  /* 0xfffffffc00f00947 */ /* 0x000fea000383ffff */
.L_x_173:
[----:B------:R-:W-:Y:S05]  /*1180*/  BSYNC B2 ;  /* 0x0000000000027941 */ /* 0x000fea0003800000 */
.L_x_172:
[----:B------:R-:W-:Y:S01]  /*1190*/  ULDC UR4, c[0x0][0x224] ;  /* 0x0000890000047ab9 */ /* 0x000fe20000000800 */
[----:B------:R-:W-:Y:S02]  /*11a0*/  IADD3 R24, P1, R24, 0x100, RZ ;  /* 0x0000010018187810 */ /* 0x000fe40007f3e0ff */
[----:B------:R-:W-:-:S03]  /*11b0*/  ISETP.GE.AND P0, PT, R22, UR4, PT ;  /* 0x0000000416007c0c */ /* 0x000fc6000bf06270 */
[----:B------:R-:W-:-:S10]  /*11c0*/  IMAD.X R27, RZ, RZ, R27, P1 ;  /* 0x000000ffff1b7224 */ /* 0x000fd400008e061b */
[----:B------:R-:W-:Y:S05]  /*11d0*/  @!P0 BRA `(.L_x_175) ;  /* 0xfffffffc00788947 */ /* 0x000fea000383ffff */
.L_x_171:
[----:B------:R-:W-:Y:S05]  /*11e0*/  BSYNC B1 ;  /* 0x0000000000017941 */ /* 0x000fea0003800000 */
.L_x_170:
[----:B0-----:R-:W-:-:S05]  /*11f0*/  SHF.R.U32.HI R13, RZ, 0x5, R2 ;  /* 0x00000005ff0d7819 */ /* 0x001fca0000011602 */
[--C-:B------:R-:W-:Y:S02]  /*1200*/  IMAD.IADD R0, R0, 0x1, R13.reuse ;  /* 0x0000000100007824 */ /* 0x100fe400078e020d */
[----:B------:R-:W-:-:S03]  /*1210*/  IMAD.IADD R6, R6, 0x1, R13 ;  /* 0x0000000106067824 */ /* 0x000fc600078e020d */
[----:B------:R-:W-:-:S13]  /*1220*/  ISETP.GE.AND P0, PT, R0, R3, PT ;  /* 0x000000030000720c */ /* 0x000fda0003f06270 */
[----:B------:R-:W-:Y:S05]  /*1230*/  @!P0 BRA `(.L_x_176) ;  /* 0xfffffff800548947 */ /* 0x000fea000383ffff */
.L_x_166:
[----:B------:R-:W-:Y:S05]  /*1240*/  BSYNC B0 ;  /* 0x0000000000007941 */ /* 0x000fea0003800000 */
.L_x_165:
        /* <DEDUP_REMOVED lines=25> */
.L_x_177:
        /* <DEDUP_REMOVED lines=311> */
.L_x_178:
        /* <DEDUP_REMOVED lines=8> */
.L_x_179:
        /* <DEDUP_REMOVED lines=11> */
.L_x_472:


//--------------------- .text._ZN2at6native51_GLOBAL__N__11011a27_18_DepthwiseConv3d_cu_35e0c7b543conv_depthwise3d_cuda_backward_input_kernelIN3c108BFloat16EfLin1ELin1ELin1ELin1ELin1ELin1ELin1ELin1ELin1EEEvNS_27GenericPackedTensorAccessorIKT_Lm5ENS_16DefaultPtrTraitsEiEENS5_IS6_Lm5ES8_iEES9_iiiiiiiii --------------------------
	.section	.text._ZN2at6native51_GLOBAL__N__11011a27_18_DepthwiseConv3d_cu_35e0c7b543conv_depthwise3d_cuda_backward_input_kernelIN3c108BFloat16EfLin1ELin1ELin1ELin1ELin1ELin1ELin1ELin1ELin1EEEvNS_27GenericPackedTensorAccessorIKT_Lm5ENS_16DefaultPtrTraitsEiEENS5_IS6_Lm5ES8_iEES9_iiiiiiiii,"ax",@progbits
	.align	128
.text._ZN2at6native51_GLOBAL__N__11011a27_18_DepthwiseConv3d_cu_35e0c7b543conv_depthwise3d_cuda_backward_input_kernelIN3c108BFloat16EfLin1ELin1ELin1ELin1ELin1ELin1ELin1ELin1ELin1EEEvNS_27GenericPackedTensorAccessorIKT_Lm5ENS_16DefaultPtrTraitsEiEENS5_IS6_Lm5ES8_iEES9_iiiiiiiii:
        .type           _ZN2at6native51_GLOBAL__N__11011a27_18_DepthwiseConv3d_cu_35e0c7b543conv_depthwise3d_cuda_backward_input_kernelIN3c108BFloat16EfLin1ELin1ELin1ELin1ELin1ELin1ELin1ELin1ELin1EEEvNS_27GenericPackedTensorAccessorIKT_Lm5ENS_16DefaultPtrTraitsEiEENS5_IS6_Lm5ES8_iEES9_iiiiiiiii,@function
        .size           _ZN2at6native51_GLOBAL__N__11011a27_18_DepthwiseConv3d_cu_35e0c7b543conv_depthwise3d_cuda_backward_input_kernelIN3c108BFloat16EfLin1ELin1ELin1ELin1ELin1ELin1ELin1ELin1ELin1EEEvNS_27GenericPackedTensorAccessorIKT_Lm5ENS_16DefaultPtrTraitsEiEENS5_IS6_Lm5ES8_iEES9_iiiiiiiii,(.L_x_473 - _ZN2at6native51_GLOBAL__N__11011a27_18_DepthwiseConv3d_cu_35e0c7b543conv_depthwise3d_cuda_backward_input_kernelIN3c108BFloat16EfLin1ELin1ELin1ELin1ELin1ELin1ELin1ELin1ELin1EEEvNS_27GenericPackedTensorAccessorIKT_Lm5ENS_16DefaultPtrTraitsEiEENS5_IS6_Lm5ES8_iEES9_iiiiiiiii)
        .other          _ZN2at6native51_GLOBAL__N__11011a27_18_DepthwiseConv3d_cu_35e0c7b543conv_depthwise3d_cuda_backward_input_kernelIN3c108BFloat16EfLin1ELin1ELin1ELin1ELin1ELin1ELin1ELin1ELin1EEEvNS_27GenericPackedTensorAccessorIKT_Lm5ENS_16DefaultPtrTraitsEiEENS5_IS6_Lm5ES8_iEES9_iiiiiiiii,@"STO_CUDA_ENTRY STV_DEFAULT"
_ZN2at6native51_GLOBAL__N__11011a27_18_DepthwiseConv3d_cu_35e0c7b543conv_depthwise3d_cuda_backward_input_kernelIN3c108BFloat16EfLin1ELin1ELin1ELin1ELin1ELin1ELin1ELin1ELin1EEEvNS_27GenericPackedTensorAccessorIKT_Lm5ENS_16DefaultPtrTraitsEiEENS5_IS6_Lm5ES8_iEES9_iiiiiiiii:
[----:B------:R-:W-:Y:S01]  /*0000*/  LDC R1, c[0x0][0x28] ;  /* 0x00000a00ff017b82 */ /* 0x000fe20000000800 */
[----:B------:R-:W0:Y:S07]  /*0010*/  S2R R26, SR_TID.X ;  /* 0x00000000001a7919 */ /* 0x000e2e0000002100 */
[----:B------:R-:W0:Y:S01]  /*0020*/  S2UR UR6, SR_CTAID.X ;  /* 0x00000000000679c3 */ /* 0x000e220000002500 */
[----:B------:R-:W-:Y:S01]  /*0030*/  IMAD.MOV.U32 R27, RZ, RZ, RZ ;  /* 0x000000ffff1b7224 */ /* 0x000fe200078e00ff */
[----:B------:R-:W-:Y:S01]  /*0040*/  ULDC UR4, c[0x0][0x248] ;  /* 0x0000920000047ab9 */ /* 0x000fe20000000800 */
[----:B------:R-:W-:-:S02]  /*0050*/  ULDC UR5, c[0x0][0x25c] ;  /* 0x0000970000057ab9 */ /* 0x000fc40000000800 */
[----:B------:R-:W-:-:S03]  /*0060*/  UIMAD UR4, UR4, UR5, URZ ;  /* 0x00000005040472a4 */ /* 0x000fc6000f8e023f */
[----:B------:R-:W0:Y:S01]  /*0070*/  LDC R5, c[0x0][RZ] ;  /* 0x00000000ff057b82 */ /* 0x000e220000000800 */
[----:B------:R-:W-:Y:S01]  /*0080*/  USHF.R.S32.HI UR5, URZ, 0x1f, UR4 ;  /* 0x0000001f3f057899 */ /* 0x000fe20008011404 */
[----:B0-----:R-:W-:-:S03]  /*0090*/  IMAD.WIDE.U32 R26, R5, UR6, R26 ;  /* 0x00000006051a7c25 */ /* 0x001fc6000f8e001a */
[----:B------:R-:W-:-:S04]  /*00a0*/  ISETP.GE.U32.AND P0, PT, R26, UR4, PT ;  /* 0x000000041a007c0c */ /* 0x000fc8000bf06070 */
[----:B------:R-:W-:-:S13]  /*00b0*/  ISETP.GE.AND.EX P0, PT, R27, UR5, PT, P0 ;  /* 0x000000051b007c0c */ /* 0x000fda000bf06300 */
[----:B------:R-:W-:Y:S05]  /*00c0*/  @P0 EXIT ;  /* 0x000000000000094d */ /* 0x000fea0003800000 */
[----:B------:R-:W0:Y:S01]  /*00d0*/  LDC R4, c[0x0][0x24c] ;  /* 0x00009300ff047b82 */ /* 0x000e220000000800 */
[----:B------:R-:W-:Y:S01]  /*00e0*/  ULDC UR4, c[0x0][0xc] ;  /* 0x0000030000047ab9 */ /* 0x000fe20000000800 */
[----:B------:R-:W-:Y:S01]  /*00f0*/  ULDC.64 UR6, c[0x0][0x208] ;  /* 0x0000820000067ab9 */ /* 0x000fe20000000a00 */
[----:B------:R-:W-:-:S05]  /*0100*/  IMAD R18, R5, UR4, RZ ;  /* 0x0000000405127c24 */ /* 0x000fca000f8e02ff */
        /* <DEDUP_REMOVED lines=10> */
[----:B------:R-:W-:Y:S02]  /*01b0*/  IMAD.HI.U32 R3, R3, R9, R2 ;  /* 0x0000000903037227 */ /* 0x000fe400078e0002 */
[----:B------:R-:W0:Y:S04]  /*01c0*/  LDC R2, c[0x0][0x288] ;  /* 0x0000a200ff027b82 */ /* 0x000e280000000800 */
[----:B------:R-:W-:-:S04]  /*01d0*/  IMAD.HI.U32 R28, R3, R6, RZ ;  /* 0x00000006031c7227 */ /* 0x000fc800078e00ff */
[----:B------:R-:W-:Y:S01]  /*01e0*/  IMAD.MOV R0, RZ, RZ, -R28 ;  /* 0x000000ffff007224 */ /* 0x000fe200078e0a1c */
[----:B------:R-:W1:Y:S03]  /*01f0*/  LDC.64 R8, c[0x0][0x280] ;  /* 0x0000a000ff087b82 */ /* 0x000e660000000a00 */
[----:B------:R-:W-:-:S05]  /*0200*/  IMAD R0, R7, R0, R6 ;  /* 0x0000000007007224 */ /* 0x000fca00078e0206 */
[----:B------:R-:W-:Y:S02]  /*0210*/  ISETP.GT.U32.AND P1, PT, R7, R0, PT ;  /* 0x000000000700720c */ /* 0x000fe40003f24070 */
[----:B0-----:R-:W-:-:S05]  /*0220*/  LOP3.LUT R19, R2, 0x3, RZ, 0xc0, !PT ;  /* 0x0000000302137812 */ /* 0x001fca00078ec0ff */
[----:B------:R-:W-:-:S06]  /*0230*/  IMAD.IADD R17, R19, 0x1, -R2 ;  /* 0x0000000113117824 */ /* 0x000fcc00078e0a02 */
[-C--:B------:R-:W-:Y:S01]  /*0240*/  @!P1 IADD3 R0, R0, -R7.reuse, RZ ;  /* 0x8000000700009210 */ /* 0x080fe20007ffe0ff */
[----:B------:R-:W-:Y:S01]  /*0250*/  @!P1 VIADD R28, R28, 0x1 ;  /* 0x000000011c1c9836 */ /* 0x000fe20000000000 */
[----:B------:R-:W-:Y:S02]  /*0260*/  ISETP.NE.AND P1, PT, R4, RZ, PT ;  /* 0x000000ff0400720c */ /* 0x000fe40003f25270 */
[----:B------:R-:W-:Y:S02]  /*0270*/  ISETP.GE.U32.AND P0, PT, R0, R7, PT ;  /* 0x000000070000720c */ /* 0x000fe40003f06070 */
[----:B------:R-:W-:-:S04]  /*0280*/  LOP3.LUT R0, R11, R4, RZ, 0x3c, !PT ;  /* 0x000000040b007212 */ /* 0x000fc800078e3cff */
[----:B------:R-:W-:-:S07]  /*0290*/  ISETP.GE.AND P2, PT, R0, RZ, PT ;  /* 0x000000ff0000720c */ /* 0x000fce0003f46270 */
[----:B------:R-:W-:Y:S01]  /*02a0*/  @P0 VIADD R28, R28, 0x1 ;  /* 0x000000011c1c0836 */ /* 0x000fe20000000000 */
[----:B-1----:R-:W-:-:S04]  /*02b0*/  ISETP.GE.AND P0, PT, R9, 0x1, PT ;  /* 0x000000010900780c */ /* 0x002fc80003f06270 */
[----:B------:R-:W-:Y:S01]  /*02c0*/  ISETP.LT.OR P0, PT, R8, 0x1, !P0 ;  /* 0x000000010800780c */ /* 0x000fe20004701670 */
[----:B------:R-:W-:Y:S01]  /*02d0*/  @!P2 IMAD.MOV R28, RZ, RZ, -R28 ;  /* 0x000000ffff1ca224 */ /* 0x000fe200078e0a1c */
[----:B------:R-:W-:-:S11]  /*02e0*/  @!P1 LOP3.LUT R28, RZ, R4, RZ, 0x33, !PT ;  /* 0x00000004ff1c9212 */ /* 0x000fd600078e33ff */
.L_x_190:
[----:B------:R-:W0:Y:S01]  /*02f0*/  LDC R3, c[0x0][0x258] ;  /* 0x00009600ff037b82 */ /* 0x000e220000000800 */
[----:B------:R-:W-:Y:S01]  /*0300*/  IABS R6, R26 ;  /* 0x0000001a00067213 */ /* 0x000fe20000000000 */
[----:B------:R-:W-:Y:S01]  /*0310*/  BSSY B0, `(.L_x_180) ;  /* 0x000022b000007945 */ /* 0x000fe20003800000 */
[----:B------:R-:W-:-:S05]  /*0320*/  IMAD.MOV.U32 R35, RZ, RZ, RZ ;  /* 0x000000ffff237224 */ /* 0x000fca00078e00ff */
[----:B------:R-:W1:Y:S08]  /*0330*/  LDC R13, c[0x0][0x254] ;  /* 0x00009500ff0d7b82 */ /* 0x000e700000000800 */
[----:B------:R-:W2:Y:S01]  /*0340*/  LDC R12, c[0x0][0x250] ;  /* 0x00009400ff0c7b82 */ /* 0x000ea20000000800 */
[----:B0-----:R-:W-:-:S04]  /*0350*/  IABS R7, R3 ;  /* 0x0000000300077213 */ /* 0x001fc80000000000 */
[----:B------:R-:W0:Y:S01]  /*0360*/  I2F.RP R0, R7 ;  /* 0x0000000700007306 */ /* 0x000e220000209400 */
[----:B-1----:R-:W-:Y:S02]  /*0370*/  IABS R8, R13 ;  /* 0x0000000d00087213 */ /* 0x002fe40000000000 */
[----:B--2---:R-:W-:-:S05]  /*0380*/  IABS R11, R12 ;  /* 0x0000000c000b7213 */ /* 0x004fca0000000000 */
[----:B0-----:R-:W0:Y:S02]  /*0390*/  MUFU.RCP R0, R0 ;  /* 0x0000000000007308 */ /* 0x001e240000001000 */
[----:B0-----:R-:W-:-:S06]  /*03a0*/  VIADD R4, R0, 0xffffffe ;  /* 0x0ffffffe00047836 */ /* 0x001fcc0000000000 */
[----:B------:R0:W1:Y:S02]  /*03b0*/  F2I.FTZ.U32.TRUNC.NTZ R5, R4 ;  /* 0x0000000400057305 */ /* 0x000064000021f000 */
[----:B0-----:R-:W-:Y:S01]  /*03c0*/  IMAD.MOV.U32 R4, RZ, RZ, RZ ;  /* 0x000000ffff047224 */ /* 0x001fe200078e00ff */
[----:B-1----:R-:W-:-:S05]  /*03d0*/  IADD3 R2, RZ, -R5, RZ ;  /* 0x80000005ff027210 */ /* 0x002fca0007ffe0ff */
[----:B------:R-:W-:Y:S02]  /*03e0*/  IMAD R9, R2, R7, RZ ;  /* 0x0000000702097224 */ /* 0x000fe400078e02ff */
[----:B------:R-:W-:Y:S02]  /*03f0*/  IMAD.MOV.U32 R2, RZ, RZ, R6 ;  /* 0x000000ffff027224 */ /* 0x000fe400078e0006 */
[----:B------:R-:W-:-:S04]  /*0400*/  IMAD.HI.U32 R5, R5, R9, R4 ;  /* 0x0000000905057227 */ /* 0x000fc800078e0004 */
[----:B------:R-:W-:Y:S02]  /*0410*/  IMAD.MOV.U32 R9, RZ, RZ, R8 ;  /* 0x000000ffff097224 */ /* 0x000fe400078e0008 */
[----:B------:R-:W-:Y:S02]  /*0420*/  IMAD.HI.U32 R0, R5, R2, RZ ;  /* 0x0000000205007227 */ /* 0x000fe400078e00ff */
[----:B------:R-:W0:Y:S02]  /*0430*/  I2F.RP R6, R9 ;  /* 0x0000000900067306 */ /* 0x000e240000209400 */
[----:B------:R-:W-:-:S04]  /*0440*/  IMAD.MOV R4, RZ, RZ, -R0 ;  /* 0x000000ffff047224 */ /* 0x000fc800078e0a00 */
[----:B------:R-:W-:-:S05]  /*0450*/  IMAD R2, R7, R4, R2 ;  /* 0x0000000407027224 */ /* 0x000fca00078e0202 */
[----:B------:R-:W-:Y:S01]  /*0460*/  ISETP.GT.U32.AND P2, PT, R7, R2, PT ;  /* 0x000000020700720c */ /* 0x000fe20003f44070 */
[----:B0-----:R-:W0:-:S12]  /*0470*/  MUFU.RCP R6, R6 ;  /* 0x0000000600067308 */ /* 0x001e180000001000 */
[----:B------:R-:W-:Y:S02]  /*0480*/  @!P2 IMAD.IADD R2, R2, 0x1, -R7 ;  /* 0x000000010202a824 */ /* 0x000fe400078e0a07 */
[----:B------:R-:W-:Y:S01]  /*0490*/  @!P2 VIADD R0, R0, 0x1 ;  /* 0x000000010000a836 */ /* 0x000fe20000000000 */
[----:B------:R-:W-:Y:S02]  /*04a0*/  ISETP.NE.AND P2, PT, R3, RZ, PT ;  /* 0x000000ff0300720c */ /* 0x000fe40003f45270 */
[----:B------:R-:W-:Y:S02]  /*04b0*/  ISETP.GE.U32.AND P1, PT, R2, R7, PT ;  /* 0x000000070200720c */ /* 0x000fe40003f26070 */
[----:B------:R-:W-:Y:S02]  /*04c0*/  LOP3.LUT R2, R26, R3, RZ, 0x3c, !PT ;  /* 0x000000031a027212 */ /* 0x000fe400078e3cff */
[----:B0-----:R-:W-:Y:S02]  /*04d0*/  IADD3 R4, R6, 0xffffffe, RZ ;  /* 0x0ffffffe06047810 */ /* 0x001fe40007ffe0ff */
[----:B------:R-:W-:Y:S01]  /*04e0*/  ISETP.GE.AND P3, PT, R2, RZ, PT ;  /* 0x000000ff0200720c */ /* 0x000fe20003f66270 */
[----:B------:R-:W0:Y:S06]  /*04f0*/  I2F.RP R6, R11 ;  /* 0x0000000b00067306 */ /* 0x000e2c0000209400 */
[----:B------:R-:W-:-:S02]  /*0500*/  @P1 VIADD R0, R0, 0x1 ;  /* 0x0000000100001836 */ /* 0x000fc40000000000 */
[----:B------:R1:W2:Y:S04]  /*0510*/  F2I.FTZ.U32.TRUNC.NTZ R5, R4 ;  /* 0x0000000400057305 */ /* 0x0002a8000021f000 */
[----:B------:R-:W-:Y:S01]  /*0520*/  @!P3 IMAD.MOV R0, RZ, RZ, -R0 ;  /* 0x000000ffff00b224 */ /* 0x000fe200078e0a00 */
[----:B------:R-:W-:-:S03]  /*0530*/  @!P2 LOP3.LUT R0, RZ, R3, RZ, 0x33, !PT ;  /* 0x00000003ff00a212 */ /* 0x000fc600078e33ff */
[----:B0-----:R-:W0:Y:S01]  /*0540*/  MUFU.RCP R6, R6 ;  /* 0x0000000600067308 */ /* 0x001e220000001000 */
[----:B-1----:R-:W-:Y:S02]  /*0550*/  IMAD.MOV.U32 R4, RZ, RZ, RZ ;  /* 0x000000ffff047224 */ /* 0x002fe400078e00ff */
[----:B------:R-:W-:Y:S02]  /*0560*/  IMAD.MOV R14, RZ, RZ, -R0 ;  /* 0x000000ffff0e7224 */ /* 0x000fe400078e0a00 */
[----:B--2---:R-:W-:Y:S02]  /*0570*/  IMAD.MOV R2, RZ, RZ, -R5 ;  /* 0x000000ffff027224 */ /* 0x004fe400078e0a05 */
[----:B------:R-:W-:Y:S02]  /*0580*/  IMAD R14, R3, R14, R26 ;  /* 0x0000000e030e7224 */ /* 0x000fe400078e021a */
[----:B------:R-:W-:Y:S01]  /*0590*/  IMAD R7, R2, R9, RZ ;  /* 0x0000000902077224 */ /* 0x000fe200078e02ff */
[----:B------:R-:W-:-:S03]  /*05a0*/  IABS R2, R0 ;  /* 0x0000000000027213 */ /* 0x000fc60000000000 */
[----:B------:R-:W-:Y:S02]  /*05b0*/  IMAD.HI.U32 R4, R5, R7, R4 ;  /* 0x0000000705047227 */ /* 0x000fe400078e0004 */
[----:B------:R-:W1:Y:S02]  /*05c0*/  LDC R7, c[0x0][0x24c] ;  /* 0x00009300ff077b82 */ /* 0x000e640000000800 */
[----:B0-----:R-:W-:Y:S02]  /*05d0*/  VIADD R8, R6, 0xffffffe ;  /* 0x0ffffffe06087836 */ /* 0x001fe40000000000 */
[----:B------:R-:W-:-:S05]  /*05e0*/  IMAD.HI.U32 R5, R4, R2, RZ ;  /* 0x0000000204057227 */ /* 0x000fca00078e00ff */
[----:B------:R-:W-:-:S05]  /*05f0*/  IADD3 R4, -R5, RZ, RZ ;  /* 0x000000ff05047210 */ /* 0x000fca0007ffe1ff */
[----:B------:R-:W-:-:S05]  /*0600*/  IMAD R2, R9, R4, R2 ;  /* 0x0000000409027224 */ /* 0x000fca00078e0202 */
[----:B------:R-:W-:Y:S02]  /*0610*/  ISETP.GT.U32.AND P2, PT, R9, R2, PT ;  /* 0x000000020900720c */ /* 0x000fe40003f44070 */
[----:B-1----:R-:W-:-:S04]  /*0620*/  IABS R21, R7 ;  /* 0x0000000700157213 */ /* 0x002fc80000000000 */
[----:B------:R-:W0:Y:S07]  /*0630*/  I2F.RP R6, R21 ;  /* 0x0000001500067306 */ /* 0x000e2e0000209400 */
[----:B------:R-:W-:Y:S02]  /*0640*/  @!P2 IMAD.IADD R2, R2, 0x1, -R9 ;  /* 0x000000010202a824 */ /* 0x000fe400078e0a09 */
[----:B------:R-:W-:Y:S01]  /*0650*/  @!P2 VIADD R5, R5, 0x1 ;  /* 0x000000010505a836 */ /* 0x000fe20000000000 */
[----:B------:R-:W-:-:S02]  /*0660*/  ISETP.NE.AND P2, PT, R13, RZ, PT ;  /* 0x000000ff0d00720c */ /* 0x000fc40003f45270 */
[----:B------:R-:W-:Y:S02]  /*0670*/  ISETP.GE.U32.AND P1, PT, R2, R9, PT ;  /* 0x000000090200720c */ /* 0x000fe40003f26070 */
[----:B------:R1:W2:Y:S01]  /*0680*/  F2I.FTZ.U32.TRUNC.NTZ R9, R8 ;  /* 0x0000000800097305 */ /* 0x0002a2000021f000 */
[----:B------:R-:W-:-:S04]  /*0690*/  LOP3.LUT R2, R0, R13, RZ, 0x3c, !PT ;  /* 0x0000000d00027212 */ /* 0x000fc800078e3cff */
[----:B------:R-:W-:-:S03]  /*06a0*/  ISETP.GE.AND P3, PT, R2, RZ, PT ;  /* 0x000000ff0200720c */ /* 0x000fc60003f66270 */
[----:B0-----:R-:W0:Y:S01]  /*06b0*/  MUFU.RCP R6, R6 ;  /* 0x0000000600067308 */ /* 0x001e220000001000 */
[----:B-1----:R-:W-:Y:S02]  /*06c0*/  IMAD.MOV.U32 R8, RZ, RZ, RZ ;  /* 0x000000ffff087224 */ /* 0x002fe400078e00ff */
[----:B------:R-:W-:Y:S02]  /*06d0*/  @P1 VIADD R5, R5, 0x1 ;  /* 0x0000000105051836 */ /* 0x000fe40000000000 */
[----:B--2---:R-:W-:-:S05]  /*06e0*/  IMAD.MOV R2, RZ, RZ, -R9 ;  /* 0x000000ffff027224 */ /* 0x004fca00078e0a09 */
[----:B------:R-:W-:Y:S01]  /*06f0*/  @!P3 IADD3 R5, -R5, RZ, RZ ;  /* 0x000000ff0505b210 */ /* 0x000fe20007ffe1ff */
[----:B------:R-:W-:Y:S01]  /*0700*/  IMAD R15, R2, R11, RZ ;  /* 0x0000000b020f7224 */ /* 0x000fe200078e02ff */
[----:B------:R-:W-:-:S03]  /*0710*/  @!P2 LOP3.LUT R5, RZ, R13, RZ, 0x33, !PT ;  /* 0x0000000dff05a212 */ /* 0x000fc600078e33ff */
[----:B------:R-:W-:Y:S01]  /*0720*/  IMAD.HI.U32 R8, R9, R15, R8 ;  /* 0x0000000f09087227 */ /* 0x000fe200078e0008 */
[----:B------:R-:W-:-:S05]  /*0730*/  IABS R2, R5 ;  /* 0x0000000500027213 */ /* 0x000fca0000000000 */
[----:B------:R-:W-:-:S04]  /*0740*/  IMAD.HI.U32 R16, R8, R2, RZ ;  /* 0x0000000208107227 */ /* 0x000fc800078e00ff */
[----:B------:R-:W-:Y:S02]  /*0750*/  IMAD.MOV R4, RZ, RZ, -R16 ;  /* 0x000000ffff047224 */ /* 0x000fe400078e0a10 */
[----:B0-----:R-:W-:Y:S02]  /*0760*/  VIADD R8, R6, 0xffffffe ;  /* 0x0ffffffe06087836 */ /* 0x001fe40000000000 */
[----:B------:R-:W-:Y:S01]  /*0770*/  IMAD R2, R11, R4, R2 ;  /* 0x000000040b027224 */ /* 0x000fe200078e0202 */
[----:B------:R-:W-:Y:S01]  /*0780*/  IADD3 R4, -R5, RZ, RZ ;  /* 0x000000ff05047210 */ /* 0x000fe20007ffe1ff */
[----:B------:R0:W1:Y:S03]  /*0790*/  F2I.FTZ.U32.TRUNC.NTZ R9, R8 ;  /* 0x0000000800097305 */ /* 0x000066000021f000 */
[----:B------:R-:W-:Y:S01]  /*07a0*/  ISETP.GT.U32.AND P2, PT, R11, R2, PT ;  /* 0x000000020b00720c */ /* 0x000fe20003f44070 */
[----:B------:R-:W-:-:S02]  /*07b0*/  IMAD R13, R13, R4, R0 ;  /* 0x000000040d0d7224 */ /* 0x000fc400078e0200 */
[----:B0-----:R-:W-:-:S10]  /*07c0*/  IMAD.MOV.U32 R8, RZ, RZ, RZ ;  /* 0x000000ffff087224 */ /* 0x001fd400078e00ff */
[----:B------:R-:W-:Y:S02]  /*07d0*/  @!P2 IMAD.IADD R2, R2, 0x1, -R11 ;  /* 0x000000010202a824 */ /* 0x000fe400078e0a0b */
[----:B------:R-:W-:Y:S01]  /*07e0*/  @!P2 VIADD R16, R16, 0x1 ;  /* 0x000000011010a836 */ /* 0x000fe20000000000 */
[----:B------:R-:W-:Y:S02]  /*07f0*/  ISETP.NE.AND P2, PT, R12, RZ, PT ;  /* 0x000000ff0c00720c */ /* 0x000fe40003f45270 */
[----:B------:R-:W-:Y:S02]  /*0800*/  ISETP.GE.U32.AND P1, PT, R2, R11, PT ;  /* 0x0000000b0200720c */ /* 0x000fe40003f26070 */
[----:B------:R-:W-:-:S04]  /*0810*/  LOP3.LUT R2, R5, R12, RZ, 0x3c, !PT ;  /* 0x0000000c05027212 */ /* 0x000fc800078e3cff */
[----:B------:R-:W-:Y:S01]  /*0820*/  ISETP.GE.AND P3, PT, R2, RZ, PT ;  /* 0x000000ff0200720c */ /* 0x000fe20003f66270 */
[----:B-1----:R-:W-:-:S04]  /*0830*/  IMAD.MOV R2, RZ, RZ, -R9 ;  /* 0x000000ffff027224 */ /* 0x002fc800078e0a09 */
[----:B------:R-:W-:Y:S02]  /*0840*/  IMAD R11, R2, R21, RZ ;  /* 0x00000015020b7224 */ /* 0x000fe400078e02ff */
[----:B------:R-:W-:Y:S02]  /*0850*/  @P1 IADD3 R16, R16, 0x1, RZ ;  /* 0x0000000110101810 */ /* 0x000fe40007ffe0ff */
[----:B------:R-:W-:-:S04]  /*0860*/  IMAD.HI.U32 R11, R9, R11, R8 ;  /* 0x0000000b090b7227 */ /* 0x000fc800078e0008 */
[----:B------:R-:W-:Y:S01]  /*0870*/  @!P3 IMAD.MOV R16, RZ, RZ, -R16 ;  /* 0x000000ffff10b224 */ /* 0x000fe200078e0a10 */
[----:B------:R-:W-:-:S04]  /*0880*/  @!P2 LOP3.LUT R16, RZ, R12, RZ, 0x33, !PT ;  /* 0x0000000cff10a212 */ /* 0x000fc800078e33ff */
[----:B------:R-:W-:-:S05]  /*0890*/  IABS R2, R16 ;  /* 0x0000001000027213 */ /* 0x000fca0000000000 */
[----:B------:R-:W-:-:S04]  /*08a0*/  IMAD.HI.U32 R15, R11, R2, RZ ;  /* 0x000000020b0f7227 */ /* 0x000fc800078e00ff */
[----:B------:R-:W-:-:S04]  /*08b0*/  IMAD.MOV R9, RZ, RZ, -R15 ;  /* 0x000000ffff097224 */ /* 0x000fc800078e0a0f */
[----:B------:R-:W-:-:S05]  /*08c0*/  IMAD R2, R21, R9, R2 ;  /* 0x0000000915027224 */ /* 0x000fca00078e0202 */
        /* <DEDUP_REMOVED lines=9> */
[----:B------:R-:W-:-:S05]  /*0960*/  @!P2 LOP3.LUT R15, RZ, R7, RZ, 0x33, !PT ;  /* 0x00000007ff0fa212 */ /* 0x000fca00078e33ff */
[----:B------:R-:W-:-:S04]  /*0970*/  IMAD.MOV R2, RZ, RZ, -R15 ;  /* 0x000000ffff027224 */ /* 0x000fc800078e0a0f */
[----:B------:R-:W-:-:S04]  /*0980*/  IMAD R11, R7, R2, R16 ;  /* 0x00000002070b7224 */ /* 0x000fc800078e0210 */
[----:B------:R-:W-:-:S04]  /*0990*/  IMAD R11, R28, R11, RZ ;  /* 0x0000000b1c0b7224 */ /* 0x000fc800078e02ff */
[----:B------:R-:W-:-:S05]  /*09a0*/  IMAD.IADD R2, R28, 0x1, R11 ;  /* 0x000000011c027824 */ /* 0x000fca00078e020b */
[----:B------:R-:W-:Y:S01]  /*09b0*/  ISETP.GE.AND P1, PT, R11, R2, PT ;  /* 0x000000020b00720c */ /* 0x000fe20003f26270 */
[----:B------:R-:W-:-:S04]  /*09c0*/  IMAD.MOV R2, RZ, RZ, -R16 ;  /* 0x000000ffff027224 */ /* 0x000fc800078e0a10 */
[----:B------:R-:W-:-:S08]  /*09d0*/  IMAD R12, R12, R2, R5 ;  /* 0x000000020c0c7224 */ /* 0x000fd000078e0205 */
[----:B------:R-:W-:Y:S05]  /*09e0*/  @P1 BRA `(.L_x_181) ;  /* 0x0000001800f41947 */ /* 0x000fea0003800000 */
[----:B------:R-:W0:Y:S01]  /*09f0*/  LDC.64 R32, c[0x0][0x270] ;  /* 0x00009c00ff207b82 */ /* 0x000e220000000a00 */
[----:B------:R-:W-:Y:S01]  /*0a00*/  ULDC UR4, c[0x0][0x28c] ;  /* 0x0000a30000047ab9 */ /* 0x000fe20000000800 */
[----:B------:R-:W-:Y:S02]  /*0a10*/  IMAD.MOV.U32 R35, RZ, RZ, RZ ;  /* 0x000000ffff237224 */ /* 0x000fe400078e00ff */
[----:B------:R-:W-:Y:S01]  /*0a20*/  IMAD R3, R11, UR4, RZ ;  /* 0x000000040b037c24 */ /* 0x000fe2000f8e02ff */
[----:B------:R-:W-:-:S03]  /*0a30*/  ULDC UR4, c[0x0][0x2b4] ;  /* 0x0000ad0000047ab9 */ /* 0x000fc60000000800 */
[----:B------:R-:W1:Y:S01]  /*0a40*/  LDC R5, c[0x0][0x2c0] ;  /* 0x0000b000ff057b82 */ /* 0x000e620000000800 */
[----:B0-----:R-:W-:-:S04]  /*0a50*/  IMAD.WIDE R32, R3, 0x2, R32 ;  /* 0x0000000203207825 */ /* 0x001fc800078e0220 */
[----:B------:R-:W-:Y:S01]  /*0a60*/  IMAD.MOV.U32 R34, RZ, RZ, R32 ;  /* 0x000000ffff227224 */ /* 0x000fe200078e0020 */
[----:B-1----:R-:W-:-:S07]  /*0a70*/  IADD3 R10, R14, UR4, -R5 ;  /* 0x000000040e0a7c10 */ /* 0x002fce000fffe805 */
.L_x_189:
[----:B------:R-:W-:Y:S05]  /*0a80*/  @P0 BRA `(.L_x_182) ;  /* 0x0000001800b00947 */ /* 0x000fea0003800000 */
[----:B------:R-:W-:Y:S01]  /*0a90*/  ULDC UR4, c[0x0][0x22c] ;  /* 0x00008b0000047ab9 */ /* 0x000fe20000000800 */
[----:B------:R-:W-:Y:S01]  /*0aa0*/  ULDC UR5, c[0x0][0x230] ;  /* 0x00008c0000057ab9 */ /* 0x000fe20000000800 */
[----:B------:R-:W-:Y:S02]  /*0ab0*/  IMAD R7, R15, UR4, RZ ;  /* 0x000000040f077c24 */ /* 0x000fe4000f8e02ff */
[----:B------:R-:W-:Y:S02]  /*0ac0*/  IMAD R0, R11, UR5, RZ ;  /* 0x000000050b007c24 */ /* 0x000fe4000f8e02ff */
[----:B------:R-:W-:-:S03]  /*0ad0*/  IMAD.MOV.U32 R8, RZ, RZ, RZ ;  /* 0x000000ffff087224 */ /* 0x000fc600078e00ff */
[----:B------:R-:W-:Y:S02]  /*0ae0*/  IADD3 R9, P1, R7, R0, RZ ;  /* 0x0000000007097210 */ /* 0x000fe40007f3e0ff */
[----:B------:R-:W-:-:S04]  /*0af0*/  SHF.R.S32.HI R0, RZ, 0x1f, R0 ;  /* 0x0000001fff007819 */ /* 0x000fc80000011400 */
[----:B------:R-:W-:-:S07]  /*0b00*/  LEA.HI.X.SX32 R7, R7, R0, 0x1, P1 ;  /* 0x0000000007077211 */ /* 0x000fce00008f0eff */
.L_x_188:
[----:B------:R-:W0:Y:S01]  /*0b10*/  LDC R23, c[0x0][0x2a0] ;  /* 0x0000a800ff177b82 */ /* 0x000e220000000800 */
[----:B------:R-:W-:Y:S01]  /*0b20*/  ULDC UR4, c[0x0][0x2ac] ;  /* 0x0000ab0000047ab9 */ /* 0x000fe20000000800 */
[----:B------:R-:W-:Y:S02]  /*0b30*/  IMAD.MOV R0, RZ, RZ, -R8 ;  /* 0x000000ffff007224 */ /* 0x000fe400078e0a08 */
[----:B------:R-:W-:Y:S01]  /*0b40*/  VIADD R5, R12, UR4 ;  /* 0x000000040c057c36 */ /* 0x000fe20008000000 */
[----:B------:R-:W-:-:S03]  /*0b50*/  ULDC UR4, c[0x0][0x2b8] ;  /* 0x0000ae0000047ab9 */ /* 0x000fc60000000800 */
[----:B------:R-:W-:Y:S01]  /*0b60*/  IMAD R0, R0, UR4, R5 ;  /* 0x0000000400007c24 */ /* 0x000fe2000f8e0205 */
[----:B0-----:R-:W-:-:S04]  /*0b70*/  IABS R21, R23 ;  /* 0x0000001700157213 */ /* 0x001fc80000000000 */
[----:B------:R-:W0:Y:S08]  /*0b80*/  I2F.RP R4, R21 ;  /* 0x0000001500047306 */ /* 0x000e300000209400 */
[----:B0-----:R-:W0:Y:S02]  /*0b90*/  MUFU.RCP R4, R4 ;  /* 0x0000000400047308 */ /* 0x001e240000001000 */
[----:B0-----:R-:W-:-:S02]  /*0ba0*/  IADD3 R2, R4, 0xffffffe, RZ ;  /* 0x0ffffffe04027810 */ /* 0x001fc40007ffe0ff */
[----:B------:R-:W-:-:S04]  /*0bb0*/  IABS R4, R0 ;  /* 0x0000000000047213 */ /* 0x000fc80000000000 */
[----:B------:R0:W1:Y:S01]  /*0bc0*/  F2I.FTZ.U32.TRUNC.NTZ R3, R2 ;  /* 0x0000000200037305 */ /* 0x000062000021f000 */
[----:B------:R-:W-:-:S04]  /*0bd0*/  LOP3.LUT R0, R0, R23, RZ, 0x3c, !PT ;  /* 0x0000001700007212 */ /* 0x000fc800078e3cff */
[----:B------:R-:W-:Y:S01]  /*0be0*/  ISETP.GE.AND P3, PT, R0, RZ, PT ;  /* 0x000000ff0000720c */ /* 0x000fe20003f66270 */
[----:B0-----:R-:W-:Y:S02]  /*0bf0*/  IMAD.MOV.U32 R2, RZ, RZ, RZ ;  /* 0x000000ffff027224 */ /* 0x001fe400078e00ff */
[----:B-1----:R-:W-:-:S04]  /*0c00*/  IMAD.MOV R6, RZ, RZ, -R3 ;  /* 0x000000ffff067224 */ /* 0x002fc800078e0a03 */
[----:B------:R-:W-:-:S04]  /*0c10*/  IMAD R25, R6, R21, RZ ;  /* 0x0000001506197224 */ /* 0x000fc800078e02ff */
[----:B------:R-:W-:Y:S01]  /*0c20*/  IMAD.HI.U32 R2, R3, R25, R2 ;  /* 0x0000001903027227 */ /* 0x000fe200078e0002 */
[----:B------:R-:W-:-:S05]  /*0c30*/  MOV R3, R4 ;  /* 0x0000000400037202 */ /* 0x000fca0000000f00 */
[----:B------:R-:W-:-:S04]  /*0c40*/  IMAD.HI.U32 R6, R2, R3, RZ ;  /* 0x0000000302067227 */ /* 0x000fc800078e00ff */
[----:B------:R-:W-:-:S04]  /*0c50*/  IMAD.MOV R2, RZ, RZ, -R6 ;  /* 0x000000ffff027224 */ /* 0x000fc800078e0a06 */
[C---:B------:R-:W-:Y:S02]  /*0c60*/  IMAD R2, R21.reuse, R2, R3 ;  /* 0x0000000215027224 */ /* 0x040fe400078e0203 */
[----:B------:R-:W0:Y:S03]  /*0c70*/  LDC R3, c[0x0][0x288] ;  /* 0x0000a200ff037b82 */ /* 0x000e260000000800 */
[----:B------:R-:W-:-:S13]  /*0c80*/  ISETP.GT.U32.AND P2, PT, R21, R2, PT ;  /* 0x000000021500720c */ /* 0x000fda0003f44070 */
[----:B------:R-:W-:Y:S02]  /*0c90*/  @!P2 IMAD.IADD R2, R2, 0x1, -R21 ;  /* 0x000000010202a824 */ /* 0x000fe400078e0a15 */
[----:B------:R-:W-:Y:S01]  /*0ca0*/  @!P2 VIADD R6, R6, 0x1 ;  /* 0x000000010606a836 */ /* 0x000fe20000000000 */
[----:B------:R-:W-:Y:S02]  /*0cb0*/  ISETP.NE.AND P2, PT, R23, RZ, PT ;  /* 0x000000ff1700720c */ /* 0x000fe40003f45270 */
[----:B------:R-:W-:-:S13]  /*0cc0*/  ISETP.GE.U32.AND P1, PT, R2, R21, PT ;  /* 0x000000150200720c */ /* 0x000fda0003f26070 */
[----:B------:R-:W-:Y:S01]  /*0cd0*/  @P1 VIADD R6, R6, 0x1 ;  /* 0x0000000106061836 */ /* 0x000fe20000000000 */
[----:B0-----:R-:W-:-:S04]  /*0ce0*/  ISETP.GE.AND P1, PT, R3, 0x1, PT ;  /* 0x000000010300780c */ /* 0x001fc80003f26270 */
[----:B------:R-:W-:Y:S02]  /*0cf0*/  @!P3 IADD3 R6, -R6, RZ, RZ ;  /* 0x000000ff0606b210 */ /* 0x000fe40007ffe1ff */
[----:B------:R-:W-:-:S07]  /*0d00*/  @!P2 LOP3.LUT R6, RZ, R23, RZ, 0x33, !PT ;  /* 0x00000017ff06a212 */ /* 0x000fce00078e33ff */
[----:B------:R-:W-:Y:S05]  /*0d10*/  @!P1 BRA `(.L_x_183) ;  /* 0x0000001400fc9947 */ /* 0x000fea0003800000 */
[----:B------:R-:W-:-:S07]  /*0d20*/  IMAD.MOV.U32 R4, RZ, RZ, RZ ;  /* 0x000000ffff047224 */ /* 0x000fce00078e00ff */
.L_x_187:
[----:B------:R-:W0:Y:S01]  /*0d30*/  LDC.64 R20, c[0x0][0x2a0] ;  /* 0x0000a800ff147b82 */ /* 0x000e220000000a00 */
[----:B------:R-:W-:Y:S01]  /*0d40*/  ULDC UR4, c[0x0][0x2b0] ;  /* 0x0000ac0000047ab9 */ /* 0x000fe20000000800 */
[----:B------:R-:W-:Y:S02]  /*0d50*/  IMAD.MOV R23, RZ, RZ, -R4 ;  /* 0x000000ffff177224 */ /* 0x000fe400078e0a04 */
[----:B------:R-:W-:Y:S01]  /*0d60*/  VIADD R0, R13, UR4 ;  /* 0x000000040d007c36 */ /* 0x000fe20008000000 */
[----:B------:R-:W-:Y:S01]  /*0d70*/  ULDC.64 UR4, c[0x0][0x2b8] ;  /* 0x0000ae0000047ab9 */ /* 0x000fe20000000a00 */
[----:B------:R-:W-:Y:S02]  /*0d80*/  VIADD R4, R4, 0x1 ;  /* 0x0000000104047836 */ /* 0x000fe40000000000 */
[----:B------:R-:W-:Y:S01]  /*0d90*/  IMAD R24, R23, UR5, R0 ;  /* 0x0000000517187c24 */ /* 0x000fe2000f8e0200 */
[----:B------:R-:W-:-:S04]  /*0da0*/  ULDC UR5, c[0x0][0x224] ;  /* 0x0000890000057ab9 */ /* 0x000fc80000000800 */
[----:B------:R-:W-:Y:S02]  /*0db0*/  IABS R0, R24 ;  /* 0x0000001800007213 */ /* 0x000fe40000000000 */
[----:B0-----:R-:W-:Y:S01]  /*0dc0*/  IABS R25, R21 ;  /* 0x0000001500197213 */ /* 0x001fe20000000000 */
[----:B------:R-:W-:-:S03]  /*0dd0*/  IMAD R20, R6, R20, RZ ;  /* 0x0000001406147224 */ /* 0x000fc600078e02ff */
[----:B------:R-:W0:Y:S08]  /*0de0*/  I2F.RP R22, R25 ;  /* 0x0000001900167306 */ /* 0x000e300000209400 */
[----:B0-----:R-:W0:Y:S02]  /*0df0*/  MUFU.RCP R22, R22 ;  /* 0x0000001600167308 */ /* 0x001e240000001000 */
[----:B0-----:R-:W-:-:S06]  /*0e00*/  VIADD R2, R22, 0xffffffe ;  /* 0x0ffffffe16027836 */ /* 0x001fcc0000000000 */
[----:B------:R0:W1:Y:S02]  /*0e10*/  F2I.FTZ.U32.TRUNC.NTZ R3, R2 ;  /* 0x0000000200037305 */ /* 0x000064000021f000 */
[----:B0-----:R-:W-:Y:S01]  /*0e20*/  IMAD.MOV.U32 R2, RZ, RZ, RZ ;  /* 0x000000ffff027224 */ /* 0x001fe200078e00ff */
[----:B-1----:R-:W-:-:S05]  /*0e30*/  IADD3 R30, RZ, -R3, RZ ;  /* 0x80000003ff1e7210 */ /* 0x002fca0007ffe0ff */
[----:B------:R-:W-:Y:S02]  /*0e40*/  IMAD R23, R30, R25, RZ ;  /* 0x000000191e177224 */ /* 0x000fe400078e02ff */
[----:B------:R-:W-:Y:S02]  /*0e50*/  IMAD.MOV.U32 R30, RZ, RZ, RZ ;  /* 0x000000ffff1e7224 */ /* 0x000fe400078e00ff */
[----:B------:R-:W-:-:S06]  /*0e60*/  IMAD.HI.U32 R2, R3, R23, R2 ;  /* 0x0000001703027227 */ /* 0x000fcc00078e0002 */
[----:B------:R-:W-:-:S04]  /*0e70*/  IMAD.HI.U32 R3, R2, R0, RZ ;  /* 0x0000000002037227 */ /* 0x000fc800078e00ff */
[----:B------:R-:W-:-:S04]  /*0e80*/  IMAD.MOV R2, RZ, RZ, -R3 ;  /* 0x000000ffff027224 */ /* 0x000fc800078e0a03 */
[----:B------:R-:W-:Y:S01]  /*0e90*/  IMAD R0, R25, R2, R0 ;  /* 0x0000000219007224 */ /* 0x000fe200078e0200 */
[----:B------:R-:W-:-:S04]  /*0ea0*/  LOP3.LUT R2, R24, R21, RZ, 0x3c, !PT ;  /* 0x0000001518027212 */ /* 0x000fc800078e3cff */
[----:B------:R-:W-:Y:S02]  /*0eb0*/  ISETP.GT.U32.AND P2, PT, R25, R0, PT ;  /* 0x000000001900720c */ /* 0x000fe40003f44070 */
[----:B------:R-:W-:Y:S01]  /*0ec0*/  ISETP.GE.AND P3, PT, R2, RZ, PT ;  /* 0x000000ff0200720c */ /* 0x000fe20003f66270 */
[----:B------:R-:W-:-:S04]  /*0ed0*/  IMAD.MOV R2, RZ, RZ, -R8 ;  /* 0x000000ffff027224 */ /* 0x000fc800078e0a08 */
[----:B------:R-:W-:Y:S01]  /*0ee0*/  IMAD R23, R2, UR4, R5 ;  /* 0x0000000402177c24 */ /* 0x000fe2000f8e0205 */
[----:B------:R-:W-:Y:S01]  /*0ef0*/  ULDC UR4, c[0x0][0x284] ;  /* 0x0000a10000047ab9 */ /* 0x000fe20000000800 */
[----:B------:R-:W-:Y:S02]  /*0f00*/  MOV R2, UR5 ;  /* 0x0000000500027c02 */ /* 0x000fe40008000f00 */
[----:B------:R-:W-:Y:S02]  /*0f10*/  ISETP.GE.AND P4, PT, R4, UR4, PT ;  /* 0x0000000404007c0c */ /* 0x000fe4000bf86270 */
[----:B------:R-:W-:Y:S02]  /*0f20*/  @!P2 IMAD.IADD R0, R0, 0x1, -R25 ;  /* 0x000000010000a824 */ /* 0x000fe400078e0a19 */
[----:B------:R-:W-:Y:S01]  /*0f30*/  @!P2 VIADD R3, R3, 0x1 ;  /* 0x000000010303a836 */ /* 0x000fe20000000000 */
[----:B------:R-:W-:Y:S02]  /*0f40*/  ISETP.NE.AND P2, PT, R21, RZ, PT ;  /* 0x000000ff1500720c */ /* 0x000fe40003f45270 */
[----:B------:R-:W-:-:S02]  /*0f50*/  ISETP.GE.U32.AND P1, PT, R0, R25, PT ;  /* 0x000000190000720c */ /* 0x000fc40003f26070 */
[----:B------:R-:W0:Y:S11]  /*0f60*/  LDC R0, c[0x0][0x288] ;  /* 0x0000a200ff007b82 */ /* 0x000e360000000800 */
[----:B------:R-:W-:-:S05]  /*0f70*/  @P1 IADD3 R3, R3, 0x1, RZ ;  /* 0x0000000103031810 */ /* 0x000fca0007ffe0ff */
[----:B------:R-:W-:Y:S01]  /*0f80*/  @!P3 IMAD.MOV R3, RZ, RZ, -R3 ;  /* 0x000000ffff03b224 */ /* 0x000fe200078e0a03 */
[----:B------:R-:W-:-:S05]  /*0f90*/  @!P2 LOP3.LUT R3, RZ, R21, RZ, 0x33, !PT ;  /* 0x00000015ff03a212 */ /* 0x000fca00078e33ff */
[----:B------:R-:W-:Y:S02]  /*0fa0*/  IMAD R21, R3, R21, RZ ;  /* 0x0000001503157224 */ /* 0x000fe400078e02ff */
[----:B0-----:R-:W-:-:S03]  /*0fb0*/  VIADD R0, R0, 0xffffffff ;  /* 0xffffffff00007836 */ /* 0x001fc60000000000 */
[----:B------:R-:W-:Y:S02]  /*0fc0*/  ISETP.NE.AND P1, PT, R21, R24, PT ;  /* 0x000000181500720c */ /* 0x000fe40003f25270 */
[----:B------:R-:W-:Y:S01]  /*0fd0*/  ISETP.GE.U32.AND P2, PT, R0, 0x3, PT ;  /* 0x000000030000780c */ /* 0x000fe20003f46070 */
[----:B------:R-:W-:Y:S01]  /*0fe0*/  IMAD R0, R6, R2, R3 ;  /* 0x0000000206007224 */ /* 0x000fe200078e0203 */
[----:B------:R-:W-:-:S11]  /*0ff0*/  ISETP.EQ.AND P1, PT, R20, R23, !P1 ;  /* 0x000000171400720c */ /* 0x000fd60004f22270 */
[----:B------:R-:W-:Y:S05]  /*1000*/  @!P2 BRA `(.L_x_184) ;  /* 0x0000000800e0a947 */ /* 0x000fea0003800000 */
[----:B------:R-:W0:Y:S01]  /*1010*/  LDC R2, c[0x0][0x2a8] ;  /* 0x0000aa00ff027b82 */ /* 0x000e220000000800 */
[----:B------:R-:W-:Y:S01]  /*1020*/  ULDC UR4, c[0x0][0x2c0] ;  /* 0x0000b00000047ab9 */ /* 0x000fe20000000800 */
[----:B------:R-:W-:Y:S01]  /*1030*/  ULDC UR8, c[0x0][0x2b4] ;  /* 0x0000ad0000087ab9 */ /* 0x000fe20000000800 */
[----:B------:R-:W-:Y:S01]  /*1040*/  UIADD3 UR4, -UR4, URZ, URZ ;  /* 0x0000003f04047290 */ /* 0x000fe2000fffe13f */
[----:B------:R-:W-:Y:S02]  /*1050*/  IMAD.MOV.U32 R23, RZ, RZ, R33 ;  /* 0x000000ffff177224 */ /* 0x000fe400078e0021 */
[----:B------:R-:W-:Y:S01]  /*1060*/  IMAD.MOV.U32 R22, RZ, RZ, R34 ;  /* 0x000000ffff167224 */ /* 0x000fe200078e0022 */
[----:B------:R-:W-:Y:S01]  /*1070*/  ULEA UR5, UR4, UR8, 0x1 ;  /* 0x0000000804057291 */ /* 0x000fe2000f8e083f */
[----:B------:R-:W-:Y:S01]  /*1080*/  IMAD.MOV.U32 R29, RZ, RZ, R10 ;  /* 0x000000ffff1d7224 */ /* 0x000fe200078e000a */
[----:B------:R-:W-:Y:S01]  /*1090*/  UIMAD UR4, UR4, 0x3, UR8 ;  /* 0x00000003040478a4 */ /* 0x000fe2000f8e0208 */
[----:B------:R-:W-:-:S02]  /*10a0*/  IMAD.MOV.U32 R30, RZ, RZ, RZ ;  /* 0x000000ffff1e7224 */ /* 0x000fc400078e00ff */
[C---:B------:R-:W-:Y:S01]  /*10b0*/  VIADD R31, R14.reuse, UR8 ;  /* 0x000000080e1f7c36 */ /* 0x040fe20008000000 */
[C---:B------:R-:W-:Y:S02]  /*10c0*/  IADD3 R32, R14.reuse, UR5, RZ ;  /* 0x000000050e207c10 */ /* 0x040fe4000fffe0ff */
[----:B------:R-:W-:Y:S01]  /*10d0*/  VIADD R33, R14, UR4 ;  /* 0x000000040e217c36 */ /* 0x000fe20008000000 */
[----:B0-----:R-:W-:-:S04]  /*10e0*/  IABS R36, R2 ;  /* 0x0000000200247213 */ /* 0x001fc80000000000 */
[----:B------:R-:W0:Y:S08]  /*10f0*/  I2F.RP R2, R36 ;  /* 0x0000002400027306 */ /* 0x000e300000209400 */
[----:B0-----:R-:W0:Y:S02]  /*1100*/  MUFU.RCP R2, R2 ;  /* 0x0000000200027308 */ /* 0x001e240000001000 */
[----:B0-----:R-:W-:-:S06]  /*1110*/  VIADD R20, R2, 0xffffffe ;  /* 0x0ffffffe02147836 */ /* 0x001fcc0000000000 */
[----:B------:R0:W1:Y:S02]  /*1120*/  F2I.FTZ.U32.TRUNC.NTZ R21, R20 ;  /* 0x0000001400157305 */ /* 0x000064000021f000 */
[----:B0-----:R-:W-:Y:S01]  /*1130*/  HFMA2.MMA R20, -RZ, RZ, 0, 0 ;  /* 0x00000000ff147435 */ /* 0x001fe200000001ff */
[----:B-1----:R-:W-:-:S04]  /*1140*/  IMAD.MOV R37, RZ, RZ, -R21 ;  /* 0x000000ffff257224 */ /* 0x002fc800078e0a15 */
[----:B------:R-:W-:-:S05]  /*1150*/  IMAD R37, R37, R36, RZ ;  /* 0x0000002425257224 */ /* 0x000fca00078e02ff */
[----:B------:R-:W-:-:S07]  /*1160*/  IMAD.HI.U32 R37, R21, R37, R20 ;  /* 0x0000002515257227 */ /* 0x000fce00078e0014 */
.L_x_185:
[----:B------:R-:W0:Y:S01]  /*1170*/  LDC R34, c[0x0][0x2a8] ;  /* 0x0000aa00ff227b82 */ /* 0x000e220000000800 */
[----:B------:R-:W-:Y:S01]  /*1180*/  IABS R2, R31 ;  /* 0x0000001f00027213 */ /* 0x000fe20000000000 */
[----:B------:R-:W-:Y:S01]  /*1190*/  ULDC.64 UR8, c[0x0][0x220] ;  /* 0x0000880000087ab9 */ /* 0x000fe20000000a00 */
[----:B------:R-:W-:-:S03]  /*11a0*/  ULDC UR4, c[0x0][0x228] ;  /* 0x00008a0000047ab9 */ /* 0x000fc60000000800 */
[----:B------:R-:W-:-:S04]  /*11b0*/  IMAD.HI.U32 R37, R37, R2, RZ ;  /* 0x0000000225257227 */ /* 0x000fc800078e00ff */
[----:B------:R-:W-:Y:S01]  /*11c0*/  IMAD.MOV R21, RZ, RZ, -R37 ;  /* 0x000000ffff157224 */ /* 0x000fe200078e0a25 */
[-C--:B0-----:R-:W-:Y:S02]  /*11d0*/  IABS R25, R34.reuse ;  /* 0x0000002200197213 */ /* 0x081fe40000000000 */
[----:B------:R-:W-:Y:S02]  /*11e0*/  ISETP.NE.AND P5, PT, R34, RZ, PT ;  /* 0x000000ff2200720c */ /* 0x000fe40003fa5270 */
[-C--:B------:R-:W-:Y:S01]  /*11f0*/  LOP3.LUT R24, RZ, R34.reuse, RZ, 0x33, !PT ;  /* 0x00000022ff187212 */ /* 0x080fe200078e33ff */
[----:B------:R-:W-:Y:S01]  /*1200*/  IMAD R21, R25, R21, R2 ;  /* 0x0000001519157224 */ /* 0x000fe200078e0202 */
[----:B------:R-:W-:-:S04]  /*1210*/  LOP3.LUT R2, R31, R34, RZ, 0x3c, !PT ;  /* 0x000000221f027212 */ /* 0x000fc800078e3cff */
[----:B------:R-:W-:Y:S02]  /*1220*/  ISETP.GT.U32.AND P3, PT, R36, R21, PT ;  /* 0x000000152400720c */ /* 0x000fe40003f64070 */
[----:B------:R-:W-:Y:S02]  /*1230*/  ISETP.GE.AND P6, PT, R2, RZ, PT ;  /* 0x000000ff0200720c */ /* 0x000fe40003fc6270 */
[----:B------:R-:W-:-:S09]  /*1240*/  LOP3.LUT R2, R3, R6, RZ, 0xfc, !PT ;  /* 0x0000000603027212 */ /* 0x000fd200078efcff */
[----:B------:R-:W-:Y:S02]  /*1250*/  @!P3 IMAD.IADD R21, R21, 0x1, -R25 ;  /* 0x000000011515b824 */ /* 0x000fe400078e0a19 */
[----:B------:R-:W-:-:S03]  /*1260*/  @!P3 VIADD R37, R37, 0x1 ;  /* 0x000000012525b836 */ /* 0x000fc60000000000 */
[----:B------:R-:W-:-:S13]  /*1270*/  ISETP.GE.U32.AND P2, PT, R21, R36, PT ;  /* 0x000000241500720c */ /* 0x000fda0003f46070 */
[----:B------:R-:W-:-:S05]  /*1280*/  @P2 IADD3 R37, R37, 0x1, RZ ;  /* 0x0000000125252810 */ /* 0x000fca0007ffe0ff */
[----:B------:R-:W-:-:S05]  /*1290*/  @!P6 IMAD.MOV R37, RZ, RZ, -R37 ;  /* 0x000000ffff25e224 */ /* 0x000fca00078e0a25 */
[----:B------:R-:W-:-:S04]  /*12a0*/  SEL R39, R24, R37, !P5 ;  /* 0x0000002518277207 */ /* 0x000fc80006800000 */
[----:B------:R-:W-:-:S04]  /*12b0*/  LOP3.LUT R2, R2, R39, RZ, 0xfc, !PT ;  /* 0x0000002702027212 */ /* 0x000fc800078efcff */
[----:B------:R-:W-:Y:S01]  /*12c0*/  ISETP.GE.AND P2, PT, R2, RZ, PT ;  /* 0x000000ff0200720c */ /* 0x000fe20003f46270 */
[----:B------:R-:W-:-:S03]  /*12d0*/  IMAD.U32 R2, RZ, RZ, UR9 ;  /* 0x00000009ff027e24 */ /* 0x000fc6000f8e00ff */
[----:B------:R-:W-:-:S04]  /*12e0*/  ISETP.GE.OR P2, PT, R39, UR4, !P2 ;  /* 0x0000000427007c0c */ /* 0x000fc8000d746670 */
[----:B------:R-:W-:-:S04]  /*12f0*/  ISETP.GE.OR P2, PT, R3, R2, P2 ;  /* 0x000000020300720c */ /* 0x000fc80001746670 */
[----:B------:R-:W-:-:S13]  /*1300*/  ISETP.GE.OR P2, PT, R6, UR8, P2 ;  /* 0x0000000806007c0c */ /* 0x000fda0009746670 */
[----:B------:R-:W0:Y:S01]  /*1310*/  @!P2 LDC.64 R20, c[0x0][0x210] ;  /* 0x00008400ff14ab82 */ /* 0x000e220000000a00 */
[----:B------:R-:W-:-:S05]  /*1320*/  @!P2 IMAD R36, R0, UR4, R39 ;  /* 0x000000040024ac24 */ /* 0x000fca000f8e0227 */
[----:B------:R-:W-:-:S04]  /*1330*/  @!P2 IADD3 R37, P3, R36, R9, RZ ;  /* 0x000000092425a210 */ /* 0x000fc80007f7e0ff */
[----:B------:R-:W-:Y:S02]  /*1340*/  @!P2 LEA.HI.X.SX32 R36, R36, R7, 0x1, P3 ;  /* 0x000000072424a211 */ /* 0x000fe400018f0eff */
[----:B0-----:R-:W-:-:S04]  /*1350*/  @!P2 LEA R20, P3, R37, R20, 0x1 ;  /* 0x000000142514a211 */ /* 0x001fc800078608ff */
[----:B------:R-:W-:-:S05]  /*1360*/  @!P2 LEA.HI.X R21, R37, R21, R36, 0x1, P3 ;  /* 0x000000152515a211 */ /* 0x000fca00018f0c24 */
[----:B------:R0:W2:Y:S02]  /*1370*/  @!P2 LDG.E.U16 R40, desc[UR6][R20.64] ;  /* 0x000000061428a981 */ /* 0x0000a4000c1e1500 */
[----:B0-----:R-:W-:Y:S02]  /*1380*/  IMAD.MOV.U32 R20, RZ, RZ, R22 ;  /* 0x000000ffff147224 */ /* 0x001fe400078e0016 */
[----:B------:R-:W-:-:S05]  /*1390*/  IMAD.MOV.U32 R21, RZ, RZ, R23 ;  /* 0x000000ffff157224 */ /* 0x000fca00078e0017 */
[----:B------:R-:W3:Y:S01]  /*13a0*/  LDG.E.U16 R42, desc[UR6][R20.64] ;  /* 0x00000006142a7981 */ /* 0x000ee2000c1e1500 */
[----:B------:R-:W0:Y:S01]  /*13b0*/  I2F.RP R38, R25 ;  /* 0x0000001900267306 */ /* 0x000e220000209400 */
[----:B------:R-:W-:Y:S01]  /*13c0*/  IABS R36, R29 ;  /* 0x0000001d00247213 */ /* 0x000fe20000000000 */
[----:B------:R-:W-:-:S06]  /*13d0*/  IMAD.MOV.U32 R44, RZ, RZ, RZ ;  /* 0x000000ffff2c7224 */ /* 0x000fcc00078e00ff */
[----:B0-----:R-:W0:Y:S02]  /*13e0*/  MUFU.RCP R38, R38 ;  /* 0x0000002600267308 */ /* 0x001e240000001000 */
[----:B0-----:R-:W-:Y:S02]  /*13f0*/  IADD3 R41, R38, 0xffffffe, RZ ;  /* 0x0ffffffe26297810 */ /* 0x001fe40007ffe0ff */
[----:B------:R-:W-:-:S04]  /*1400*/  LOP3.LUT R38, R3, R6, RZ, 0xfc, !PT ;  /* 0x0000000603267212 */ /* 0x000fc800078efcff */
[----:B------:R-:W0:Y:S02]  /*1410*/  F2I.FTZ.U32.TRUNC.NTZ R23, R41 ;  /* 0x0000002900177305 */ /* 0x000e24000021f000 */
[----:B0-----:R-:W-:-:S04]  /*1420*/  IMAD.MOV R22, RZ, RZ, -R23 ;  /* 0x000000ffff167224 */ /* 0x001fc800078e0a17 */
[----:B------:R-:W-:Y:S02]  /*1430*/  IMAD R37, R22, R25, RZ ;  /* 0x0000001916257224 */ /* 0x000fe400078e02ff */
[----:B------:R-:W-:-:S04]  /*1440*/  IMAD.MOV.U32 R22, RZ, RZ, RZ ;  /* 0x000000ffff167224 */ /* 0x000fc800078e00ff */
[----:B------:R-:W-:-:S06]  /*1450*/  IMAD.HI.U32 R37, R23, R37, R22 ;  /* 0x0000002517257227 */ /* 0x000fcc00078e0016 */
[----:B------:R-:W-:-:S04]  /*1460*/  IMAD.HI.U32 R22, R37, R36, RZ ;  /* 0x0000002425167227 */ /* 0x000fc800078e00ff */
[----:B------:R-:W-:-:S04]  /*1470*/  IMAD.MOV R23, RZ, RZ, -R22 ;  /* 0x000000ffff177224 */ /* 0x000fc800078e0a16 */
[----:B------:R-:W-:Y:S02]  /*1480*/  IMAD R23, R25, R23, R36 ;  /* 0x0000001719177224 */ /* 0x000fe400078e0224 */
[----:B------:R-:W-:-:S05]  /*1490*/  IMAD.MOV.U32 R36, RZ, RZ, R25 ;  /* 0x000000ffff247224 */ /* 0x000fca00078e0019 */
[----:B------:R-:W-:-:S13]  /*14a0*/  ISETP.GT.U32.AND P6, PT, R36, R23, PT ;  /* 0x000000172400720c */ /* 0x000fda0003fc4070 */
[----:B------:R-:W-:Y:S01]  /*14b0*/  @!P6 IADD3 R23, R23, -R25, RZ ;  /* 0x800000191717e210 */ /* 0x000fe20007ffe0ff */
[----:B------:R-:W-:-:S03]  /*14c0*/  @!P6 VIADD R22, R22, 0x1 ;  /* 0x000000011616e836 */ /* 0x000fc60000000000 */
[----:B------:R-:W-:Y:S02]  /*14d0*/  ISETP.GE.U32.AND P3, PT, R23, R36, PT ;  /* 0x000000241700720c */ /* 0x000fe40003f66070 */
[----:B------:R-:W-:-:S04]  /*14e0*/  LOP3.LUT R23, R29, R34, RZ, 0x3c, !PT ;  /* 0x000000221d177212 */ /* 0x000fc800078e3cff */
[----:B------:R-:W-:-:S07]  /*14f0*/  ISETP.GE.AND P6, PT, R23, RZ, PT ;  /* 0x000000ff1700720c */ /* 0x000fce0003fc6270 */
[----:B------:R-:W-:-:S06]  /*1500*/  @P3 VIADD R22, R22, 0x1 ;  /* 0x0000000116163836 */ /* 0x000fcc0000000000 */
[----:B------:R-:W-:-:S05]  /*1510*/  @!P6 IMAD.MOV R22, RZ, RZ, -R22 ;  /* 0x000000ffff16e224 */ /* 0x000fca00078e0a16 */
[----:B------:R-:W-:-:S04]  /*1520*/  SEL R41, R24, R22, !P5 ;  /* 0x0000001618297207 */ /* 0x000fc80006800000 */
[----:B------:R-:W-:-:S04]  /*1530*/  LOP3.LUT R22, R38, R41, RZ, 0xfc, !PT ;  /* 0x0000002926167212 */ /* 0x000fc800078efcff */
[----:B------:R-:W-:Y:S01]  /*1540*/  ISETP.GE.AND P3, PT, R22, RZ, PT ;  /* 0x000000ff1600720c */ /* 0x000fe20003f66270 */
[----:B------:R-:W-:-:S03]  /*1550*/  IMAD R22, R39, R34, RZ ;  /* 0x0000002227167224 */ /* 0x000fc600078e02ff */
[----:B------:R-:W-:Y:S02]  /*1560*/  ISETP.GE.OR P3, PT, R41, UR4, !P3 ;  /* 0x0000000429007c0c */ /* 0x000fe4000df66670 */
[----:B------:R-:W-:Y:S02]  /*1570*/  ISETP.EQ.AND P6, PT, R31, R22, P1 ;  /* 0x000000161f00720c */ /* 0x000fe40000fc2270 */
[----:B------:R-:W-:-:S04]  /*1580*/  ISETP.GE.OR P3, PT, R3, R2, P3 ;  /* 0x000000020300720c */ /* 0x000fc80001f66670 */
[----:B------:R-:W-:-:S13]  /*1590*/  ISETP.GE.OR P3, PT, R6, UR8, P3 ;  /* 0x0000000806007c0c */ /* 0x000fda0009f66670 */
[----:B------:R-:W0:Y:S01]  /*15a0*/  @!P3 LDC.64 R22, c[0x0][0x210] ;  /* 0x00008400ff16bb82 */ /* 0x000e220000000a00 */
[----:B--2---:R-:W-:Y:S01]  /*15b0*/  @!P2 SHF.L.U32 R44, R40, 0x10, RZ ;  /* 0x00000010282ca819 */ /* 0x004fe200000006ff */
[----:B------:R-:W-:-:S05]  /*15c0*/  @!P3 IMAD R40, R0, UR4, R41 ;  /* 0x000000040028bc24 */ /* 0x000fca000f8e0229 */
[----:B------:R-:W-:-:S04]  /*15d0*/  @!P3 IADD3 R39, P2, R40, R9, RZ ;  /* 0x000000092827b210 */ /* 0x000fc80007f5e0ff */
[----:B------:R-:W-:Y:S02]  /*15e0*/  @!P3 LEA.HI.X.SX32 R40, R40, R7, 0x1, P2 ;  /* 0x000000072828b211 */ /* 0x000fe400010f0eff */
[----:B0-----:R-:W-:-:S04]  /*15f0*/  @!P3 LEA R22, P2, R39, R22, 0x1 ;  /* 0x000000162716b211 */ /* 0x001fc800078408ff */
[----:B------:R-:W-:Y:S01]  /*1600*/  @!P3 LEA.HI.X R23, R39, R23, R40, 0x1, P2 ;  /* 0x000000172717b211 */ /* 0x000fe200010f0c28 */
[----:B---3--:R-:W-:Y:S01]  /*1610*/  IMAD.U32 R42, R42, 0x10000, RZ ;  /* 0x000100002a2a7824 */ /* 0x008fe200078e00ff */
[----:B------:R-:W2:Y:S03]  /*1620*/  LDG.E.U16 R40, desc[UR6][R20.64+0x2] ;  /* 0x0000020614287981 */ /* 0x000ea6000c1e1500 */
[----:B------:R-:W-:Y:S02]  /*1630*/  @P6 FFMA.FTZ R35, R42, R44, R35 ;  /* 0x0000002c2a236223 */ /* 0x000fe40000010023 */
[----:B------:R0:W3:Y:S01]  /*1640*/  @!P3 LDG.E.U16 R42, desc[UR6][R22.64] ;  /* 0x00000006162ab981 */ /* 0x0000e2000c1e1500 */
[----:B------:R-:W-:-:S05]  /*1650*/  IABS R44, R32 ;  /* 0x00000020002c7213 */ /* 0x000fca0000000000 */
[----:B------:R-:W-:-:S04]  /*1660*/  IMAD.HI.U32 R39, R37, R44, RZ ;  /* 0x0000002c25277227 */ /* 0x000fc800078e00ff */
[----:B------:R-:W-:-:S04]  /*1670*/  IMAD.MOV R43, RZ, RZ, -R39 ;  /* 0x000000ffff2b7224 */ /* 0x000fc800078e0a27 */
[----:B------:R-:W-:-:S05]  /*1680*/  IMAD R43, R25, R43, R44 ;  /* 0x0000002b192b7224 */ /* 0x000fca00078e022c */
[----:B------:R-:W-:-:S13]  /*1690*/  ISETP.GT.U32.AND P6, PT, R36, R43, PT ;  /* 0x0000002b2400720c */ /* 0x000fda0003fc4070 */
[----:B------:R-:W-:-:S05]  /*16a0*/  @!P6 IMAD.IADD R43, R43, 0x1, -R25 ;  /* 0x000000012b2be824 */ /* 0x000fca00078e0a19 */
[----:B------:R-:W-:Y:S02]  /*16b0*/  ISETP.GE.U32.AND P2, PT, R43, R36, PT ;  /* 0x000000242b00720c */ /* 0x000fe40003f46070 */
[----:B------:R-:W-:Y:S01]  /*16c0*/  LOP3.LUT R43, R32, R34, RZ, 0x3c, !PT ;  /* 0x00000022202b7212 */ /* 0x000fe200078e3cff */
[----:B------:R-:W-:-:S03]  /*16d0*/  @!P6 VIADD R39, R39, 0x1 ;  /* 0x000000012727e836 */ /* 0x000fc60000000000 */
[----:B------:R-:W-:-:S07]  /*16e0*/  ISETP.GE.AND P6, PT, R43, RZ, PT ;  /* 0x000000ff2b00720c */ /* 0x000fce0003fc6270 */
[----:B------:R-:W-:-:S06]  /*16f0*/  @P2 IADD3 R39, R39, 0x1, RZ ;  /* 0x0000000127272810 */ /* 0x000fcc0007ffe0ff */
[----:B------:R-:W-:-:S05]  /*1700*/  @!P6 IMAD.MOV R39, RZ, RZ, -R39 ;  /* 0x000000ffff27e224 */ /* 0x000fca00078e0a27 */
[----:B------:R-:W-:-:S04]  /*1710*/  SEL R39, R24, R39, !P5 ;  /* 0x0000002718277207 */ /* 0x000fc80006800000 */
[----:B0-----:R-:W-:-:S04]  /*1720*/  LOP3.LUT R22, R38, R39, RZ, 0xfc, !PT ;  /* 0x0000002726167212 */ /* 0x001fc800078efcff */
[----:B------:R-:W-:-:S04]  /*1730*/  ISETP.GE.AND P2, PT, R22, RZ, PT ;  /* 0x000000ff1600720c */ /* 0x000fc80003f46270 */
[----:B------:R-:W-:-:S04]  /*1740*/  ISETP.GE.OR P2, PT, R39, UR4, !P2 ;  /* 0x0000000427007c0c */ /* 0x000fc8000d746670 */
[----:B------:R-:W-:-:S04]  /*1750*/  ISETP.GE.OR P2, PT, R3, R2, P2 ;  /* 0x000000020300720c */ /* 0x000fc80001746670 */
[----:B------:R-:W-:Y:S01]  /*1760*/  ISETP.GE.OR P2, PT, R6, UR8, P2 ;  /* 0x0000000806007c0c */ /* 0x000fe20009746670 */
[----:B------:R-:W-:-:S05]  /*1770*/  IMAD R22, R41, R34, RZ ;  /* 0x0000002229167224 */ /* 0x000fca00078e02ff */
[----:B------:R-:W-:-:S07]  /*1780*/  ISETP.EQ.AND P6, PT, R29, R22, P1 ;  /* 0x000000161d00720c */ /* 0x000fce0000fc2270 */
[----:B------:R-:W0:Y:S01]  /*1790*/  @!P2 LDC.64 R22, c[0x0][0x210] ;  /* 0x00008400ff16ab82 */ /* 0x000e220000000a00 */
[----:B------:R-:W-:Y:S02]  /*17a0*/  IMAD.MOV.U32 R44, RZ, RZ, RZ ;  /* 0x000000ffff2c7224 */ /* 0x000fe400078e00ff */
[----:B--2---:R-:W-:Y:S02]  /*17b0*/  IMAD.U32 R40, R40, 0x10000, RZ ;  /* 0x0001000028287824 */ /* 0x004fe400078e00ff */
[----:B---3--:R-:W-:-:S04]  /*17c0*/  @!P3 IMAD.U32 R44, R42, 0x10000, RZ ;  /* 0x000100002a2cb824 */ /* 0x008fc800078e00ff */
[----:B------:R-:W-:Y:S01]  /*17d0*/  @P6 FFMA.FTZ R35, R40, R44, R35 ;  /* 0x0000002c28236223 */ /* 0x000fe20000010023 */
[----:B------:R-:W-:-:S05]  /*17e0*/  @!P2 IMAD R40, R0, UR4, R39 ;  /* 0x000000040028ac24 */ /* 0x000fca000f8e0227 */
[C---:B------:R-:W-:Y:S02]  /*17f0*/  @!P2 IADD3 R41, P3, R40.reuse, R9, RZ ;  /* 0x000000092829a210 */ /* 0x040fe40007f7e0ff */
[----:B------:R-:W-:Y:S02]  /*1800*/  IABS R42, R33 ;  /* 0x00000021002a7213 */ /* 0x000fe40000000000 */
[----:B------:R-:W-:Y:S02]  /*1810*/  @!P2 LEA.HI.X.SX32 R40, R40, R7, 0x1, P3 ;  /* 0x000000072828a211 */ /* 0x000fe400018f0eff */
[----:B0-----:R-:W-:-:S04]  /*1820*/  @!P2 LEA R22, P3, R41, R22, 0x1 ;  /* 0x000000162916a211 */ /* 0x001fc800078608ff */
[----:B------:R-:W-:Y:S01]  /*1830*/  @!P2 LEA.HI.X R23, R41, R23, R40, 0x1, P3 ;  /* 0x000000172917a211 */ /* 0x000fe200018f0c28 */
[----:B------:R-:W-:-:S04]  /*1840*/  IMAD.HI.U32 R40, R37, R42, RZ ;  /* 0x0000002a25287227 */ /* 0x000fc800078e00ff */
[----:B------:R-:W2:Y:S01]  /*1850*/  @!P2 LDG.E.U16 R22, desc[UR6][R22.64] ;  /* 0x000000061616a981 */ /* 0x000ea2000c1e1500 */
[----:B------:R-:W-:-:S05]  /*1860*/  IADD3 R41, -R40, RZ, RZ ;  /* 0x000000ff28297210 */ /* 0x000fca0007ffe1ff */
[----:B------:R-:W-:-:S05]  /*1870*/  IMAD R41, R25, R41, R42 ;  /* 0x0000002919297224 */ /* 0x000fca00078e022a */
[----:B------:R-:W-:-:S13]  /*1880*/  ISETP.GT.U32.AND P6, PT, R36, R41, PT ;  /* 0x000000292400720c */ /* 0x000fda0003fc4070 */
[----:B------:R-:W-:Y:S01]  /*1890*/  @!P6 IMAD.IADD R41, R41, 0x1, -R25 ;  /* 0x000000012929e824 */ /* 0x000fe200078e0a19 */
[----:B------:R-:W-:Y:S01]  /*18a0*/  LOP3.LUT R25, R33, R34, RZ, 0x3c, !PT ;  /* 0x0000002221197212 */ /* 0x000fe200078e3cff */
[----:B------:R-:W-:-:S03]  /*18b0*/  @!P6 VIADD R40, R40, 0x1 ;  /* 0x000000012828e836 */ /* 0x000fc60000000000 */
[----:B------:R-:W-:Y:S02]  /*18c0*/  ISETP.GE.U32.AND P3, PT, R41, R36, PT ;  /* 0x000000242900720c */ /* 0x000fe40003f66070 */
[----:B------:R-:W-:-:S11]  /*18d0*/  ISETP.GE.AND P6, PT, R25, RZ, PT ;  /* 0x000000ff1900720c */ /* 0x000fd60003fc6270 */
[----:B------:R-:W-:-:S04]  /*18e0*/  @P3 VIADD R40, R40, 0x1 ;  /* 0x0000000128283836 */ /* 0x000fc80000000000 */
[----:B------:R-:W-:-:S05]  /*18f0*/  @!P6 IMAD.MOV R40, RZ, RZ, -R40 ;  /* 0x000000ffff28e224 */ /* 0x000fca00078e0a28 */
[----:B------:R-:W-:-:S04]  /*1900*/  SEL R41, R24, R40, !P5 ;  /* 0x0000002818297207 */ /* 0x000fc80006800000 */
[----:B------:R-:W-:-:S04]  /*1910*/  LOP3.LUT R38, R38, R41, RZ, 0xfc, !PT ;  /* 0x0000002926267212 */ /* 0x000fc800078efcff */
[----:B------:R-:W-:-:S04]  /*1920*/  ISETP.GE.AND P3, PT, R38, RZ, PT ;  /* 0x000000ff2600720c */ /* 0x000fc80003f66270 */
[----:B------:R-:W-:-:S04]  /*1930*/  ISETP.GE.OR P3, PT, R41, UR4, !P3 ;  /* 0x0000000429007c0c */ /* 0x000fc8000df66670 */
[----:B------:R-:W-:-:S04]  /*1940*/  ISETP.GE.OR P3, PT, R3, R2, P3 ;  /* 0x000000020300720c */ /* 0x000fc80001f66670 */
[----:B------:R-:W-:-:S13]  /*1950*/  ISETP.GE.OR P3, PT, R6, UR8, P3 ;  /* 0x0000000806007c0c */ /* 0x000fda0009f66670 */
[----:B------:R-:W0:Y:S01]  /*1960*/  @!P3 LDC.64 R24, c[0x0][0x210] ;  /* 0x00008400ff18bb82 */ /* 0x000e220000000a00 */
[----:B------:R-:W-:Y:S01]  /*1970*/  @!P3 IMAD R38, R0, UR4, R41 ;  /* 0x000000040026bc24 */ /* 0x000fe2000f8e0229 */
[----:B------:R-:W-:-:S04]  /*1980*/  ULDC UR4, c[0x0][0x2c0] ;  /* 0x0000b00000047ab9 */ /* 0x000fc80000000800 */
[----:B------:R-:W-:-:S04]  /*1990*/  @!P3 IADD3 R40, P5, R38, R9, RZ ;  /* 0x000000092628b210 */ /* 0x000fc80007fbe0ff */
[----:B------:R-:W-:Y:S02]  /*19a0*/  @!P3 LEA.HI.X.SX32 R38, R38, R7, 0x1, P5 ;  /* 0x000000072626b211 */ /* 0x000fe400028f0eff */
[----:B0-----:R-:W-:-:S04]  /*19b0*/  @!P3 LEA R24, P5, R40, R24, 0x1 ;  /* 0x000000182818b211 */ /* 0x001fc800078a08ff */
[----:B------:R-:W-:Y:S02]  /*19c0*/  @!P3 LEA.HI.X R25, R40, R25, R38, 0x1, P5 ;  /* 0x000000192819b211 */ /* 0x000fe400028f0c26 */
[----:B------:R-:W3:Y:S04]  /*19d0*/  LDG.E.U16 R40, desc[UR6][R20.64+0x4] ;  /* 0x0000040614287981 */ /* 0x000ee8000c1e1500 */
[----:B------:R-:W4:Y:S04]  /*19e0*/  @!P3 LDG.E.U16 R24, desc[UR6][R24.64] ;  /* 0x000000061818b981 */ /* 0x000f28000c1e1500 */
[----:B------:R0:W5:Y:S01]  /*19f0*/  LDG.E.U16 R38, desc[UR6][R20.64+0x6] ;  /* 0x0000060614267981 */ /* 0x000162000c1e1500 */
[----:B------:R-:W-:-:S02]  /*1a00*/  IMAD R39, R39, R34, RZ ;  /* 0x0000002227277224 */ /* 0x000fc400078e02ff */
[----:B------:R-:W-:Y:S02]  /*1a10*/  VIADD R30, R30, 0x4 ;  /* 0x000000041e1e7836 */ /* 0x000fe40000000000 */
[----:B------:R-:W-:Y:S01]  /*1a20*/  IMAD R42, R41, R34, RZ ;  /* 0x00000022292a7224 */ /* 0x000fe200078e02ff */
[----:B------:R-:W-:Y:S01]  /*1a30*/  ISETP.EQ.AND P6, PT, R32, R39, P1 ;  /* 0x000000272000720c */ /* 0x000fe20000fc2270 */
[----:B------:R-:W-:Y:S01]  /*1a40*/  IMAD.MOV.U32 R34, RZ, RZ, RZ ;  /* 0x000000ffff227224 */ /* 0x000fe200078e00ff */
[----:B------:R-:W-:Y:S02]  /*1a50*/  MOV R39, RZ ;  /* 0x000000ff00277202 */ /* 0x000fe40000000f00 */
[----:B------:R-:W-:Y:S01]  /*1a60*/  ISETP.EQ.AND P5, PT, R33, R42, P1 ;  /* 0x0000002a2100720c */ /* 0x000fe20000fa2270 */
[----:B--2---:R-:W-:Y:S01]  /*1a70*/  @!P2 IMAD.U32 R39, R22, 0x10000, RZ ;  /* 0x000100001627a824 */ /* 0x004fe200078e00ff */
[----:B------:R-:W-:-:S05]  /*1a80*/  IADD3 R22, P2, R20, 0x8, RZ ;  /* 0x0000000814167810 */ /* 0x000fca0007f5e0ff */
[----:B------:R-:W-:Y:S02]  /*1a90*/  IMAD.X R23, RZ, RZ, R21, P2 ;  /* 0x000000ffff177224 */ /* 0x000fe400010e0615 */
[----:B0-----:R-:W-:-:S04]  /*1aa0*/  IMAD R20, RZ, RZ, -UR4 ;  /* 0x80000004ff147e24 */ /* 0x001fc8000f8e02ff */
[C---:B------:R-:W-:Y:S01]  /*1ab0*/  IMAD R29, R20.reuse, 0x4, R29 ;  /* 0x00000004141d7824 */ /* 0x040fe200078e021d */
[C---:B------:R-:W-:Y:S01]  /*1ac0*/  LEA R31, R20.reuse, R31, 0x2 ;  /* 0x0000001f141f7211 */ /* 0x040fe200078e10ff */
[C---:B------:R-:W-:Y:S02]  /*1ad0*/  IMAD R32, R20.reuse, 0x4, R32 ;  /* 0x0000000414207824 */ /* 0x040fe400078e0220 */
[----:B------:R-:W-:Y:S02]  /*1ae0*/  IMAD R33, R20, 0x4, R33 ;  /* 0x0000000414217824 */ /* 0x000fe400078e0221 */
[----:B----4-:R-:W-:Y:S02]  /*1af0*/  @!P3 IMAD.U32 R34, R24, 0x10000, RZ ;  /* 0x000100001822b824 */ /* 0x010fe400078e00ff */
[----:B------:R-:W-:-:S05]  /*1b00*/  IMAD.IADD R24, R17, 0x1, R30 ;  /* 0x0000000111187824 */ /* 0x000fca00078e021e */
[----:B------:R-:W-:Y:S02]  /*1b10*/  ISETP.NE.AND P2, PT, R24, RZ, PT ;  /* 0x000000ff1800720c */ /* 0x000fe40003f45270 */
[----:B---3--:R-:W-:Y:S01]  /*1b20*/  SHF.L.U32 R40, R40, 0x10, RZ ;  /* 0x0000001028287819 */ /* 0x008fe200000006ff */
[----:B-----5:R-:W-:-:S04]  /*1b30*/  IMAD.U32 R38, R38, 0x10000, RZ ;  /* 0x0001000026267824 */ /* 0x020fc800078e00ff */
[----:B------:R-:W-:-:S04]  /*1b40*/  @P6 FFMA.FTZ R35, R40, R39, R35 ;  /* 0x0000002728236223 */ /* 0x000fc80000010023 */
[----:B------:R-:W-:Y:S02]  /*1b50*/  @P5 FFMA.FTZ R35, R38, R34, R35 ;  /* 0x0000002226235223 */ /* 0x000fe40000010023 */
[----:B------:R-:W-:Y:S05]  /*1b60*/  @P2 BRA `(.L_x_185) ;  /* 0xfffffff400802947 */ /* 0x000fea000383ffff */
[----:B------:R-:W-:Y:S01]  /*1b70*/  IMAD.MOV.U32 R34, RZ, RZ, R22 ;  /* 0x000000ffff227224 */ /* 0x000fe200078e0016 */
[----:B------:R-:W-:-:S07]  /*1b80*/  MOV R33, R23 ;  /* 0x0000001700217202 */ /* 0x000fce0000000f00 */
.L_x_184:
[----:B------:R-:W-:-:S13]  /*1b90*/  ISETP.NE.AND P2, PT, R19, RZ, PT ;  /* 0x000000ff1300720c */ /* 0x000fda0003f45270 */
[----:B------:R-:W-:Y:S05]  /*1ba0*/  @!P2 BRA `(.L_x_186) ;  /* 0x000000080054a947 */ /* 0x000fea0003800000 */
[----:B------:R-:W0:Y:S01]  /*1bb0*/  LDC R24, c[0x0][0x2a8] ;  /* 0x0000aa00ff187b82 */ /* 0x000e220000000800 */
[----:B------:R-:W-:Y:S01]  /*1bc0*/  ULDC UR4, c[0x0][0x2b4] ;  /* 0x0000ad0000047ab9 */ /* 0x000fe20000000800 */
[----:B------:R-:W-:Y:S01]  /*1bd0*/  IMAD.MOV R20, RZ, RZ, -R30 ;  /* 0x000000ffff147224 */ /* 0x000fe200078e0a1e */
[----:B------:R-:W-:Y:S01]  /*1be0*/  ULDC UR5, c[0x0][0x228] ;  /* 0x00008a0000057ab9 */ /* 0x000fe20000000800 */
[----:B------:R-:W-:Y:S01]  /*1bf0*/  VIADD R23, R14, UR4 ;  /* 0x000000040e177c36 */ /* 0x000fe20008000000 */
[----:B------:R-:W-:-:S03]  /*1c00*/  ULDC UR8, c[0x0][0x220] ;  /* 0x0000880000087ab9 */ /* 0x000fc60000000800 */
[----:B------:R-:W1:Y:S01]  /*1c10*/  LDC R25, c[0x0][0x2c0] ;  /* 0x0000b000ff197b82 */ /* 0x000e620000000800 */
[----:B0-----:R-:W-:-:S04]  /*1c20*/  IABS R29, R24 ;  /* 0x00000018001d7213 */ /* 0x001fc80000000000 */
[----:B------:R-:W0:Y:S01]  /*1c30*/  I2F.RP R22, R29 ;  /* 0x0000001d00167306 */ /* 0x000e220000209400 */
[----:B-1----:R-:W-:Y:S01]  /*1c40*/  IMAD R23, R25, R20, R23 ;  /* 0x0000001419177224 */ /* 0x002fe200078e0217 */
[----:B------:R-:W-:-:S06]  /*1c50*/  HFMA2.MMA R20, -RZ, RZ, 0, 0 ;  /* 0x00000000ff147435 */ /* 0x000fcc00000001ff */
[----:B0-----:R-:W0:Y:S02]  /*1c60*/  MUFU.RCP R22, R22 ;  /* 0x0000001600167308 */ /* 0x001e240000001000 */
[----:B0-----:R-:W-:Y:S01]  /*1c70*/  VIADD R21, R22, 0xffffffe ;  /* 0x0ffffffe16157836 */ /* 0x001fe20000000000 */
[----:B------:R-:W-:-:S05]  /*1c80*/  IABS R22, R23 ;  /* 0x0000001700167213 */ /* 0x000fca0000000000 */
[----:B------:R-:W0:Y:S02]  /*1c90*/  F2I.FTZ.U32.TRUNC.NTZ R21, R21 ;  /* 0x0000001500157305 */ /* 0x000e24000021f000 */
[----:B0-----:R-:W-:-:S04]  /*1ca0*/  IMAD.MOV R32, RZ, RZ, -R21 ;  /* 0x000000ffff207224 */ /* 0x001fc800078e0a15 */
[----:B------:R-:W-:Y:S01]  /*1cb0*/  IMAD R31, R32, R29, RZ ;  /* 0x0000001d201f7224 */ /* 0x000fe200078e02ff */
[----:B------:R-:W-:-:S03]  /*1cc0*/  LOP3.LUT R32, R3, R6, RZ, 0xfc, !PT ;  /* 0x0000000603207212 */ /* 0x000fc600078efcff */
[----:B------:R-:W-:-:S06]  /*1cd0*/  IMAD.HI.U32 R31, R21, R31, R20 ;  /* 0x0000001f151f7227 */ /* 0x000fcc00078e0014 */
[----:B------:R-:W-:Y:S01]  /*1ce0*/  IMAD.HI.U32 R20, R31, R22, RZ ;  /* 0x000000161f147227 */ /* 0x000fe200078e00ff */
[----:B------:R-:W-:-:S03]  /*1cf0*/  LOP3.LUT R31, RZ, R24, RZ, 0x33, !PT ;  /* 0x00000018ff1f7212 */ /* 0x000fc600078e33ff */
[----:B------:R-:W-:-:S04]  /*1d00*/  IMAD.MOV R21, RZ, RZ, -R20 ;  /* 0x000000ffff157224 */ /* 0x000fc800078e0a14 */
[----:B------:R-:W-:Y:S01]  /*1d10*/  IMAD R22, R29, R21, R22 ;  /* 0x000000151d167224 */ /* 0x000fe200078e0216 */
[----:B------:R-:W-:-:S04]  /*1d20*/  LOP3.LUT R21, R23, R24, RZ, 0x3c, !PT ;  /* 0x0000001817157212 */ /* 0x000fc800078e3cff */
[----:B------:R-:W-:Y:S02]  /*1d30*/  ISETP.GT.U32.AND P3, PT, R29, R22, PT ;  /* 0x000000161d00720c */ /* 0x000fe40003f64070 */
[----:B------:R-:W-:-:S11]  /*1d40*/  ISETP.GE.AND P5, PT, R21, RZ, PT ;  /* 0x000000ff1500720c */ /* 0x000fd60003fa6270 */
[----:B------:R-:W-:Y:S02]  /*1d50*/  @!P3 IMAD.IADD R22, R22, 0x1, -R29 ;  /* 0x000000011616b824 */ /* 0x000fe400078e0a1d */
[----:B------:R-:W-:Y:S01]  /*1d60*/  @!P3 VIADD R20, R20, 0x1 ;  /* 0x000000011414b836 */ /* 0x000fe20000000000 */
[----:B------:R-:W-:Y:S02]  /*1d70*/  ISETP.NE.AND P3, PT, R24, RZ, PT ;  /* 0x000000ff1800720c */ /* 0x000fe40003f65270 */
[----:B------:R-:W-:-:S13]  /*1d80*/  ISETP.GE.U32.AND P2, PT, R22, R29, PT ;  /* 0x0000001d1600720c */ /* 0x000fda0003f46070 */
[----:B------:R-:W-:-:S05]  /*1d90*/  @P2 VIADD R20, R20, 0x1 ;  /* 0x0000000114142836 */ /* 0x000fca0000000000 */
[----:B------:R-:W-:-:S04]  /*1da0*/  @!P5 IADD3 R20, -R20, RZ, RZ ;  /* 0x000000ff1414d210 */ /* 0x000fc80007ffe1ff */
[----:B------:R-:W-:-:S04]  /*1db0*/  SEL R37, R31, R20, !P3 ;  /* 0x000000141f257207 */ /* 0x000fc80005800000 */
[----:B------:R-:W-:-:S04]  /*1dc0*/  LOP3.LUT R20, R32, R37, RZ, 0xfc, !PT ;  /* 0x0000002520147212 */ /* 0x000fc800078efcff */
[----:B------:R-:W-:-:S04]  /*1dd0*/  ISETP.GE.AND P2, PT, R20, RZ, PT ;  /* 0x000000ff1400720c */ /* 0x000fc80003f46270 */
        /* <DEDUP_REMOVED lines=13> */
[----:B------:R-:W-:-:S05]  /*1eb0*/  IMAD R38, R37, R24, RZ ;  /* 0x0000001825267224 */ /* 0x000fca00078e02ff */
[----:B------:R-:W-:Y:S01]  /*1ec0*/  ISETP.EQ.AND P5, PT, R38, R23, P1 ;  /* 0x000000172600720c */ /* 0x000fe20000fa2270 */
[----:B------:R-:W-:Y:S02]  /*1ed0*/  IMAD.MOV.U32 R38, RZ, RZ, RZ ;  /* 0x000000ffff267224 */ /* 0x000fe400078e00ff */
[----:B------:R-:W-:Y:S02]  /*1ee0*/  IMAD.MOV.U32 R23, RZ, RZ, R33 ;  /* 0x000000ffff177224 */ /* 0x000fe400078e0021 */
[----:B--2---:R-:W-:Y:S01]  /*1ef0*/  @!P2 IMAD.U32 R38, R22, 0x10000, RZ ;  /* 0x000100001626a824 */ /* 0x004fe200078e00ff */
[----:B------:R-:W-:Y:S02]  /*1f00*/  ISETP.NE.AND P2, PT, R19, 0x1, PT ;  /* 0x000000011300780c */ /* 0x000fe40003f45270 */
[----:B------:R-:W-:Y:S02]  /*1f10*/  MOV R22, R34 ;  /* 0x0000002200167202 */ /* 0x000fe40000000f00 */
[----:B------:R-:W-:-:S05]  /*1f20*/  IADD3 R34, P6, R34, 0x2, RZ ;  /* 0x0000000222227810 */ /* 0x000fca0007fde0ff */
[----:B------:R-:W-:Y:S02]  /*1f30*/  IMAD.X R33, RZ, RZ, R33, P6 ;  /* 0x000000ffff217224 */ /* 0x000fe400030e0621 */
[----:B---3--:R-:W-:-:S04]  /*1f40*/  IMAD.U32 R36, R36, 0x10000, RZ ;  /* 0x0001000024247824 */ /* 0x008fc800078e00ff */
[----:B------:R-:W-:Y:S01]  /*1f50*/  @P5 FFMA.FTZ R35, R36, R38, R35 ;  /* 0x0000002624235223 */ /* 0x000fe20000010023 */
[----:B------:R-:W-:Y:S06]  /*1f60*/  @!P2 BRA `(.L_x_186) ;  /* 0x000000040064a947 */ /* 0x000fec0003800000 */
[----:B------:R-:W0:Y:S01]  /*1f70*/  I2F.RP R36, R29 ;  /* 0x0000001d00247306 */ /* 0x000e220000209400 */
[----:B------:R-:W-:-:S05]  /*1f80*/  IMAD R30, R30, R25, R25 ;  /* 0x000000191e1e7224 */ /* 0x000fca00078e0219 */
[----:B------:R-:W-:-:S04]  /*1f90*/  IADD3 R33, -R30, UR4, R14 ;  /* 0x000000041e217c10 */ /* 0x000fc8000fffe10e */
[----:B------:R-:W-:Y:S01]  /*1fa0*/  IABS R34, R33 ;  /* 0x0000002100227213 */ /* 0x000fe20000000000 */
[----:B0-----:R-:W0:Y:S02]  /*1fb0*/  MUFU.RCP R20, R36 ;  /* 0x0000002400147308 */ /* 0x001e240000001000 */
[----:B0-----:R-:W-:-:S06]  /*1fc0*/  VIADD R21, R20, 0xffffffe ;  /* 0x0ffffffe14157836 */ /* 0x001fcc0000000000 */
[----:B------:R-:W0:Y:S02]  /*1fd0*/  F2I.FTZ.U32.TRUNC.NTZ R21, R21 ;  /* 0x0000001500157305 */ /* 0x000e24000021f000 */
[----:B0-----:R-:W-:-:S05]  /*1fe0*/  IADD3 R20, RZ, -R21, RZ ;  /* 0x80000015ff147210 */ /* 0x001fca0007ffe0ff */
[----:B------:R-:W-:Y:S02]  /*1ff0*/  IMAD R37, R20, R29, RZ ;  /* 0x0000001d14257224 */ /* 0x000fe400078e02ff */
[----:B------:R-:W-:-:S04]  /*2000*/  IMAD.MOV.U32 R20, RZ, RZ, RZ ;  /* 0x000000ffff147224 */ /* 0x000fc800078e00ff */
[----:B------:R-:W-:-:S06]  /*2010*/  IMAD.HI.U32 R37, R21, R37, R20 ;  /* 0x0000002515257227 */ /* 0x000fcc00078e0014 */
[----:B------:R-:W-:-:S04]  /*2020*/  IMAD.HI.U32 R20, R37, R34, RZ ;  /* 0x0000002225147227 */ /* 0x000fc800078e00ff */
[----:B------:R-:W-:-:S04]  /*2030*/  IMAD.MOV R21, RZ, RZ, -R20 ;  /* 0x000000ffff157224 */ /* 0x000fc800078e0a14 */
[----:B------:R-:W-:Y:S01]  /*2040*/  IMAD R34, R29, R21, R34 ;  /* 0x000000151d227224 */ /* 0x000fe200078e0222 */
[----:B------:R-:W-:-:S04]  /*2050*/  LOP3.LUT R21, R33, R24, RZ, 0x3c, !PT ;  /* 0x0000001821157212 */ /* 0x000fc800078e3cff */
[----:B------:R-:W-:Y:S02]  /*2060*/  ISETP.GT.U32.AND P5, PT, R29, R34, PT ;  /* 0x000000221d00720c */ /* 0x000fe40003fa4070 */
[----:B------:R-:W-:-:S11]  /*2070*/  ISETP.GE.AND P6, PT, R21, RZ, PT ;  /* 0x000000ff1500720c */ /* 0x000fd60003fc6270 */
[----:B------:R-:W-:Y:S02]  /*2080*/  @!P5 IMAD.IADD R34, R34, 0x1, -R29 ;  /* 0x000000012222d824 */ /* 0x000fe400078e0a1d */
[----:B------:R-:W-:-:S03]  /*2090*/  @!P5 VIADD R20, R20, 0x1 ;  /* 0x000000011414d836 */ /* 0x000fc60000000000 */
[----:B------:R-:W-:-:S13]  /*20a0*/  ISETP.GE.U32.AND P2, PT, R34, R29, PT ;  /* 0x0000001d2200720c */ /* 0x000fda0003f46070 */
[----:B------:R-:W-:-:S05]  /*20b0*/  @P2 IADD3 R20, R20, 0x1, RZ ;  /* 0x0000000114142810 */ /* 0x000fca0007ffe0ff */
        /* <DEDUP_REMOVED lines=12> */
[----:B------:R-:W-:Y:S02]  /*2180*/  @!P2 LEA.HI.X R21, R37, R21, R34, 0x1, P5 ;  /* 0x000000152515a211 */ /* 0x000fe400028f0c22 */
[----:B------:R-:W2:Y:S04]  /*2190*/  LDG.E.U16 R37, desc[UR6][R22.64+0x2] ;  /* 0x0000020616257981 */ /* 0x000ea8000c1e1500 */
[----:B------:R-:W3:Y:S01]  /*21a0*/  @!P2 LDG.E.U16 R20, desc[UR6][R20.64] ;  /* 0x000000061414a981 */ /* 0x000ee2000c1e1500 */
[----:B------:R-:W-:Y:S02]  /*21b0*/  IMAD R34, R39, R24, RZ ;  /* 0x0000001827227224 */ /* 0x000fe400078e02ff */
[----:B------:R-:W-:-:S03]  /*21c0*/  IMAD.MOV.U32 R38, RZ, RZ, RZ ;  /* 0x000000ffff267224 */ /* 0x000fc600078e00ff */
[----:B------:R-:W-:Y:S02]  /*21d0*/  ISETP.EQ.AND P5, PT, R34, R33, P1 ;  /* 0x000000212200720c */ /* 0x000fe40000fa2270 */
[----:B------:R-:W-:-:S04]  /*21e0*/  IADD3 R34, P6, R22, 0x4, RZ ;  /* 0x0000000416227810 */ /* 0x000fc80007fde0ff */
[----:B------:R-:W-:Y:S01]  /*21f0*/  IADD3.X R33, RZ, R23, RZ, P6, !PT ;  /* 0x00000017ff217210 */ /* 0x000fe200037fe4ff */
[----:B---3--:R-:W-:Y:S01]  /*2200*/  @!P2 IMAD.U32 R38, R20, 0x10000, RZ ;  /* 0x000100001426a824 */ /* 0x008fe200078e00ff */
[----:B------:R-:W-:Y:S01]  /*2210*/  ISETP.NE.AND P2, PT, R19, 0x2, PT ;  /* 0x000000021300780c */ /* 0x000fe20003f45270 */
[----:B--2---:R-:W-:-:S04]  /*2220*/  IMAD.U32 R40, R37, 0x10000, RZ ;  /* 0x0001000025287824 */ /* 0x004fc800078e00ff */
[----:B------:R-:W-:-:S08]  /*2230*/  @P5 FFMA.FTZ R35, R40, R38, R35 ;  /* 0x0000002628235223 */ /* 0x000fd00000010023 */
[----:B------:R-:W-:Y:S05]  /*2240*/  @!P2 BRA `(.L_x_186) ;  /* 0x0000000000aca947 */ /* 0x000fea0003800000 */
[----:B------:R-:W0:Y:S01]  /*2250*/  MUFU.RCP R36, R36 ;  /* 0x0000002400247308 */ /* 0x000e220000001000 */
[----:B------:R-:W-:-:S05]  /*2260*/  IMAD.IADD R25, R30, 0x1, R25 ;  /* 0x000000011e197824 */ /* 0x000fca00078e0219 */
[----:B------:R-:W-:-:S04]  /*2270*/  IADD3 R25, -R25, UR4, R14 ;  /* 0x0000000419197c10 */ /* 0x000fc8000fffe10e */
[----:B------:R-:W-:Y:S01]  /*2280*/  IABS R30, R25 ;  /* 0x00000019001e7213 */ /* 0x000fe20000000000 */
[----:B0-----:R-:W-:-:S06]  /*2290*/  VIADD R21, R36, 0xffffffe ;  /* 0x0ffffffe24157836 */ /* 0x001fcc0000000000 */
[----:B------:R-:W0:Y:S02]  /*22a0*/  F2I.FTZ.U32.TRUNC.NTZ R21, R21 ;  /* 0x0000001500157305 */ /* 0x000e24000021f000 */
[----:B0-----:R-:W-:-:S04]  /*22b0*/  IMAD.MOV R20, RZ, RZ, -R21 ;  /* 0x000000ffff147224 */ /* 0x001fc800078e0a15 */
[----:B------:R-:W-:Y:S02]  /*22c0*/  IMAD R33, R20, R29, RZ ;  /* 0x0000001d14217224 */ /* 0x000fe400078e02ff */
[----:B------:R-:W-:-:S04]  /*22d0*/  IMAD.MOV.U32 R20, RZ, RZ, RZ ;  /* 0x000000ffff147224 */ /* 0x000fc800078e00ff */
[----:B------:R-:W-:-:S06]  /*22e0*/  IMAD.HI.U32 R33, R21, R33, R20 ;  /* 0x0000002115217227 */ /* 0x000fcc00078e0014 */
[----:B------:R-:W-:-:S05]  /*22f0*/  IMAD.HI.U32 R20, R33, R30, RZ ;  /* 0x0000001e21147227 */ /* 0x000fca00078e00ff */
[----:B------:R-:W-:-:S05]  /*2300*/  IADD3 R21, -R20, RZ, RZ ;  /* 0x000000ff14157210 */ /* 0x000fca0007ffe1ff */
[----:B------:R-:W-:Y:S01]  /*2310*/  IMAD R30, R29, R21, R30 ;  /* 0x000000151d1e7224 */ /* 0x000fe200078e021e */
[----:B------:R-:W-:-:S04]  /*2320*/  LOP3.LUT R21, R25, R24, RZ, 0x3c, !PT ;  /* 0x0000001819157212 */ /* 0x000fc800078e3cff */
[----:B------:R-:W-:Y:S02]  /*2330*/  ISETP.GT.U32.AND P5, PT, R29, R30, PT ;  /* 0x0000001e1d00720c */ /* 0x000fe40003fa4070 */
[----:B------:R-:W-:-:S11]  /*2340*/  ISETP.GE.AND P6, PT, R21, RZ, PT ;  /* 0x000000ff1500720c */ /* 0x000fd60003fc6270 */
[----:B------:R-:W-:Y:S02]  /*2350*/  @!P5 IMAD.IADD R30, R30, 0x1, -R29 ;  /* 0x000000011e1ed824 */ /* 0x000fe400078e0a1d */
[----:B------:R-:W-:-:S03]  /*2360*/  @!P5 VIADD R20, R20, 0x1 ;  /* 0x000000011414d836 */ /* 0x000fc60000000000 */
[----:B------:R-:W-:-:S13]  /*2370*/  ISETP.GE.U32.AND P2, PT, R30, R29, PT ;  /* 0x0000001d1e00720c */ /* 0x000fda0003f46070 */
        /* <DEDUP_REMOVED lines=16> */
[----:B------:R-:W-:Y:S01]  /*2480*/  IMAD R24, R31, R24, RZ ;  /* 0x000000181f187224 */ /* 0x000fe200078e02ff */
[----:B------:R-:W-:-:S04]  /*2490*/  HFMA2.MMA R20, -RZ, RZ, 0, 0 ;  /* 0x00000000ff147435 */ /* 0x000fc800000001ff */
[----:B------:R-:W-:Y:S01]  /*24a0*/  ISETP.EQ.AND P1, PT, R24, R25, P1 ;  /* 0x000000191800720c */ /* 0x000fe20000f22270 */
[----:B--2---:R-:W-:Y:S02]  /*24b0*/  IMAD.U32 R0, R0, 0x10000, RZ ;  /* 0x0001000000007824 */ /* 0x004fe400078e00ff */
[----:B---3--:R-:W-:Y:S01]  /*24c0*/  @!P2 IMAD.U32 R20, R2, 0x10000, RZ ;  /* 0x000100000214a824 */ /* 0x008fe200078e00ff */
[----:B------:R-:W-:-:S09]  /*24d0*/  IADD3 R34, P2, R22, 0x6, RZ ;  /* 0x0000000616227810 */ /* 0x000fd20007f5e0ff */
[----:B------:R-:W-:Y:S01]  /*24e0*/  @P1 FFMA.FTZ R35, R0, R20, R35 ;  /* 0x0000001400231223 */ /* 0x000fe20000010023 */
[----:B------:R-:W-:-:S07]  /*24f0*/  IMAD.X R33, RZ, RZ, R23, P2 ;  /* 0x000000ffff217224 */ /* 0x000fce00010e0617 */
.L_x_186:
[----:B------:R-:W-:Y:S05]  /*2500*/  @!P4 BRA `(.L_x_187) ;  /* 0xffffffe80008c947 */ /* 0x000fea000383ffff */
.L_x_183:
[----:B------:R-:W-:Y:S01]  /*2510*/  VIADD R8, R8, 0x1 ;  /* 0x0000000108087836 */ /* 0x000fe20000000000 */
[----:B------:R-:W-:-:S04]  /*2520*/  ULDC UR4, c[0x0][0x280] ;  /* 0x0000a00000047ab9 */ /* 0x000fc80000000800 */
[----:B------:R-:W-:-:S13]  /*2530*/  ISETP.GE.AND P1, PT, R8, UR4, PT ;  /* 0x0000000408007c0c */ /* 0x000fda000bf26270 */
[----:B------:R-:W-:Y:S05]  /*2540*/  @!P1 BRA `(.L_x_188) ;  /* 0xffffffe400709947 */ /* 0x000fea000383ffff */
.L_x_182:
[----:B------:R-:W-:Y:S01]  /*2550*/  IADD3 R3, -R15, RZ, RZ ;  /* 0x000000ff0f037210 */ /* 0x000fe20007ffe1ff */
[----:B------:R-:W-:Y:S01]  /*2560*/  ULDC UR4, c[0x0][0x24c] ;  /* 0x0000930000047ab9 */ /* 0x000fe20000000800 */
[----:B------:R-:W-:-:S03]  /*2570*/  VIADD R11, R11, 0x1 ;  /* 0x000000010b0b7836 */ /* 0x000fc60000000000 */
[----:B------:R-:W-:-:S04]  /*2580*/  IMAD R3, R3, UR4, R16 ;  /* 0x0000000403037c24 */ /* 0x000fc8000f8e0210 */
[----:B------:R-:W-:-:S05]  /*2590*/  IMAD R0, R28, R3, R28 ;  /* 0x000000031c007224 */ /* 0x000fca00078e021c */
[----:B------:R-:W-:-:S13]  /*25a0*/  ISETP.GE.AND P1, PT, R11, R0, PT ;  /* 0x000000000b00720c */ /* 0x000fda0003f26270 */
[----:B------:R-:W-:Y:S05]  /*25b0*/  @!P1 BRA `(.L_x_189) ;  /* 0xffffffe400309947 */ /* 0x000fea000383ffff */
.L_x_181:
[----:B------:R-:W-:Y:S05]  /*25c0*/  BSYNC B0 ;  /* 0x0000000000007941 */ /* 0x000fea0003800000 */
.L_x_180:
[----:B------:R-:W-:Y:S01]  /*25d0*/  ULDC.64 UR4, c[0x0][0x260] ;  /* 0x0000980000047ab9 */ /* 0x000fe20000000a00 */
[----:B------:R-:W-:Y:S01]  /*25e0*/  IMAD.MOV R3, RZ, RZ, -R15 ;  /* 0x000000ffff037224 */ /* 0x000fe200078e0a0f */
[----:B------:R-:W-:Y:S01]  /*25f0*/  ULDC.64 UR8, c[0x0][0x268] ;  /* 0x00009a0000087ab9 */ /* 0x000fe20000000a00 */
[----:B------:R-:W-:Y:S01]  /*2600*/  IMAD R12, R12, UR5, RZ ;  /* 0x000000050c0c7c24 */ /* 0x000fe2000f8e02ff */
[----:B------:R-:W-:Y:S01]  /*2610*/  ULDC UR10, c[0x0][0x24c] ;  /* 0x00009300000a7ab9 */ /* 0x000fe20000000800 */
[----:B------:R-:W-:Y:S01]  /*2620*/  IMAD R13, R13, UR8, RZ ;  /* 0x000000080d0d7c24 */ /* 0x000fe2000f8e02ff */
[----:B------:R-:W-:Y:S01]  /*2630*/  ULDC UR5, c[0x0][0x25c] ;  /* 0x0000970000057ab9 */ /* 0x000fe20000000800 */
[----:B------:R-:W-:Y:S01]  /*2640*/  IMAD R14, R14, UR9, RZ ;  /* 0x000000090e0e7c24 */ /* 0x000fe2000f8e02ff */
[----:B------:R-:W-:Y:S01]  /*2650*/  F2FP.BF16.F32.PACK_AB R35, RZ, R35 ;  /* 0x00000023ff23723e */ /* 0x000fe200000010ff */
[----:B------:R-:W-:Y:S01]  /*2660*/  IMAD R0, R3, UR10, R16 ;  /* 0x0000000a03007c24 */ /* 0x000fe2000f8e0210 */
[----:B------:R-:W-:Y:S01]  /*2670*/  SHF.R.S32.HI R3, RZ, 0x1f, R12 ;  /* 0x0000001fff037819 */ /* 0x000fe2000001140c */
[----:B------:R-:W-:Y:S01]  /*2680*/  IMAD R15, R15, UR5, RZ ;  /* 0x000000050f0f7c24 */ /* 0x000fe2000f8e02ff */
[--C-:B------:R-:W-:Y:S01]  /*2690*/  IADD3 R12, P1, P2, R12, R13, R14.reuse ;  /* 0x0000000d0c0c7210 */ /* 0x100fe20007a3e00e */
[----:B------:R-:W-:Y:S01]  /*26a0*/  IMAD R0, R0, UR4, RZ ;  /* 0x0000000400007c24 */ /* 0x000fe2000f8e02ff */
[----:B------:R-:W-:Y:S01]  /*26b0*/  SHF.R.S32.HI R4, RZ, 0x1f, R13 ;  /* 0x0000001fff047819 */ /* 0x000fe2000001140d */
[----:B------:R-:W-:Y:S01]  /*26c0*/  ULDC.64 UR4, c[0x0][0x240] ;  /* 0x0000900000047ab9 */ /* 0x000fe20000000a00 */
[----:B------:R-:W-:-:S02]  /*26d0*/  SHF.R.S32.HI R14, RZ, 0x1f, R14 ;  /* 0x0000001fff0e7819 */ /* 0x000fc4000001140e */
[----:B------:R-:W-:Y:S02]  /*26e0*/  SHF.R.S32.HI R2, RZ, 0x1f, R15 ;  /* 0x0000001fff027819 */ /* 0x000fe4000001140f */
[----:B------:R-:W-:Y:S02]  /*26f0*/  IADD3.X R4, R3, R4, R14, P1, P2 ;  /* 0x0000000403047210 */ /* 0x000fe40000fe440e */
[--C-:B------:R-:W-:Y:S02]  /*2700*/  IADD3 R15, P1, P2, R15, R12, R0.reuse ;  /* 0x0000000c0f0f7210 */ /* 0x100fe40007a3e000 */
[----:B------:R-:W-:-:S04]  /*2710*/  SHF.R.S32.HI R3, RZ, 0x1f, R0 ;  /* 0x0000001fff037819 */ /* 0x000fc80000011400 */
[----:B------:R-:W-:Y:S02]  /*2720*/  IADD3.X R0, R2, R4, R3, P1, P2 ;  /* 0x0000000402007210 */ /* 0x000fe40000fe4403 */
[----:B------:R-:W-:Y:S01]  /*2730*/  LEA R2, P1, R15, UR4, 0x1 ;  /* 0x000000040f027c11 */ /* 0x000fe2000f8208ff */
[----:B------:R-:W-:-:S03]  /*2740*/  ULDC UR4, c[0x0][0x248] ;  /* 0x0000920000047ab9 */ /* 0x000fc60000000800 */
[----:B------:R-:W-:Y:S01]  /*2750*/  LEA.HI.X R3, R15, UR5, R0, 0x1, P1 ;  /* 0x000000050f037c11 */ /* 0x000fe200088f0c00 */
[----:B------:R-:W-:Y:S01]  /*2760*/  ULDC UR5, c[0x0][0x25c] ;  /* 0x0000970000057ab9 */ /* 0x000fe20000000800 */
[----:B------:R-:W-:Y:S01]  /*2770*/  IADD3 R26, P1, R18, R26, RZ ;  /* 0x0000001a121a7210 */ /* 0x000fe20007f3e0ff */
[----:B------:R-:W-:Y:S02]  /*2780*/  UIMAD UR4, UR4, UR5, URZ ;  /* 0x00000005040472a4 */ /* 0x000fe4000f8e023f */
[----:B------:R0:W-:Y:S02]  /*2790*/  STG.E.U16 desc[UR6][R2.64], R35 ;  /* 0x0000002302007986 */ /* 0x0001e4000c101506 */
[----:B------:R-:W-:Y:S01]  /*27a0*/  USHF.R.S32.HI UR5, URZ, 0x1f, UR4 ;  /* 0x0000001f3f057899 */ /* 0x000fe20008011404 */
[----:B------:R-:W-:Y:S01]  /*27b0*/  IMAD.X R27, RZ, RZ, R27, P1 ;  /* 0x000000ffff1b7224 */ /* 0x000fe200008e061b */
[----:B------:R-:W-:-:S04]  /*27c0*/  ISETP.GE.U32.AND P1, PT, R26, UR4, PT ;  /* 0x000000041a007c0c */ /* 0x000fc8000bf26070 */
[----:B------:R-:W-:-:S13]  /*27d0*/  ISETP.GE.AND.EX P1, PT, R27, UR5, PT, P1 ;  /* 0x000000051b007c0c */ /* 0x000fda000bf26310 */
[----:B0-----:R-:W-:Y:S05]  /*27e0*/  @!P1 BRA `(.L_x_190) ;  /* 0xffffffd800c09947 */ /* 0x001fea000383ffff */
[----:B------:R-:W-:Y:S05]  /*27f0*/  EXIT ;  /* 0x000000000000794d */ /* 0x000fea0003800000 */
.L_x_191:
        /* <DEDUP_REMOVED lines=16> */
.L_x_473:


//--------------------- .text._ZN2at6native51_GLOBAL__N__11011a27_18_DepthwiseConv3d_cu_35e0c7b543conv_depthwise3d_cuda_backward_input_kernelIN3c108BFloat16EfLi3ELi3ELi3ELin1ELin1ELin1ELin1ELin1ELin1EEEvNS_27GenericPackedTensorAccessorIKT_Lm5ENS_16DefaultPtrTraitsEiEENS5_IS6_Lm5ES8_iEES9_iiiiiiiii --------------------------
	.section	.text._ZN2at6native51_GLOBAL__N__11011a27_18_DepthwiseConv3d_cu_35e0c7b543conv_depthwise3d_cuda_backward_input_kernelIN3c108BFloat16EfLi3ELi3ELi3ELin1ELin1ELin1ELin1ELin1ELin1EEEvNS_27GenericPackedTensorAccessorIKT_Lm5ENS_16DefaultPtrTraitsEiEENS5_IS6_Lm5ES8_iEES9_iiiiiiiii,"ax",@progbits
	.align	128
.text._ZN2at6native51_GLOBAL__N__11011a27_18_DepthwiseConv3d_cu_35e0c7b543conv_depthwise3d_cuda_backward_input_kernelIN3c108BFloat16EfLi3ELi3ELi3ELin1ELin1ELin1ELin1ELin1ELin1EEEvNS_27GenericPackedTensorAccessorIKT_Lm5ENS_16DefaultPtrTraitsEiEENS5_IS6_Lm5ES8_iEES9_iiiiiiiii:
        .type           _ZN2at6native51_GLOBAL__N__11011a27_18_DepthwiseConv3d_cu_35e0c7b543conv_depthwise3d_cuda_backward_input_kernelIN3c108BFloat16EfLi3ELi3ELi3ELin1ELin1ELin1ELin1ELin1ELin1EEEvNS_27GenericPackedTensorAccessorIKT_Lm5ENS_16DefaultPtrTraitsEiEENS5_IS6_Lm5ES8_iEES9_iiiiiiiii,@function
        .size           _ZN2at6native51_GLOBAL__N__11011a27_18_DepthwiseConv3d_cu_35e0c7b543conv_depthwise3d_cuda_backward_input_kernelIN3c108BFloat16EfLi3ELi3ELi3ELin1ELin1ELin1ELin1ELin1ELin1EEEvNS_27GenericPackedTensorAccessorIKT_Lm5ENS_16DefaultPtrTraitsEiEENS5_IS6_Lm5ES8_iEES9_iiiiiiiii,(.L_x_474 - _ZN2at6native51_GLOBAL__N__11011a27_18_DepthwiseConv3d_cu_35e0c7b543conv_depthwise3d_cuda_backward_input_kernelIN3c108BFloat16EfLi3ELi3ELi3ELin1ELin1ELin1ELin1ELin1ELin1EEEvNS_27GenericPackedTensorAccessorIKT_Lm5ENS_16DefaultPtrTraitsEiEENS5_IS6_Lm5ES8_iEES9_iiiiiiiii)
        .other          _ZN2at6native51_GLOBAL__N__11011a27_18_DepthwiseConv3d_cu_35e0c7b543conv_depthwise3d_cuda_backward_input_kernelIN3c108BFloat16EfLi3ELi3ELi3ELin1ELin1ELin1ELin1ELin1ELin1EEEvNS_27GenericPackedTensorAccessorIKT_Lm5ENS_16DefaultPtrTraitsEiEENS5_IS6_Lm5ES8_iEES9_iiiiiiiii,@"STO_CUDA_ENTRY STV_DEFAULT"
_ZN2at6native51_GLOBAL__N__11011a27_18_DepthwiseConv3d_cu_35e0c7b543conv_depthwise3d_cuda_backward_input_kernelIN3c108BFloat16EfLi3ELi3ELi3ELin1ELin1ELin1ELin1ELin1ELin1EEEvNS_27GenericPackedTensorAccessorIKT_Lm5ENS_16DefaultPtrTraitsEiEENS5_IS6_Lm5ES8_iEES9_iiiiiiiii:
        /* <DEDUP_REMOVED lines=16> */
[----:B------:R-:W-:Y:S01]  /*0100*/  ULDC UR9, c[0x0][0x224] ;  /* 0x0000890000097ab9 */ /* 0x000fe20000000800 */
[----:B------:R-:W-:Y:S01]  /*0110*/  ULDC UR10, c[0x0][0x228] ;  /* 0x00008a00000a7ab9 */ /* 0x000fe20000000800 */
[----:B------:R-:W-:Y:S01]  /*0120*/  ULDC UR11, c[0x0][0x220] ;  /* 0x00008800000b7ab9 */ /* 0x000fe20000000800 */
[----:B------:R-:W-:Y:S02]  /*0130*/  ULDC UR12, c[0x0][0x2b8] ;  /* 0x0000ae00000c7ab9 */ /* 0x000fe40000000800 */
        /* <DEDUP_REMOVED lines=13> */
[----:B------:R-:W-:Y:S02]  /*0210*/  IMAD R4, R9, R5, R8 ;  /* 0x0000000509047224 */ /* 0x000fe400078e0208 */
[----:B------:R-:W-:-:S03]  /*0220*/  IMAD R5, R7, UR4, RZ ;  /* 0x0000000407057c24 */ /* 0x000fc6000f8e02ff */
        /* <DEDUP_REMOVED lines=9> */
[----:B------:R-:W-:-:S07]  /*02c0*/  @!P1 LOP3.LUT R0, RZ, R6, RZ, 0x33, !PT ;  /* 0x00000006ff009212 */ /* 0x000fce00078e33ff */
.L_x_196:
[----:B------:R-:W0:Y:S01]  /*02d0*/  LDC R9, c[0x0][0x258] ;  /* 0x00009600ff097b82 */ /* 0x000e220000000800 */
[----:B------:R-:W-:Y:S01]  /*02e0*/  IABS R12, R2 ;  /* 0x00000002000c7213 */ /* 0x000fe20000000000 */
[----:B------:R-:W-:Y:S01]  /*02f0*/  BSSY B0, `(.L_x_192) ;  /* 0x00001d8000007945 */ /* 0x000fe20003800000 */
[----:B------:R-:W-:-:S05]  /*0300*/  IMAD.MOV.U32 R37, RZ, RZ, RZ ;  /* 0x000000ffff257224 */ /* 0x000fca00078e00ff */
[----:B------:R-:W1:Y:S01]  /*0310*/  LDC R8, c[0x0][0x254] ;  /* 0x00009500ff087b82 */ /* 0x000e620000000800 */
[----:B0-----:R-:W-:-:S04]  /*0320*/  IABS R13, R9 ;  /* 0x00000009000d7213 */ /* 0x001fc80000000000 */
[----:B------:R-:W0:Y:S01]  /*0330*/  I2F.RP R4, R13 ;  /* 0x0000000d00047306 */ /* 0x000e220000209400 */
[----:B-1----:R-:W-:-:S07]  /*0340*/  IABS R15, R8 ;  /* 0x00000008000f7213 */ /* 0x002fce0000000000 */
        /* <DEDUP_REMOVED lines=8> */
[----:B------:R-:W0:Y:S05]  /*03d0*/  I2F.RP R12, R15 ;  /* 0x0000000f000c7306 */ /* 0x000e2a0000209400 */
[----:B------:R-:W-:-:S04]  /*03e0*/  IMAD.HI.U32 R11, R7, R10, RZ ;  /* 0x0000000a070b7227 */ /* 0x000fc800078e00ff */
[----:B------:R-:W-:-:S04]  /*03f0*/  IMAD.MOV R4, RZ, RZ, -R11 ;  /* 0x000000ffff047224 */ /* 0x000fc800078e0a0b */
[C---:B------:R-:W-:Y:S01]  /*0400*/  IMAD R4, R13.reuse, R4, R10 ;  /* 0x000000040d047224 */ /* 0x040fe200078e020a */
[----:B0-----:R-:W0:Y:S01]  /*0410*/  MUFU.RCP R12, R12 ;  /* 0x0000000c000c7308 */ /* 0x001e220000001000 */
[----:B------:R-:W1:Y:S03]  /*0420*/  LDC R10, c[0x0][0x250] ;  /* 0x00009400ff0a7b82 */ /* 0x000e660000000800 */
[----:B------:R-:W-:-:S13]  /*0430*/  ISETP.GT.U32.AND P1, PT, R13, R4, PT ;  /* 0x000000040d00720c */ /* 0x000fda0003f24070 */
[----:B------:R-:W-:Y:S02]  /*0440*/  @!P1 IMAD.IADD R4, R4, 0x1, -R13 ;  /* 0x0000000104049824 */ /* 0x000fe400078e0a0d */
[----:B0-----:R-:W-:Y:S02]  /*0450*/  VIADD R6, R12, 0xffffffe ;  /* 0x0ffffffe0c067836 */ /* 0x001fe40000000000 */
[----:B------:R-:W-:Y:S01]  /*0460*/  @!P1 VIADD R11, R11, 0x1 ;  /* 0x000000010b0b9836 */ /* 0x000fe20000000000 */
[----:B------:R-:W-:Y:S01]  /*0470*/  ISETP.GE.U32.AND P0, PT, R4, R13, PT ;  /* 0x0000000d0400720c */ /* 0x000fe20003f06070 */
[----:B------:R0:W2:Y:S01]  /*0480*/  F2I.FTZ.U32.TRUNC.NTZ R7, R6 ;  /* 0x0000000600077305 */ /* 0x0000a2000021f000 */
[----:B------:R-:W-:Y:S02]  /*0490*/  LOP3.LUT R4, R2, R9, RZ, 0x3c, !PT ;  /* 0x0000000902047212 */ /* 0x000fe400078e3cff */
[----:B------:R-:W-:Y:S02]  /*04a0*/  ISETP.NE.AND P1, PT, R9, RZ, PT ;  /* 0x000000ff0900720c */ /* 0x000fe40003f25270 */
[----:B------:R-:W-:-:S02]  /*04b0*/  ISETP.GE.AND P2, PT, R4, RZ, PT ;  /* 0x000000ff0400720c */ /* 0x000fc40003f46270 */
[----:B-1----:R-:W-:Y:S01]  /*04c0*/  IABS R17, R10 ;  /* 0x0000000a00117213 */ /* 0x002fe20000000000 */
[----:B0-----:R-:W-:-:S03]  /*04d0*/  IMAD.MOV.U32 R6, RZ, RZ, RZ ;  /* 0x000000ffff067224 */ /* 0x001fc600078e00ff */
[----:B------:R-:W0:Y:S01]  /*04e0*/  I2F.RP R12, R17 ;  /* 0x00000011000c7306 */ /* 0x000e220000209400 */
[----:B------:R-:W-:Y:S02]  /*04f0*/  @P0 VIADD R11, R11, 0x1 ;  /* 0x000000010b0b0836 */ /* 0x000fe40000000000 */
[----:B--2---:R-:W-:-:S04]  /*0500*/  IMAD.MOV R4, RZ, RZ, -R7 ;  /* 0x000000ffff047224 */ /* 0x004fc800078e0a07 */
[----:B------:R-:W-:Y:S01]  /*0510*/  @!P2 IMAD.MOV R11, RZ, RZ, -R11 ;  /* 0x000000ffff0ba224 */ /* 0x000fe200078e0a0b */
[----:B------:R-:W-:Y:S01]  /*0520*/  @!P1 LOP3.LUT R11, RZ, R9, RZ, 0x33, !PT ;  /* 0x00000009ff0b9212 */ /* 0x000fe200078e33ff */
[----:B------:R-:W-:-:S03]  /*0530*/  IMAD R13, R4, R15, RZ ;  /* 0x0000000f040d7224 */ /* 0x000fc600078e02ff */
[----:B------:R-:W-:Y:S01]  /*0540*/  IABS R4, R11 ;  /* 0x0000000b00047213 */ /* 0x000fe20000000000 */
[----:B------:R-:W-:Y:S01]  /*0550*/  IMAD.HI.U32 R6, R7, R13, R6 ;  /* 0x0000000d07067227 */ /* 0x000fe200078e0006 */
[----:B0-----:R-:W0:Y:S01]  /*0560*/  MUFU.RCP R12, R12 ;  /* 0x0000000c000c7308 */ /* 0x001e220000001000 */
[----:B------:R-:W1:Y:S04]  /*0570*/  LDC R7, c[0x0][0x24c] ;  /* 0x00009300ff077b82 */ /* 0x000e680000000800 */
[----:B------:R-:W-:-:S04]  /*0580*/  IMAD.HI.U32 R13, R6, R4, RZ ;  /* 0x00000004060d7227 */ /* 0x000fc800078e00ff */
[----:B------:R-:W-:-:S04]  /*0590*/  IMAD.MOV R6, RZ, RZ, -R13 ;  /* 0x000000ffff067224 */ /* 0x000fc800078e0a0d */
[----:B------:R-:W-:-:S05]  /*05a0*/  IMAD R4, R15, R6, R4 ;  /* 0x000000060f047224 */ /* 0x000fca00078e0204 */
[----:B------:R-:W-:Y:S01]  /*05b0*/  ISETP.GT.U32.AND P1, PT, R15, R4, PT ;  /* 0x000000040f00720c */ /* 0x000fe20003f24070 */
[----:B0-----:R-:W-:Y:S01]  /*05c0*/  VIADD R14, R12, 0xffffffe ;  /* 0x0ffffffe0c0e7836 */ /* 0x001fe20000000000 */
        /* <DEDUP_REMOVED lines=13> */
[----:B------:R-:W-:Y:S01]  /*06a0*/  @!P2 IMAD.MOV R13, RZ, RZ, -R13 ;  /* 0x000000ffff0da224 */ /* 0x000fe200078e0a0d */
[----:B------:R-:W-:Y:S01]  /*06b0*/  @!P1 LOP3.LUT R13, RZ, R8, RZ, 0x33, !PT ;  /* 0x00000008ff0d9212 */ /* 0x000fe200078e33ff */
[----:B------:R-:W-:-:S03]  /*06c0*/  IMAD R19, R4, R17, RZ ;  /* 0x0000001104137224 */ /* 0x000fc600078e02ff */
[----:B------:R-:W-:Y:S01]  /*06d0*/  IABS R4, R13 ;  /* 0x0000000d00047213 */ /* 0x000fe20000000000 */
[----:B------:R-:W-:-:S04]  /*06e0*/  IMAD.HI.U32 R14, R15, R19, R14 ;  /* 0x000000130f0e7227 */ /* 0x000fc800078e000e */
[----:B0-----:R-:W-:Y:S02]  /*06f0*/  VIADD R15, R12, 0xffffffe ;  /* 0x0ffffffe0c0f7836 */ /* 0x001fe40000000000 */
[----:B------:R-:W-:-:S04]  /*0700*/  IMAD.HI.U32 R14, R14, R4, RZ ;  /* 0x000000040e0e7227 */ /* 0x000fc800078e00ff */
[----:B------:R-:W0:Y:S01]  /*0710*/  F2I.FTZ.U32.TRUNC.NTZ R15, R15 ;  /* 0x0000000f000f7305 */ /* 0x000e22000021f000 */
[----:B------:R-:W-:Y:S01]  /*0720*/  IADD3 R6, -R14, RZ, RZ ;  /* 0x000000ff0e067210 */ /* 0x000fe20007ffe1ff */
[----:B------:R-:W-:-:S04]  /*0730*/  IMAD.MOV R12, RZ, RZ, -R13 ;  /* 0x000000ffff0c7224 */ /* 0x000fc800078e0a0d */
[----:B------:R-:W-:Y:S02]  /*0740*/  IMAD R4, R17, R6, R4 ;  /* 0x0000000611047224 */ /* 0x000fe400078e0204 */
[----:B------:R-:W-:-:S03]  /*0750*/  IMAD R8, R8, R12, R11 ;  /* 0x0000000c08087224 */ /* 0x000fc600078e020b */
[----:B------:R-:W-:-:S13]  /*0760*/  ISETP.GT.U32.AND P1, PT, R17, R4, PT ;  /* 0x000000041100720c */ /* 0x000fda0003f24070 */
[----:B------:R-:W-:Y:S02]  /*0770*/  @!P1 IMAD.IADD R4, R4, 0x1, -R17 ;  /* 0x0000000104049824 */ /* 0x000fe400078e0a11 */
[----:B------:R-:W-:Y:S01]  /*0780*/  @!P1 VIADD R14, R14, 0x1 ;  /* 0x000000010e0e9836 */ /* 0x000fe20000000000 */
[----:B------:R-:W-:Y:S02]  /*0790*/  ISETP.NE.AND P1, PT, R10, RZ, PT ;  /* 0x000000ff0a00720c */ /* 0x000fe40003f25270 */
[----:B------:R-:W-:Y:S02]  /*07a0*/  ISETP.GE.U32.AND P0, PT, R4, R17, PT ;  /* 0x000000110400720c */ /* 0x000fe40003f06070 */
[----:B------:R-:W-:-:S04]  /*07b0*/  LOP3.LUT R4, R13, R10, RZ, 0x3c, !PT ;  /* 0x0000000a0d047212 */ /* 0x000fc800078e3cff */
[----:B------:R-:W-:Y:S01]  /*07c0*/  ISETP.GE.AND P2, PT, R4, RZ, PT ;  /* 0x000000ff0400720c */ /* 0x000fe20003f46270 */
[----:B0-----:R-:W-:-:S04]  /*07d0*/  IMAD.MOV R4, RZ, RZ, -R15 ;  /* 0x000000ffff047224 */ /* 0x001fc800078e0a0f */
[----:B------:R-:W-:Y:S02]  /*07e0*/  IMAD R17, R4, R21, RZ ;  /* 0x0000001504117224 */ /* 0x000fe400078e02ff */
[----:B------:R-:W-:-:S04]  /*07f0*/  @P0 VIADD R14, R14, 0x1 ;  /* 0x000000010e0e0836 */ /* 0x000fc80000000000 */
[----:B------:R-:W-:Y:S02]  /*0800*/  IMAD.MOV.U32 R16, RZ, RZ, R14 ;  /* 0x000000ffff107224 */ /* 0x000fe400078e000e */
[----:B------:R-:W-:Y:S02]  /*0810*/  IMAD.MOV.U32 R14, RZ, RZ, RZ ;  /* 0x000000ffff0e7224 */ /* 0x000fe400078e00ff */
[----:B------:R-:W-:Y:S01]  /*0820*/  @!P2 IMAD.MOV R16, RZ, RZ, -R16 ;  /* 0x000000ffff10a224 */ /* 0x000fe200078e0a10 */
[----:B------:R-:W-:Y:S01]  /*0830*/  @!P1 LOP3.LUT R16, RZ, R10, RZ, 0x33, !PT ;  /* 0x0000000aff109212 */ /* 0x000fe200078e33ff */
[----:B------:R-:W-:-:S03]  /*0840*/  IMAD.HI.U32 R17, R15, R17, R14 ;  /* 0x000000110f117227 */ /* 0x000fc600078e000e */
[----:B------:R-:W-:-:S05]  /*0850*/  IABS R6, R16 ;  /* 0x0000001000067213 */ /* 0x000fca0000000000 */
        /* <DEDUP_REMOVED lines=14> */
[----:B------:R-:W-:Y:S02]  /*0940*/  IMAD R7, R7, R6, R16 ;  /* 0x0000000607077224 */ /* 0x000fe400078e0210 */
[----:B------:R-:W-:Y:S02]  /*0950*/  IMAD.MOV R6, RZ, RZ, -R11 ;  /* 0x000000ffff067224 */ /* 0x000fe400078e0a0b */
[C---:B------:R-:W-:Y:S02]  /*0960*/  IMAD R17, R0.reuse, R7, RZ ;  /* 0x0000000700117224 */ /* 0x040fe400078e02ff */
[----:B------:R-:W-:Y:S02]  /*0970*/  IMAD R6, R9, R6, R2 ;  /* 0x0000000609067224 */ /* 0x000fe400078e0202 */
[----:B------:R-:W-:-:S05]  /*0980*/  IMAD.IADD R14, R0, 0x1, R17 ;  /* 0x00000001000e7824 */ /* 0x000fca00078e0211 */
[----:B------:R-:W-:Y:S01]  /*0990*/  ISETP.GE.AND P0, PT, R17, R14, PT ;  /* 0x0000000e1100720c */ /* 0x000fe20003f06270 */
[----:B------:R-:W-:-:S04]  /*09a0*/  IMAD.MOV R14, RZ, RZ, -R16 ;  /* 0x000000ffff0e7224 */ /* 0x000fc800078e0a10 */
[----:B------:R-:W-:-:S08]  /*09b0*/  IMAD R9, R10, R14, R13 ;  /* 0x0000000e0a097224 */ /* 0x000fd000078e020d */
[----:B------:R-:W-:Y:S05]  /*09c0*/  @P0 BRA `(.L_x_193) ;  /* 0x0000001400a80947 */ /* 0x000fea0003800000 */
[----:B------:R-:W0:Y:S01]  /*09d0*/  LDC.64 R14, c[0x0][0x270] ;  /* 0x00009c00ff0e7b82 */ /* 0x000e220000000a00 */
[----:B------:R-:W-:Y:S01]  /*09e0*/  IMAD.MOV.U32 R10, RZ, RZ, R17 ;  /* 0x000000ffff0a7224 */ /* 0x000fe200078e0011 */
[----:B------:R-:W-:Y:S01]  /*09f0*/  ULDC UR8, c[0x0][0x28c] ;  /* 0x0000a30000087ab9 */ /* 0x000fe20000000800 */
[----:B------:R-:W-:Y:S01]  /*0a00*/  ULDC.64 UR4, c[0x0][0x2b0] ;  /* 0x0000ac0000047ab9 */ /* 0x000fe20000000a00 */
[----:B------:R-:W-:Y:S02]  /*0a10*/  IMAD.MOV.U32 R37, RZ, RZ, RZ ;  /* 0x000000ffff257224 */ /* 0x000fe400078e00ff */
[----:B------:R-:W-:Y:S02]  /*0a20*/  IMAD R13, R10, UR8, RZ ;  /* 0x000000080a0d7c24 */ /* 0x000fe4000f8e02ff */
[----:B------:R-:W-:Y:S01]  /*0a30*/  VIADD R11, R6, UR5 ;  /* 0x00000005060b7c36 */ /* 0x000fe20008000000 */
[----:B------:R-:W-:Y:S01]  /*0a40*/  ULDC UR5, c[0x0][0x2bc] ;  /* 0x0000af0000057ab9 */ /* 0x000fe20000000800 */
[----:B------:R-:W-:Y:S01]  /*0a50*/  VIADD R12, R8, UR4 ;  /* 0x00000004080c7c36 */ /* 0x000fe20008000000 */
[----:B------:R-:W-:Y:S01]  /*0a60*/  ULDC UR4, c[0x0][0x2c0] ;  /* 0x0000b00000047ab9 */ /* 0x000fe20000000800 */
[----:B------:R-:W-:Y:S01]  /*0a70*/  IADD3 R17, RZ, -UR5, RZ ;  /* 0x80000005ff117c10 */ /* 0x000fe2000fffe0ff */
[----:B------:R-:W-:-:S02]  /*0a80*/  IMAD R16, RZ, RZ, -UR4 ;  /* 0x80000004ff107e24 */ /* 0x000fc4000f8e02ff */
[----:B------:R-:W-:Y:S02]  /*0a90*/  VIADD R18, R12, -UR5 ;  /* 0x800000050c127c36 */ /* 0x000fe40008000000 */
[----:B0-----:R-:W-:-:S04]  /*0aa0*/  IMAD.WIDE R14, R13, 0x2, R14 ;  /* 0x000000020d0e7825 */ /* 0x001fc800078e020e */
[----:B------:R-:W-:Y:S02]  /*0ab0*/  IMAD.MOV.U32 R13, RZ, RZ, R15 ;  /* 0x000000ffff0d7224 */ /* 0x000fe400078e000f */
[----:B------:R-:W-:Y:S02]  /*0ac0*/  IMAD R15, R16, 0x2, R11 ;  /* 0x00000002100f7824 */ /* 0x000fe400078e020b */
[----:B------:R-:W-:Y:S02]  /*0ad0*/  IMAD R16, R17, 0x2, R12 ;  /* 0x0000000211107824 */ /* 0x000fe400078e020c */
[----:B------:R-:W-:-:S07]  /*0ae0*/  VIADD R17, R11, -UR4 ;  /* 0x800000040b117c36 */ /* 0x000fce0008000000 */
.L_x_195:
[----:B------:R-:W0:Y:S01]  /*0af0*/  LDC R19, c[0x0][0x2a0] ;  /* 0x0000a800ff137b82 */ /* 0x000e220000000800 */
[----:B------:R-:W-:Y:S01]  /*0b00*/  ULDC UR5, c[0x0][0x230] ;  /* 0x00008c0000057ab9 */ /* 0x000fe20000000800 */
[----:B------:R-:W-:Y:S01]  /*0b10*/  ULDC UR4, c[0x0][0x22c] ;  /* 0x00008b0000047ab9 */ /* 0x000fe20000000800 */
[----:B------:R-:W-:Y:S02]  /*0b20*/  IMAD R23, R0, R7, RZ ;  /* 0x0000000700177224 */ /* 0x000fe400078e02ff */
[----:B------:R-:W-:Y:S02]  /*0b30*/  IMAD R20, R10, UR5, RZ ;  /* 0x000000050a147c24 */ /* 0x000fe4000f8e02ff */
[----:B------:R-:W-:Y:S01]  /*0b40*/  IMAD R21, R4, UR4, RZ ;  /* 0x0000000404157c24 */ /* 0x000fe2000f8e02ff */
[----:B------:R-:W-:Y:S01]  /*0b50*/  ULDC UR4, c[0x0][0x2ac] ;  /* 0x0000ab0000047ab9 */ /* 0x000fe20000000800 */
[----:B------:R-:W-:Y:S02]  /*0b60*/  IMAD.IADD R25, R0, 0x1, R23 ;  /* 0x0000000100197824 */ /* 0x000fe400078e0217 */
[----:B------:R-:W-:-:S02]  /*0b70*/  VIADD R10, R10, 0x1 ;  /* 0x000000010a0a7836 */ /* 0x000fc40000000000 */
[----:B------:R-:W-:Y:S02]  /*0b80*/  IMAD.MOV.U32 R38, RZ, RZ, R14 ;  /* 0x000000ffff267224 */ /* 0x000fe400078e000e */
[----:B------:R-:W-:Y:S01]  /*0b90*/  IMAD.MOV.U32 R39, RZ, RZ, R13 ;  /* 0x000000ffff277224 */ /* 0x000fe200078e000d */
[----:B------:R-:W-:Y:S01]  /*0ba0*/  ISETP.GE.AND P5, PT, R10, R25, PT ;  /* 0x000000190a00720c */ /* 0x000fe20003fa6270 */
[----:B------:R-:W-:Y:S01]  /*0bb0*/  VIADD R28, R9, UR4 ;  /* 0x00000004091c7c36 */ /* 0x000fe20008000000 */
[----:B0-----:R-:W-:-:S04]  /*0bc0*/  IABS R19, R19 ;  /* 0x0000001300137213 */ /* 0x001fc80000000000 */
[----:B------:R-:W0:Y:S08]  /*0bd0*/  I2F.RP R22, R19 ;  /* 0x0000001300167306 */ /* 0x000e300000209400 */
[----:B0-----:R-:W0:Y:S02]  /*0be0*/  MUFU.RCP R22, R22 ;  /* 0x0000001600167308 */ /* 0x001e240000001000 */
[----:B0-----:R-:W-:Y:S01]  /*0bf0*/  VIADD R26, R22, 0xffffffe ;  /* 0x0ffffffe161a7836 */ /* 0x001fe20000000000 */
[----:B------:R-:W-:-:S02]  /*0c00*/  SHF.R.S32.HI R22, RZ, 0x1f, R20 ;  /* 0x0000001fff167819 */ /* 0x000fc40000011414 */
[----:B------:R-:W-:-:S03]  /*0c10*/  IADD3 R20, P0, R21, R20, RZ ;  /* 0x0000001415147210 */ /* 0x000fc60007f1e0ff */
[----:B------:R0:W1:Y:S01]  /*0c20*/  F2I.FTZ.U32.TRUNC.NTZ R27, R26 ;  /* 0x0000001a001b7305 */ /* 0x000062000021f000 */
[----:B------:R-:W-:Y:S01]  /*0c30*/  LEA.HI.X.SX32 R21, R21, R22, 0x1, P0 ;  /* 0x0000001615157211 */ /* 0x000fe200000f0eff */
[----:B0-----:R-:W-:Y:S02]  /*0c40*/  IMAD.MOV.U32 R26, RZ, RZ, RZ ;  /* 0x000000ffff1a7224 */ /* 0x001fe400078e00ff */
[----:B-1----:R-:W-:-:S04]  /*0c50*/  IMAD.MOV R24, RZ, RZ, -R27 ;  /* 0x000000ffff187224 */ /* 0x002fc800078e0a1b */
[----:B------:R-:W-:-:S04]  /*0c60*/  IMAD R23, R24, R19, RZ ;  /* 0x0000001318177224 */ /* 0x000fc800078e02ff */
[----:B------:R-:W-:-:S04]  /*0c70*/  IMAD.HI.U32 R26, R27, R23, R26 ;  /* 0x000000171b1a7227 */ /* 0x000fc800078e001a */
[----:B------:R-:W-:-:S07]  /*0c80*/  IMAD.MOV.U32 R27, RZ, RZ, RZ ;  /* 0x000000ffff1b7224 */ /* 0x000fce00078e00ff */
.L_x_194:
[----:B------:R-:W0:Y:S01]  /*0c90*/  LDC R36, c[0x0][0x2a8] ;  /* 0x0000aa00ff247b82 */ /* 0x000e220000000800 */
[----:B------:R-:W-:Y:S02]  /*0ca0*/  IABS R40, R28 ;  /* 0x0000001c00287213 */ /* 0x000fe40000000000 */
[----:B------:R-:W-:-:S05]  /*0cb0*/  IABS R41, R11 ;  /* 0x0000000b00297213 */ /* 0x000fca0000000000 */
[----:B------:R-:W1:Y:S08]  /*0cc0*/  LDC R25, c[0x0][0x2a4] ;  /* 0x0000a900ff197b82 */ /* 0x000e700000000800 */
[----:B------:R-:W2:Y:S01]  /*0cd0*/  LDC R32, c[0x0][0x2a0] ;  /* 0x0000a800ff207b82 */ /* 0x000ea20000000800 */
[----:B0-----:R-:W-:-:S04]  /*0ce0*/  IABS R34, R36 ;  /* 0x0000002400227213 */ /* 0x001fc80000000000 */
[----:B------:R-:W0:Y:S01]  /*0cf0*/  I2F.RP R24, R34 ;  /* 0x0000002200187306 */ /* 0x000e220000209400 */
[----:B-1----:R-:W-:-:S07]  /*0d00*/  IABS R29, R25 ;  /* 0x00000019001d7213 */ /* 0x002fce0000000000 */
[----:B------:R-:W1:Y:S01]  /*0d10*/  I2F.RP R22, R29 ;  /* 0x0000001d00167306 */ /* 0x000e620000209400 */
[----:B--2---:R-:W-:-:S07]  /*0d20*/  IABS R35, R32 ;  /* 0x0000002000237213 */ /* 0x004fce0000000000 */
[----:B0-----:R-:W0:Y:S08]  /*0d30*/  MUFU.RCP R24, R24 ;  /* 0x0000001800187308 */ /* 0x001e300000001000 */
[----:B-1----:R-:W1:Y:S01]  /*0d40*/  MUFU.RCP R22, R22 ;  /* 0x0000001600167308 */ /* 0x002e620000001000 */
[----:B0-----:R-:W-:Y:S02]  /*0d50*/  VIADD R23, R24, 0xffffffe ;  /* 0x0ffffffe18177836 */ /* 0x001fe40000000000 */
[----:B------:R-:W-:-:S05]  /*0d60*/  IMAD.HI.U32 R24, R26, R40, RZ ;  /* 0x000000281a187227 */ /* 0x000fca00078e00ff */
[----:B------:R-:W0:Y:S01]  /*0d70*/  F2I.FTZ.U32.TRUNC.NTZ R23, R23 ;  /* 0x0000001700177305 */ /* 0x000e22000021f000 */
[----:B-1----:R-:W-:Y:S02]  /*0d80*/  VIADD R30, R22, 0xffffffe ;  /* 0x0ffffffe161e7836 */ /* 0x002fe40000000000 */
[----:B------:R-:W-:-:S05]  /*0d90*/  IMAD.MOV.U32 R22, RZ, RZ, RZ ;  /* 0x000000ffff167224 */ /* 0x000fca00078e00ff */
[----:B------:R-:W1:Y:S01]  /*0da0*/  F2I.FTZ.U32.TRUNC.NTZ R31, R30 ;  /* 0x0000001e001f7305 */ /* 0x000e62000021f000 */
[----:B0-----:R-:W-:-:S04]  /*0db0*/  IMAD.MOV R33, RZ, RZ, -R23 ;  /* 0x000000ffff217224 */ /* 0x001fc800078e0a17 */
[----:B------:R-:W-:-:S04]  /*0dc0*/  IMAD R33, R33, R34, RZ ;  /* 0x0000002221217224 */ /* 0x000fc800078e02ff */
[----:B------:R-:W-:-:S04]  /*0dd0*/  IMAD.HI.U32 R22, R23, R33, R22 ;  /* 0x0000002117167227 */ /* 0x000fc800078e0016 */
[----:B------:R-:W-:Y:S02]  /*0de0*/  IMAD.MOV R23, RZ, RZ, -R24 ;  /* 0x000000ffff177224 */ /* 0x000fe400078e0a18 */
[----:B-1----:R-:W-:Y:S02]  /*0df0*/  IMAD.MOV R42, RZ, RZ, -R31 ;  /* 0x000000ffff2a7224 */ /* 0x002fe400078e0a1f */
[----:B------:R-:W-:Y:S02]  /*0e00*/  IMAD R40, R35, R23, R40 ;  /* 0x0000001723287224 */ /* 0x000fe400078e0228 */
[----:B------:R-:W-:-:S03]  /*0e10*/  IMAD.HI.U32 R23, R22, R41, RZ ;  /* 0x0000002916177227 */ /* 0x000fc600078e00ff */
[----:B------:R-:W-:Y:S01]  /*0e20*/  ISETP.GT.U32.AND P2, PT, R19, R40, PT ;  /* 0x000000281300720c */ /* 0x000fe20003f44070 */
[----:B------:R-:W-:Y:S02]  /*0e30*/  IMAD.MOV R30, RZ, RZ, -R23 ;  /* 0x000000ffff1e7224 */ /* 0x000fe400078e0a17 */
[----:B------:R-:W-:Y:S01]  /*0e40*/  IMAD R33, R42, R29, RZ ;  /* 0x0000001d2a217224 */ /* 0x000fe200078e02ff */
[----:B------:R-:W-:Y:S01]  /*0e50*/  IABS R42, R12 ;  /* 0x0000000c002a7213 */ /* 0x000fe20000000000 */
[----:B------:R-:W-:Y:S02]  /*0e60*/  IMAD R41, R34, R30, R41 ;  /* 0x0000001e22297224 */ /* 0x000fe400078e0229 */
[----:B------:R-:W-:-:S03]  /*0e70*/  IMAD.MOV.U32 R30, RZ, RZ, RZ ;  /* 0x000000ffff1e7224 */ /* 0x000fc600078e00ff */
[----:B------:R-:W-:Y:S01]  /*0e80*/  ISETP.GT.U32.AND P1, PT, R34, R41, PT ;  /* 0x000000292200720c */ /* 0x000fe20003f24070 */
[----:B------:R-:W-:-:S04]  /*0e90*/  IMAD.HI.U32 R33, R31, R33, R30 ;  /* 0x000000211f217227 */ /* 0x000fc800078e001e */
[----:B------:R-:W-:Y:S01]  /*0ea0*/  @!P2 IMAD.IADD R40, R40, 0x1, -R35 ;  /* 0x000000012828a824 */ /* 0x000fe200078e0a23 */
[----:B------:R-:W-:Y:S01]  /*0eb0*/  IABS R35, R17 ;  /* 0x0000001100237213 */ /* 0x000fe20000000000 */
[----:B------:R-:W-:-:S03]  /*0ec0*/  IMAD.HI.U32 R30, R33, R42, RZ ;  /* 0x0000002a211e7227 */ /* 0x000fc600078e00ff */
[----:B------:R-:W-:Y:S01]  /*0ed0*/  ISETP.GE.U32.AND P6, PT, R40, R19, PT ;  /* 0x000000132800720c */ /* 0x000fe20003fc6070 */
[----:B------:R-:W-:Y:S01]  /*0ee0*/  @!P2 VIADD R24, R24, 0x1 ;  /* 0x000000011818a836 */ /* 0x000fe20000000000 */
[----:B------:R-:W-:Y:S01]  /*0ef0*/  IADD3 R31, -R30, RZ, RZ ;  /* 0x000000ff1e1f7210 */ /* 0x000fe20007ffe1ff */
[----:B------:R-:W-:Y:S02]  /*0f00*/  @!P1 IMAD.IADD R41, R41, 0x1, -R34 ;  /* 0x0000000129299824 */ /* 0x000fe400078e0a22 */
[----:B------:R-:W-:Y:S02]  /*0f10*/  @!P1 VIADD R23, R23, 0x1 ;  /* 0x0000000117179836 */ /* 0x000fe40000000000 */
[----:B------:R-:W-:Y:S01]  /*0f20*/  IMAD R42, R29, R31, R42 ;  /* 0x0000001f1d2a7224 */ /* 0x000fe200078e022a */
[----:B------:R-:W-:Y:S02]  /*0f30*/  ISETP.GE.U32.AND P0, PT, R41, R34, PT ;  /* 0x000000222900720c */ /* 0x000fe40003f06070 */
[----:B------:R-:W-:-:S02]  /*0f40*/  LOP3.LUT R31, R28, R32, RZ, 0x3c, !PT ;  /* 0x000000201c1f7212 */ /* 0x000fc400078e3cff */
[----:B------:R-:W-:Y:S01]  /*0f50*/  ISETP.GT.U32.AND P4, PT, R29, R42, PT ;  /* 0x0000002a1d00720c */ /* 0x000fe20003f84070 */
[----:B------:R-:W-:Y:S01]  /*0f60*/  @P6 VIADD R24, R24, 0x1 ;  /* 0x0000000118186836 */ /* 0x000fe20000000000 */
[----:B------:R-:W-:Y:S02]  /*0f70*/  ISETP.GE.AND P1, PT, R31, RZ, PT ;  /* 0x000000ff1f00720c */ /* 0x000fe40003f26270 */
[----:B------:R-:W-:Y:S01]  /*0f80*/  ISETP.NE.AND P6, PT, R32, RZ, PT ;  /* 0x000000ff2000720c */ /* 0x000fe20003fc5270 */
[----:B------:R-:W-:Y:S01]  /*0f90*/  IMAD.MOV.U32 R31, RZ, RZ, R24 ;  /* 0x000000ffff1f7224 */ /* 0x000fe200078e0018 */
[----:B------:R-:W-:Y:S02]  /*0fa0*/  LOP3.LUT R24, RZ, R36, RZ, 0x33, !PT ;  /* 0x00000024ff187212 */ /* 0x000fe400078e33ff */
[----:B------:R-:W-:Y:S01]  /*0fb0*/  IABS R41, R15 ;  /* 0x0000000f00297213 */ /* 0x000fe20000000000 */
[----:B------:R-:W-:Y:S01]  /*0fc0*/  @P0 VIADD R23, R23, 0x1 ;  /* 0x0000000117170836 */ /* 0x000fe20000000000 */
[----:B------:R-:W-:-:S03]  /*0fd0*/  ISETP.NE.AND P0, PT, R36, RZ, PT ;  /* 0x000000ff2400720c */ /* 0x000fc60003f05270 */
[----:B------:R-:W-:Y:S02]  /*0fe0*/  @!P4 IMAD.IADD R42, R42, 0x1, -R29 ;  /* 0x000000012a2ac824 */ /* 0x000fe400078e0a1d */
[----:B------:R-:W-:Y:S02]  /*0ff0*/  @!P4 VIADD R30, R30, 0x1 ;  /* 0x000000011e1ec836 */ /* 0x000fe40000000000 */
[----:B------:R-:W-:Y:S01]  /*1000*/  @!P1 IMAD.MOV R31, RZ, RZ, -R31 ;  /* 0x000000ffff1f9224 */ /* 0x000fe200078e0a1f */
[----:B------:R-:W-:Y:S02]  /*1010*/  ISETP.GE.U32.AND P3, PT, R42, R29, PT ;  /* 0x0000001d2a00720c */ /* 0x000fe40003f66070 */
[----:B------:R-:W-:Y:S02]  /*1020*/  LOP3.LUT R29, R12, R25, RZ, 0x3c, !PT ;  /* 0x000000190c1d7212 */ /* 0x000fe400078e3cff */
[----:B------:R-:W-:Y:S02]  /*1030*/  @!P6 LOP3.LUT R31, RZ, R32, RZ, 0x33, !PT ;  /* 0x00000020ff1fe212 */ /* 0x000fe400078e33ff */
[----:B------:R-:W-:-:S02]  /*1040*/  ISETP.GE.AND P2, PT, R29, RZ, PT ;  /* 0x000000ff1d00720c */ /* 0x000fc40003f46270 */
[----:B------:R-:W-:-:S04]  /*1050*/  LOP3.LUT R29, R11, R36, RZ, 0x3c, !PT ;  /* 0x000000240b1d7212 */ /* 0x000fc800078e3cff */
[----:B------:R-:W-:Y:S01]  /*1060*/  ISETP.GE.AND P4, PT, R29, RZ, PT ;  /* 0x000000ff1d00720c */ /* 0x000fe20003f86270 */
[----:B------:R-:W-:Y:S01]  /*1070*/  @P3 VIADD R30, R30, 0x1 ;  /* 0x000000011e1e3836 */ /* 0x000fe20000000000 */
[----:B------:R-:W-:Y:S02]  /*1080*/  ISETP.NE.AND P3, PT, R25, RZ, PT ;  /* 0x000000ff1900720c */ /* 0x000fe40003f65270 */
[----:B------:R-:W-:-:S03]  /*1090*/  LOP3.LUT R29, RZ, R25, RZ, 0x33, !PT ;  /* 0x00000019ff1d7212 */ /* 0x000fc600078e33ff */
[----:B------:R-:W-:-:S05]  /*10a0*/  @!P2 IMAD.MOV R30, RZ, RZ, -R30 ;  /* 0x000000ffff1ea224 */ /* 0x000fca00078e0a1e */
[----:B------:R-:W-:Y:S01]  /*10b0*/  SEL R40, R29, R30, !P3 ;  /* 0x0000001e1d287207 */ /* 0x000fe20005800000 */
[----:B------:R-:W-:Y:S02]  /*10c0*/  @!P4 IMAD.MOV R23, RZ, RZ, -R23 ;  /* 0x000000ffff17c224 */ /* 0x000fe400078e0a17 */
[----:B------:R-:W-:-:S03]  /*10d0*/  IMAD.HI.U32 R29, R22, R35, RZ ;  /* 0x00000023161d7227 */ /* 0x000fc600078e00ff */
[----:B------:R-:W-:Y:S01]  /*10e0*/  SEL R24, R24, R23, !P0 ;  /* 0x0000001718187207 */ /* 0x000fe20004000000 */
[----:B------:R-:W-:Y:S01]  /*10f0*/  IMAD.MOV R30, RZ, RZ, -R29 ;  /* 0x000000ffff1e7224 */ /* 0x000fe200078e0a1d */
[----:B------:R-:W-:-:S03]  /*1100*/  LOP3.LUT R23, R40, R31, RZ, 0xfc, !PT ;  /* 0x0000001f28177212 */ /* 0x000fc600078efcff */
[----:B------:R-:W-:Y:S01]  /*1110*/  IMAD R35, R34, R30, R35 ;  /* 0x0000001e22237224 */ /* 0x000fe200078e0223 */
[----:B------:R-:W-:Y:S01]  /*1120*/  LOP3.LUT R23, R23, R24, RZ, 0xfc, !PT ;  /* 0x0000001817177212 */ /* 0x000fe200078efcff */
[----:B------:R-:W-:-:S03]  /*1130*/  IMAD.HI.U32 R30, R22, R41, RZ ;  /* 0x00000029161e7227 */ /* 0x000fc600078e00ff */
[----:B------:R-:W-:Y:S02]  /*1140*/  ISETP.GE.AND P1, PT, R23, RZ, PT ;  /* 0x000000ff1700720c */ /* 0x000fe40003f26270 */
[----:B------:R-:W-:Y:S02]  /*1150*/  ISETP.GT.U32.AND P6, PT, R34, R35, PT ;  /* 0x000000232200720c */ /* 0x000fe40003fc4070 */
[----:B------:R-:W-:-:S04]  /*1160*/  ISETP.GE.OR P1, PT, R24, UR10, !P1 ;  /* 0x0000000a18007c0c */ /* 0x000fc8000cf26670 */
[----:B------:R-:W-:-:S04]  /*1170*/  ISETP.GE.OR P1, PT, R40, UR9, P1 ;  /* 0x0000000928007c0c */ /* 0x000fc80008f26670 */
[----:B------:R-:W-:-:S03]  /*1180*/  ISETP.GE.OR P2, PT, R31, UR11, P1 ;  /* 0x0000000b1f007c0c */ /* 0x000fc60008f46670 */
[----:B------:R-:W-:Y:S02]  /*1190*/  @!P6 IMAD.IADD R35, R35, 0x1, -R34 ;  /* 0x000000012323e824 */ /* 0x000fe400078e0a22 */
[----:B------:R-:W-:-:S03]  /*11a0*/  @!P6 VIADD R29, R29, 0x1 ;  /* 0x000000011d1de836 */ /* 0x000fc60000000000 */
[----:B------:R-:W-:Y:S01]  /*11b0*/  ISETP.GE.U32.AND P1, PT, R35, R34, PT ;  /* 0x000000222300720c */ /* 0x000fe20003f26070 */
[----:B------:R-:W-:-:S04]  /*11c0*/  IMAD.MOV R35, RZ, RZ, -R30 ;  /* 0x000000ffff237224 */ /* 0x000fc800078e0a1e */
[----:B------:R-:W0:Y:S01]  /*11d0*/  @!P2 LDC.64 R22, c[0x0][0x210] ;  /* 0x00008400ff16ab82 */ /* 0x000e220000000a00 */
[----:B------:R-:W-:Y:S02]  /*11e0*/  IMAD R35, R34, R35, R41 ;  /* 0x0000002322237224 */ /* 0x000fe400078e0229 */
[----:B------:R-:W-:-:S03]  /*11f0*/  IMAD R41, R31, UR9, R40 ;  /* 0x000000091f297c24 */ /* 0x000fc6000f8e0228 */
[----:B------:R-:W-:Y:S01]  /*1200*/  ISETP.GT.U32.AND P4, PT, R34, R35, PT ;  /* 0x000000232200720c */ /* 0x000fe20003f84070 */
[----:B------:R-:W-:-:S05]  /*1210*/  @!P2 IMAD R43, R41, UR10, R24 ;  /* 0x0000000a292bac24 */ /* 0x000fca000f8e0218 */
[----:B------:R-:W-:-:S04]  /*1220*/  @!P2 IADD3 R42, P6, R43, R20, RZ ;  /* 0x000000142b2aa210 */ /* 0x000fc80007fde0ff */
[----:B------:R-:W-:-:S03]  /*1230*/  @!P2 LEA.HI.X.SX32 R43, R43, R21, 0x1, P6 ;  /* 0x000000152b2ba211 */ /* 0x000fc600030f0eff */
[----:B------:R-:W-:Y:S01]  /*1240*/  @!P4 IMAD.IADD R35, R35, 0x1, -R34 ;  /* 0x000000012323c824 */ /* 0x000fe200078e0a22 */
[----:B0-----:R-:W-:-:S04]  /*1250*/  @!P2 LEA R22, P6, R42, R22, 0x1 ;  /* 0x000000162a16a211 */ /* 0x001fc800078c08ff */
[----:B------:R-:W-:Y:S02]  /*1260*/  @!P2 LEA.HI.X R23, R42, R23, R43, 0x1, P6 ;  /* 0x000000172a17a211 */ /* 0x000fe400030f0c2b */
[----:B------:R-:W2:Y:S01]  /*1270*/  LDG.E.U16 R42, desc[UR6][R38.64] ;  /* 0x00000006262a7981 */ /* 0x000ea2000c1e1500 */
[----:B------:R-:W-:-:S03]  /*1280*/  ISETP.GE.U32.AND P6, PT, R35, R34, PT ;  /* 0x000000222300720c */ /* 0x000fc60003fc6070 */
[----:B------:R0:W3:Y:S01]  /*1290*/  @!P2 LDG.E.U16 R43, desc[UR6][R22.64] ;  /* 0x00000006162ba981 */ /* 0x0000e2000c1e1500 */
[----:B------:R-:W-:Y:S01]  /*12a0*/  LOP3.LUT R34, R17, R36, RZ, 0x3c, !PT ;  /* 0x0000002411227212 */ /* 0x000fe200078e3cff */
[----:B------:R-:W-:-:S03]  /*12b0*/  @P1 VIADD R29, R29, 0x1 ;  /* 0x000000011d1d1836 */ /* 0x000fc60000000000 */
[----:B------:R-:W-:Y:S02]  /*12c0*/  ISETP.GE.AND P1, PT, R34, RZ, PT ;  /* 0x000000ff2200720c */ /* 0x000fe40003f26270 */
[----:B------:R-:W-:-:S11]  /*12d0*/  LOP3.LUT R34, RZ, R36, RZ, 0x33, !PT ;  /* 0x00000024ff227212 */ /* 0x000fd600078e33ff */
[----:B------:R-:W-:-:S05]  /*12e0*/  @!P1 IMAD.MOV R29, RZ, RZ, -R29 ;  /* 0x000000ffff1d9224 */ /* 0x000fca00078e0a1d */
[----:B------:R-:W-:Y:S02]  /*12f0*/  SEL R29, R34, R29, !P0 ;  /* 0x0000001d221d7207 */ /* 0x000fe40004000000 */
[----:B------:R-:W-:-:S04]  /*1300*/  LOP3.LUT R34, R40, R31, RZ, 0xfc, !PT ;  /* 0x0000001f28227212 */ /* 0x000fc800078efcff */
[----:B0-----:R-:W-:-:S04]  /*1310*/  LOP3.LUT R22, R34, R29, RZ, 0xfc, !PT ;  /* 0x0000001d22167212 */ /* 0x001fc800078efcff */
[----:B------:R-:W-:-:S04]  /*1320*/  ISETP.GE.AND P1, PT, R22, RZ, PT ;  /* 0x000000ff1600720c */ /* 0x000fc80003f26270 */
[----:B------:R-:W-:-:S04]  /*1330*/  ISETP.GE.OR P1, PT, R29, UR10, !P1 ;  /* 0x0000000a1d007c0c */ /* 0x000fc8000cf26670 */
[----:B------:R-:W-:-:S04]  /*1340*/  ISETP.GE.OR P1, PT, R40, UR9, P1 ;  /* 0x0000000928007c0c */ /* 0x000fc80008f26670 */
[----:B------:R-:W-:Y:S02]  /*1350*/  ISETP.GE.OR P1, PT, R31, UR11, P1 ;  /* 0x0000000b1f007c0c */ /* 0x000fe40008f26670 */
[----:B------:R-:W-:Y:S01]  /*1360*/  LOP3.LUT R22, R15, R36, RZ, 0x3c, !PT ;  /* 0x000000240f167212 */ /* 0x000fe200078e3cff */
[----:B------:R-:W-:-:S03]  /*1370*/  @!P4 VIADD R30, R30, 0x1 ;  /* 0x000000011e1ec836 */ /* 0x000fc60000000000 */
[----:B------:R-:W-:-:S07]  /*1380*/  ISETP.GE.AND P4, PT, R22, RZ, PT ;  /* 0x000000ff1600720c */ /* 0x000fce0003f86270 */
[----:B------:R-:W0:Y:S01]  /*1390*/  @!P1 LDC.64 R22, c[0x0][0x210] ;  /* 0x00008400ff169b82 */ /* 0x000e220000000a00 */
[----:B------:R-:W-:Y:S01]  /*13a0*/  @P6 VIADD R30, R30, 0x1 ;  /* 0x000000011e1e6836 */ /* 0x000fe20000000000 */
[----:B------:R-:W-:Y:S01]  /*13b0*/  LOP3.LUT R35, RZ, R36, RZ, 0x33, !PT ;  /* 0x00000024ff237212 */ /* 0x000fe200078e33ff */
[----:B------:R-:W-:-:S03]  /*13c0*/  @!P1 IMAD R34, R41, UR10, R29 ;  /* 0x0000000a29229c24 */ /* 0x000fc6000f8e021d */
[----:B------:R-:W-:-:S04]  /*13d0*/  @!P4 IADD3 R30, -R30, RZ, RZ ;  /* 0x000000ff1e1ec210 */ /* 0x000fc80007ffe1ff */
[----:B------:R-:W-:Y:S02]  /*13e0*/  SEL R30, R35, R30, !P0 ;  /* 0x0000001e231e7207 */ /* 0x000fe40004000000 */
[----:B------:R-:W-:-:S04]  /*13f0*/  @!P1 IADD3 R35, P0, R34, R20, RZ ;  /* 0x0000001422239210 */ /* 0x000fc80007f1e0ff */
[----:B------:R-:W-:Y:S02]  /*1400*/  @!P1 LEA.HI.X.SX32 R44, R34, R21, 0x1, P0 ;  /* 0x00000015222c9211 */ /* 0x000fe400000f0eff */
[----:B0-----:R-:W-:-:S04]  /*1410*/  @!P1 LEA R34, P0, R35, R22, 0x1 ;  /* 0x0000001623229211 */ /* 0x001fc800078008ff */
[----:B------:R-:W-:Y:S02]  /*1420*/  @!P1 LEA.HI.X R35, R35, R23, R44, 0x1, P0 ;  /* 0x0000001723239211 */ /* 0x000fe400000f0c2c */
[----:B------:R-:W-:Y:S01]  /*1430*/  LOP3.LUT R23, R40, R31, RZ, 0xfc, !PT ;  /* 0x0000001f28177212 */ /* 0x000fe200078efcff */
[----:B------:R-:W-:Y:S02]  /*1440*/  IMAD.MOV.U32 R44, RZ, RZ, RZ ;  /* 0x000000ffff2c7224 */ /* 0x000fe400078e00ff */
[----:B------:R-:W4:Y:S01]  /*1450*/  @!P1 LDG.E.U16 R34, desc[UR6][R34.64] ;  /* 0x0000000622229981 */ /* 0x000f22000c1e1500 */
[----:B------:R-:W-:-:S04]  /*1460*/  LOP3.LUT R22, R23, R30, RZ, 0xfc, !PT ;  /* 0x0000001e17167212 */ /* 0x000fc800078efcff */
[----:B------:R-:W-:-:S04]  /*1470*/  ISETP.GE.AND P0, PT, R22, RZ, PT ;  /* 0x000000ff1600720c */ /* 0x000fc80003f06270 */
[----:B------:R-:W-:Y:S01]  /*1480*/  ISETP.GE.OR P0, PT, R30, UR10, !P0 ;  /* 0x0000000a1e007c0c */ /* 0x000fe2000c706670 */
[----:B------:R-:W5:Y:S03]  /*1490*/  LDG.E.U16 R35, desc[UR6][R38.64+0x4] ;  /* 0x0000040626237981 */ /* 0x000f66000c1e1500 */
[----:B------:R-:W-:Y:S01]  /*14a0*/  ISETP.GE.OR P4, PT, R40, UR9, P0 ;  /* 0x0000000928007c0c */ /* 0x000fe20008786670 */
[----:B------:R-:W-:-:S03]  /*14b0*/  IMAD R23, R31, R32, RZ ;  /* 0x000000201f177224 */ /* 0x000fc600078e02ff */
[----:B------:R-:W-:Y:S02]  /*14c0*/  ISETP.GE.OR P4, PT, R31, UR11, P4 ;  /* 0x0000000b1f007c0c */ /* 0x000fe4000a786670 */
[----:B------:R-:W-:Y:S01]  /*14d0*/  ISETP.NE.AND P0, PT, R28, R23, PT ;  /* 0x000000171c00720c */ /* 0x000fe20003f05270 */
[----:B------:R-:W-:Y:S02]  /*14e0*/  IMAD R23, R40, R25, RZ ;  /* 0x0000001928177224 */ /* 0x000fe400078e02ff */
[----:B------:R-:W-:Y:S01]  /*14f0*/  IMAD R32, R24, R36, RZ ;  /* 0x0000002418207224 */ /* 0x000fe200078e02ff */
[----:B------:R-:W5:Y:S07]  /*1500*/  LDG.E.U16 R40, desc[UR6][R38.64+0x2] ;  /* 0x0000020626287981 */ /* 0x000f6e000c1e1500 */
[----:B------:R-:W-:-:S02]  /*1510*/  @!P4 IMAD R41, R41, UR10, R30 ;  /* 0x0000000a2929cc24 */ /* 0x000fc4000f8e021e */
[----:B---3--:R-:W-:Y:S01]  /*1520*/  @!P2 IMAD.U32 R44, R43, 0x10000, RZ ;  /* 0x000100002b2ca824 */ /* 0x008fe200078e00ff */
[----:B------:R-:W-:Y:S02]  /*1530*/  ISETP.EQ.AND P2, PT, R23, R12, !P0 ;  /* 0x0000000c1700720c */ /* 0x000fe40004742270 */
[----:B------:R-:W0:Y:S02]  /*1540*/  @!P4 LDC.64 R22, c[0x0][0x210] ;  /* 0x00008400ff16cb82 */ /* 0x000e240000000a00 */
[----:B------:R-:W-:Y:S01]  /*1550*/  ISETP.EQ.AND P6, PT, R32, R11, P2 ;  /* 0x0000000b2000720c */ /* 0x000fe200017c2270 */
[----:B--2---:R-:W-:-:S12]  /*1560*/  IMAD.U32 R42, R42, 0x10000, RZ ;  /* 0x000100002a2a7824 */ /* 0x004fd800078e00ff */
[----:B------:R-:W-:Y:S01]  /*1570*/  @P6 FFMA.FTZ R37, R42, R44, R37 ;  /* 0x0000002c2a256223 */ /* 0x000fe20000010025 */
[----:B------:R-:W-:-:S04]  /*1580*/  @!P4 IADD3 R42, P6, R41, R20, RZ ;  /* 0x00000014292ac210 */ /* 0x000fc80007fde0ff */
[----:B------:R-:W-:Y:S02]  /*1590*/  @!P4 LEA.HI.X.SX32 R41, R41, R21, 0x1, P6 ;  /* 0x000000152929c211 */ /* 0x000fe400030f0eff */
[----:B0-----:R-:W-:-:S04]  /*15a0*/  @!P4 LEA R22, P6, R42, R22, 0x1 ;  /* 0x000000162a16c211 */ /* 0x001fc800078c08ff */
[----:B------:R-:W-:-:S05]  /*15b0*/  @!P4 LEA.HI.X R23, R42, R23, R41, 0x1, P6 ;  /* 0x000000172a17c211 */ /* 0x000fca00030f0c29 */
[----:B------:R-:W2:Y:S01]  /*15c0*/  @!P4 LDG.E.U16 R22, desc[UR6][R22.64] ;  /* 0x000000061616c981 */ /* 0x000ea2000c1e1500 */
[----:B------:R-:W-:Y:S01]  /*15d0*/  IMAD.MOV.U32 R42, RZ, RZ, RZ ;  /* 0x000000ffff2a7224 */ /* 0x000fe200078e00ff */
[----:B------:R-:W-:Y:S01]  /*15e0*/  IABS R44, R25 ;  /* 0x00000019002c7213 */ /* 0x000fe20000000000 */
[----:B----4-:R-:W-:Y:S02]  /*15f0*/  @!P1 IMAD.U32 R42, R34, 0x10000, RZ ;  /* 0x00010000222a9824 */ /* 0x010fe400078e00ff */
[----:B------:R-:W-:-:S05]  /*1600*/  IMAD R34, R29, R36, RZ ;  /* 0x000000241d227224 */ /* 0x000fca00078e02ff */
[----:B------:R-:W-:Y:S01]  /*1610*/  ISETP.EQ.AND P1, PT, R34, R17, P2 ;  /* 0x000000112200720c */ /* 0x000fe20001722270 */
[----:B-----5:R-:W-:-:S12]  /*1620*/  IMAD.U32 R40, R40, 0x10000, RZ ;  /* 0x0001000028287824 */ /* 0x020fd800078e00ff */
[----:B------:R-:W-:Y:S01]  /*1630*/  @P1 FFMA.FTZ R37, R40, R42, R37 ;  /* 0x0000002a28251223 */ /* 0x000fe20000010025 */
[----:B------:R-:W-:Y:S01]  /*1640*/  IABS R40, R18 ;  /* 0x0000001200287213 */ /* 0x000fe20000000000 */
[----:B------:R-:W-:Y:S02]  /*1650*/  IMAD.MOV.U32 R42, RZ, RZ, RZ ;  /* 0x000000ffff2a7224 */ /* 0x000fe400078e00ff */
[----:B------:R-:W-:-:S05]  /*1660*/  IMAD R36, R30, R36, RZ ;  /* 0x000000241e247224 */ /* 0x000fca00078e02ff */
[----:B------:R-:W-:Y:S01]  /*1670*/  ISETP.EQ.AND P2, PT, R36, R15, P2 ;  /* 0x0000000f2400720c */ /* 0x000fe20001742270 */
[----:B--2---:R-:W-:Y:S02]  /*1680*/  @!P4 IMAD.U32 R42, R22, 0x10000, RZ ;  /* 0x00010000162ac824 */ /* 0x004fe400078e00ff */
[----:B------:R-:W-:-:S04]  /*1690*/  IMAD.HI.U32 R22, R33, R40, RZ ;  /* 0x0000002821167227 */ /* 0x000fc800078e00ff */
[----:B------:R-:W-:-:S04]  /*16a0*/  IMAD.MOV R23, RZ, RZ, -R22 ;  /* 0x000000ffff177224 */ /* 0x000fc800078e0a16 */
[----:B------:R-:W-:-:S05]  /*16b0*/  IMAD R23, R44, R23, R40 ;  /* 0x000000172c177224 */ /* 0x000fca00078e0228 */
[----:B------:R-:W-:-:S13]  /*16c0*/  ISETP.GT.U32.AND P4, PT, R44, R23, PT ;  /* 0x000000172c00720c */ /* 0x000fda0003f84070 */
[----:B------:R-:W-:-:S05]  /*16d0*/  @!P4 IMAD.IADD R23, R23, 0x1, -R44 ;  /* 0x000000011717c824 */ /* 0x000fca00078e0a2c */
[----:B------:R-:W-:Y:S02]  /*16e0*/  ISETP.GE.U32.AND P1, PT, R23, R44, PT ;  /* 0x0000002c1700720c */ /* 0x000fe40003f26070 */
[----:B------:R-:W-:-:S04]  /*16f0*/  LOP3.LUT R23, R18, R25, RZ, 0x3c, !PT ;  /* 0x0000001912177212 */ /* 0x000fc800078e3cff */
[----:B------:R-:W-:Y:S01]  /*1700*/  ISETP.GE.AND P6, PT, R23, RZ, PT ;  /* 0x000000ff1700720c */ /* 0x000fe20003fc6270 */
[----:B------:R-:W-:Y:S01]  /*1710*/  @!P4 VIADD R22, R22, 0x1 ;  /* 0x000000011616c836 */ /* 0x000fe20000000000 */
[----:B------:R-:W-:-:S05]  /*1720*/  LOP3.LUT R23, RZ, R25, RZ, 0x33, !PT ;  /* 0x00000019ff177212 */ /* 0x000fca00078e33ff */
[----:B------:R-:W-:-:S06]  /*1730*/  @P1 VIADD R22, R22, 0x1 ;  /* 0x0000000116161836 */ /* 0x000fcc0000000000 */
[----:B------:R-:W-:-:S05]  /*1740*/  @!P6 IMAD.MOV R22, RZ, RZ, -R22 ;  /* 0x000000ffff16e224 */ /* 0x000fca00078e0a16 */
[----:B------:R-:W-:-:S04]  /*1750*/  SEL R40, R23, R22, !P3 ;  /* 0x0000001617287207 */ /* 0x000fc80005800000 */
[----:B------:R-:W-:-:S04]  /*1760*/  LOP3.LUT R41, R40, R31, RZ, 0xfc, !PT ;  /* 0x0000001f28297212 */ /* 0x000fc800078efcff */
[----:B------:R-:W-:-:S04]  /*1770*/  LOP3.LUT R22, R41, R24, RZ, 0xfc, !PT ;  /* 0x0000001829167212 */ /* 0x000fc800078efcff */
[----:B------:R-:W-:-:S04]  /*1780*/  ISETP.GE.AND P1, PT, R22, RZ, PT ;  /* 0x000000ff1600720c */ /* 0x000fc80003f26270 */
[----:B------:R-:W-:-:S04]  /*1790*/  ISETP.GE.OR P1, PT, R24, UR10, !P1 ;  /* 0x0000000a18007c0c */ /* 0x000fc8000cf26670 */
[----:B------:R-:W-:-:S04]  /*17a0*/  ISETP.GE.OR P1, PT, R40, UR9, P1 ;  /* 0x0000000928007c0c */ /* 0x000fc80008f26670 */
[----:B------:R-:W-:Y:S01]  /*17b0*/  ISETP.GE.OR P1, PT, R31, UR11, P1 ;  /* 0x0000000b1f007c0c */ /* 0x000fe20008f26670 */
[----:B------:R-:W-:Y:S02]  /*17c0*/  IMAD.U32 R22, R35, 0x10000, RZ ;  /* 0x0001000023167824 */ /* 0x000fe400078e00ff */
[----:B------:R-:W-:-:S04]  /*17d0*/  IMAD.MOV.U32 R35, RZ, RZ, R37 ;  /* 0x000000ffff237224 */ /* 0x000fc800078e0025 */
[----:B------:R-:W-:-:S06]  /*17e0*/  @P2 FFMA.FTZ R35, R22, R42, R35 ;  /* 0x0000002a16232223 */ /* 0x000fcc0000010023 */
[----:B------:R-:W0:Y:S01]  /*17f0*/  @!P1 LDC.64 R22, c[0x0][0x210] ;  /* 0x00008400ff169b82 */ /* 0x000e220000000a00 */
[----:B------:R-:W-:Y:S01]  /*1800*/  LOP3.LUT R41, R41, R29, RZ, 0xfc, !PT ;  /* 0x0000001d29297212 */ /* 0x000fe200078efcff */
[----:B------:R-:W-:-:S03]  /*1810*/  IMAD R37, R31, UR9, R40 ;  /* 0x000000091f257c24 */ /* 0x000fc6000f8e0228 */
[----:B------:R-:W-:Y:S01]  /*1820*/  ISETP.GE.AND P2, PT, R41, RZ, PT ;  /* 0x000000ff2900720c */ /* 0x000fe20003f46270 */
[----:B------:R-:W-:-:S05]  /*1830*/  @!P1 IMAD R41, R37, UR10, R24 ;  /* 0x0000000a25299c24 */ /* 0x000fca000f8e0218 */
[----:B------:R-:W-:-:S04]  /*1840*/  @!P1 IADD3 R43, P4, R41, R20, RZ ;  /* 0x00000014292b9210 */ /* 0x000fc80007f9e0ff */
[----:B------:R-:W-:Y:S02]  /*1850*/  @!P1 LEA.HI.X.SX32 R44, R41, R21, 0x1, P4 ;  /* 0x00000015292c9211 */ /* 0x000fe400020f0eff */
[----:B0-----:R-:W-:-:S04]  /*1860*/  @!P1 LEA R42, P4, R43, R22, 0x1 ;  /* 0x000000162b2a9211 */ /* 0x001fc800078808ff */
[----:B------:R-:W-:-:S05]  /*1870*/  @!P1 LEA.HI.X R43, R43, R23, R44, 0x1, P4 ;  /* 0x000000172b2b9211 */ /* 0x000fca00020f0c2c */
[----:B------:R0:W2:Y:S01]  /*1880*/  @!P1 LDG.E.U16 R42, desc[UR6][R42.64] ;  /* 0x000000062a2a9981 */ /* 0x0000a2000c1e1500 */
[----:B------:R-:W-:-:S04]  /*1890*/  ISETP.GE.OR P2, PT, R29, UR10, !P2 ;  /* 0x0000000a1d007c0c */ /* 0x000fc8000d746670 */
[----:B------:R-:W-:-:S04]  /*18a0*/  ISETP.GE.OR P2, PT, R40, UR9, P2 ;  /* 0x0000000928007c0c */ /* 0x000fc80009746670 */
[----:B------:R-:W-:-:S13]  /*18b0*/  ISETP.GE.OR P2, PT, R31, UR11, P2 ;  /* 0x0000000b1f007c0c */ /* 0x000fda0009746670 */
[----:B------:R-:W1:Y:S01]  /*18c0*/  @!P2 LDC.64 R22, c[0x0][0x210] ;  /* 0x00008400ff16ab82 */ /* 0x000e620000000a00 */
[----:B------:R-:W-:Y:S02]  /*18d0*/  @!P2 IMAD R45, R37, UR10, R29 ;  /* 0x0000000a252dac24 */ /* 0x000fe4000f8e021d */
[----:B------:R-:W-:Y:S02]  /*18e0*/  IMAD.MOV.U32 R44, RZ, RZ, RZ ;  /* 0x000000ffff2c7224 */ /* 0x000fe400078e00ff */
[----:B0-----:R-:W-:Y:S02]  /*18f0*/  IMAD R43, R40, R25, RZ ;  /* 0x00000019282b7224 */ /* 0x001fe400078e02ff */
[----:B--2---:R-:W-:Y:S01]  /*1900*/  @!P1 IMAD.U32 R44, R42, 0x10000, RZ ;  /* 0x000100002a2c9824 */ /* 0x004fe200078e00ff */
[C---:B------:R-:W-:Y:S01]  /*1910*/  @!P2 IADD3 R41, P1, R45.reuse, R20, RZ ;  /* 0x000000142d29a210 */ /* 0x040fe20007f3e0ff */
[----:B------:R-:W2:Y:S03]  /*1920*/  LDG.E.U16 R42, desc[UR6][R38.64+0x6] ;  /* 0x00000606262a7981 */ /* 0x000ea6000c1e1500 */
[----:B------:R-:W-:-:S02]  /*1930*/  @!P2 LEA.HI.X.SX32 R45, R45, R21, 0x1, P1 ;  /* 0x000000152d2da211 */ /* 0x000fc400008f0eff */
[----:B-1----:R-:W-:-:S04]  /*1940*/  @!P2 LEA R22, P1, R41, R22, 0x1 ;  /* 0x000000162916a211 */ /* 0x002fc800078208ff */
[----:B------:R-:W-:-:S05]  /*1950*/  @!P2 LEA.HI.X R23, R41, R23, R45, 0x1, P1 ;  /* 0x000000172917a211 */ /* 0x000fca00008f0c2d */
[----:B------:R0:W3:Y:S01]  /*1960*/  @!P2 LDG.E.U16 R41, desc[UR6][R22.64] ;  /* 0x000000061629a981 */ /* 0x0000e2000c1e1500 */
[----:B------:R-:W-:Y:S02]  /*1970*/  ISETP.EQ.AND P1, PT, R43, R18, !P0 ;  /* 0x000000122b00720c */ /* 0x000fe40004722270 */
[----:B------:R-:W-:-:S04]  /*1980*/  LOP3.LUT R43, R40, R31, RZ, 0xfc, !PT ;  /* 0x0000001f282b7212 */ /* 0x000fc800078efcff */
[----:B------:R-:W-:-:S04]  /*1990*/  LOP3.LUT R43, R43, R30, RZ, 0xfc, !PT ;  /* 0x0000001e2b2b7212 */ /* 0x000fc800078efcff */
[----:B------:R-:W-:Y:S02]  /*19a0*/  ISETP.GE.AND P4, PT, R43, RZ, PT ;  /* 0x000000ff2b00720c */ /* 0x000fe40003f86270 */
[----:B------:R-:W-:Y:S01]  /*19b0*/  ISETP.EQ.AND P6, PT, R32, R11, P1 ;  /* 0x0000000b2000720c */ /* 0x000fe20000fc2270 */
[----:B------:R-:W4:Y:S01]  /*19c0*/  LDG.E.U16 R43, desc[UR6][R38.64+0x8] ;  /* 0x00000806262b7981 */ /* 0x000f22000c1e1500 */
[----:B------:R-:W-:-:S04]  /*19d0*/  ISETP.GE.OR P4, PT, R30, UR10, !P4 ;  /* 0x0000000a1e007c0c */ /* 0x000fc8000e786670 */
[----:B------:R-:W-:-:S04]  /*19e0*/  ISETP.GE.OR P4, PT, R40, UR9, P4 ;  /* 0x0000000928007c0c */ /* 0x000fc8000a786670 */
[----:B------:R-:W-:-:S13]  /*19f0*/  ISETP.GE.OR P4, PT, R31, UR11, P4 ;  /* 0x0000000b1f007c0c */ /* 0x000fda000a786670 */
[----:B0-----:R-:W0:Y:S01]  /*1a00*/  @!P4 LDC.64 R22, c[0x0][0x210] ;  /* 0x00008400ff16cb82 */ /* 0x001e220000000a00 */
[----:B------:R-:W-:Y:S02]  /*1a10*/  @!P4 IMAD R37, R37, UR10, R30 ;  /* 0x0000000a2525cc24 */ /* 0x000fe4000f8e021e */
[----:B------:R-:W-:Y:S02]  /*1a20*/  IMAD.MOV.U32 R40, RZ, RZ, RZ ;  /* 0x000000ffff287224 */ /* 0x000fe400078e00ff */
[----:B--2---:R-:W-:-:S04]  /*1a30*/  IMAD.U32 R42, R42, 0x10000, RZ ;  /* 0x000100002a2a7824 */ /* 0x004fc800078e00ff */
[----:B------:R-:W-:Y:S01]  /*1a40*/  @P6 FFMA.FTZ R35, R42, R44, R35 ;  /* 0x0000002c2a236223 */ /* 0x000fe20000010023 */
[----:B---3--:R-:W-:Y:S01]  /*1a50*/  @!P2 IMAD.U32 R40, R41, 0x10000, RZ ;  /* 0x000100002928a824 */ /* 0x008fe200078e00ff */
[----:B------:R-:W-:-:S04]  /*1a60*/  @!P4 IADD3 R41, P2, R37, R20, RZ ;  /* 0x000000142529c210 */ /* 0x000fc80007f5e0ff */
[----:B------:R-:W-:Y:S02]  /*1a70*/  @!P4 LEA.HI.X.SX32 R42, R37, R21, 0x1, P2 ;  /* 0x00000015252ac211 */ /* 0x000fe400010f0eff */
[----:B0-----:R-:W-:-:S04]  /*1a80*/  @!P4 LEA R22, P2, R41, R22, 0x1 ;  /* 0x000000162916c211 */ /* 0x001fc800078408ff */
[----:B------:R-:W-:-:S05]  /*1a90*/  @!P4 LEA.HI.X R23, R41, R23, R42, 0x1, P2 ;  /* 0x000000172917c211 */ /* 0x000fca00010f0c2a */
[----:B------:R0:W2:Y:S01]  /*1aa0*/  @!P4 LDG.E.U16 R41, desc[UR6][R22.64] ;  /* 0x000000061629c981 */ /* 0x0000a2000c1e1500 */
[----:B------:R-:W-:Y:S02]  /*1ab0*/  IABS R42, R16 ;  /* 0x00000010002a7213 */ /* 0x000fe40000000000 */
[----:B------:R-:W-:-:S03]  /*1ac0*/  IABS R44, R25 ;  /* 0x00000019002c7213 */ /* 0x000fc60000000000 */
[----:B------:R-:W-:-:S04]  /*1ad0*/  IMAD.HI.U32 R33, R33, R42, RZ ;  /* 0x0000002a21217227 */ /* 0x000fc800078e00ff */
[----:B------:R-:W-:-:S04]  /*1ae0*/  IMAD.MOV R37, RZ, RZ, -R33 ;  /* 0x000000ffff257224 */ /* 0x000fc800078e0a21 */
[----:B------:R-:W-:-:S05]  /*1af0*/  IMAD R37, R44, R37, R42 ;  /* 0x000000252c257224 */ /* 0x000fca00078e022a */
[----:B------:R-:W-:Y:S02]  /*1b00*/  ISETP.GT.U32.AND P6, PT, R44, R37, PT ;  /* 0x000000252c00720c */ /* 0x000fe40003fc4070 */
[----:B0-----:R-:W-:-:S11]  /*1b10*/  LOP3.LUT R22, R16, R25, RZ, 0x3c, !PT ;  /* 0x0000001910167212 */ /* 0x001fd600078e3cff */
[----:B------:R-:W-:Y:S01]  /*1b20*/  @!P6 IMAD.IADD R37, R37, 0x1, -R44 ;  /* 0x000000012525e824 */ /* 0x000fe200078e0a2c */
[----:B------:R-:W-:-:S04]  /*1b30*/  @!P6 IADD3 R33, R33, 0x1, RZ ;  /* 0x000000012121e810 */ /* 0x000fc80007ffe0ff */
[----:B------:R-:W-:Y:S02]  /*1b40*/  ISETP.GE.U32.AND P2, PT, R37, R44, PT ;  /* 0x0000002c2500720c */ /* 0x000fe40003f46070 */
[----:B------:R-:W-:Y:S02]  /*1b50*/  ISETP.GE.AND P6, PT, R22, RZ, PT ;  /* 0x000000ff1600720c */ /* 0x000fe40003fc6270 */
[----:B------:R-:W-:-:S09]  /*1b60*/  LOP3.LUT R42, RZ, R25, RZ, 0x33, !PT ;  /* 0x00000019ff2a7212 */ /* 0x000fd200078e33ff */
[----:B------:R-:W-:-:S04]  /*1b70*/  @P2 VIADD R33, R33, 0x1 ;  /* 0x0000000121212836 */ /* 0x000fc80000000000 */
[----:B------:R-:W-:-:S05]  /*1b80*/  @!P6 IMAD.MOV R33, RZ, RZ, -R33 ;  /* 0x000000ffff21e224 */ /* 0x000fca00078e0a21 */
[----:B------:R-:W-:-:S04]  /*1b90*/  SEL R42, R42, R33, !P3 ;  /* 0x000000212a2a7207 */ /* 0x000fc80005800000 */
[----:B------:R-:W-:-:S04]  /*1ba0*/  LOP3.LUT R37, R42, R31, RZ, 0xfc, !PT ;  /* 0x0000001f2a257212 */ /* 0x000fc800078efcff */
[----:B------:R-:W-:-:S04]  /*1bb0*/  LOP3.LUT R22, R37, R24, RZ, 0xfc, !PT ;  /* 0x0000001825167212 */ /* 0x000fc800078efcff */
[----:B------:R-:W-:-:S04]  /*1bc0*/  ISETP.GE.AND P2, PT, R22, RZ, PT ;  /* 0x000000ff1600720c */ /* 0x000fc80003f46270 */
[----:B------:R-:W-:-:S04]  /*1bd0*/  ISETP.GE.OR P2, PT, R24, UR10, !P2 ;  /* 0x0000000a18007c0c */ /* 0x000fc8000d746670 */
[----:B------:R-:W-:-:S04]  /*1be0*/  ISETP.GE.OR P2, PT, R42, UR9, P2 ;  /* 0x000000092a007c0c */ /* 0x000fc80009746670 */
[C---:B------:R-:W-:Y:S02]  /*1bf0*/  ISETP.GE.OR P2, PT, R31.reuse, UR11, P2 ;  /* 0x0000000b1f007c0c */ /* 0x040fe40009746670 */
[----:B------:R-:W-:Y:S01]  /*1c00*/  ISETP.EQ.AND P3, PT, R34, R17, P1 ;  /* 0x000000112200720c */ /* 0x000fe20000f62270 */
[----:B------:R-:W-:-:S10]  /*1c10*/  IMAD R33, R31, UR9, R42 ;  /* 0x000000091f217c24 */ /* 0x000fd4000f8e022a */
[----:B------:R-:W0:Y:S01]  /*1c20*/  @!P2 LDC.64 R22, c[0x0][0x210] ;  /* 0x00008400ff16ab82 */ /* 0x000e220000000a00 */
[----:B----4-:R-:W-:Y:S02]  /*1c30*/  IMAD.U32 R44, R43, 0x10000, RZ ;  /* 0x000100002b2c7824 */ /* 0x010fe400078e00ff */
[----:B------:R-:W-:Y:S02]  /*1c40*/  @!P2 IMAD R24, R33, UR10, R24 ;  /* 0x0000000a2118ac24 */ /* 0x000fe4000f8e0218 */
[----:B------:R-:W-:Y:S01]  /*1c50*/  @P3 FFMA.FTZ R35, R44, R40, R35 ;  /* 0x000000282c233223 */ /* 0x000fe20000010023 */
[----:B------:R-:W-:Y:S02]  /*1c60*/  IMAD.MOV.U32 R44, RZ, RZ, RZ ;  /* 0x000000ffff2c7224 */ /* 0x000fe400078e00ff */
[----:B--2---:R-:W-:Y:S01]  /*1c70*/  @!P4 IMAD.U32 R44, R41, 0x10000, RZ ;  /* 0x00010000292cc824 */ /* 0x004fe200078e00ff */
[----:B------:R-:W-:-:S04]  /*1c80*/  @!P2 IADD3 R41, P3, R24, R20, RZ ;  /* 0x000000141829a210 */ /* 0x000fc80007f7e0ff */
[----:B------:R-:W-:Y:S02]  /*1c90*/  @!P2 LEA.HI.X.SX32 R24, R24, R21, 0x1, P3 ;  /* 0x000000151818a211 */ /* 0x000fe400018f0eff */
[----:B0-----:R-:W-:Y:S02]  /*1ca0*/  @!P2 LEA R40, P3, R41, R22, 0x1 ;  /* 0x000000162928a211 */ /* 0x001fe400078608ff */
[----:B------:R-:W-:Y:S02]  /*1cb0*/  LOP3.LUT R22, R37, R29, RZ, 0xfc, !PT ;  /* 0x0000001d25167212 */ /* 0x000fe400078efcff */
[----:B------:R-:W-:Y:S02]  /*1cc0*/  @!P2 LEA.HI.X R41, R41, R23, R24, 0x1, P3 ;  /* 0x000000172929a211 */ /* 0x000fe400018f0c18 */
[----:B------:R-:W-:Y:S02]  /*1cd0*/  ISETP.GE.AND P3, PT, R22, RZ, PT ;  /* 0x000000ff1600720c */ /* 0x000fe40003f66270 */
[----:B------:R-:W-:Y:S01]  /*1ce0*/  LOP3.LUT R37, R37, R30, RZ, 0xfc, !PT ;  /* 0x0000001e25257212 */ /* 0x000fe200078efcff */
[----:B------:R-:W2:Y:S01]  /*1cf0*/  @!P2 LDG.E.U16 R40, desc[UR6][R40.64] ;  /* 0x000000062828a981 */ /* 0x000ea2000c1e1500 */
[----:B------:R-:W-:-:S02]  /*1d00*/  ISETP.GE.OR P3, PT, R29, UR10, !P3 ;  /* 0x0000000a1d007c0c */ /* 0x000fc4000df66670 */
[----:B------:R-:W-:Y:S02]  /*1d10*/  ISETP.GE.AND P4, PT, R37, RZ, PT ;  /* 0x000000ff2500720c */ /* 0x000fe40003f86270 */
[----:B------:R-:W-:Y:S02]  /*1d20*/  ISETP.GE.OR P3, PT, R42, UR9, P3 ;  /* 0x000000092a007c0c */ /* 0x000fe40009f66670 */
[----:B------:R-:W-:Y:S02]  /*1d30*/  ISETP.GE.OR P4, PT, R30, UR10, !P4 ;  /* 0x0000000a1e007c0c */ /* 0x000fe4000e786670 */
[----:B------:R-:W-:Y:S02]  /*1d40*/  ISETP.GE.OR P3, PT, R31, UR11, P3 ;  /* 0x0000000b1f007c0c */ /* 0x000fe40009f66670 */
[----:B------:R-:W-:-:S04]  /*1d50*/  ISETP.GE.OR P4, PT, R42, UR9, P4 ;  /* 0x000000092a007c0c */ /* 0x000fc8000a786670 */
[----:B------:R-:W-:-:S07]  /*1d60*/  ISETP.GE.OR P4, PT, R31, UR11, P4 ;  /* 0x0000000b1f007c0c */ /* 0x000fce000a786670 */
[----:B------:R-:W0:Y:S01]  /*1d70*/  @!P3 LDC.64 R22, c[0x0][0x210] ;  /* 0x00008400ff16bb82 */ /* 0x000e220000000a00 */
[----:B------:R-:W-:Y:S02]  /*1d80*/  IMAD R31, R42, R25, RZ ;  /* 0x000000192a1f7224 */ /* 0x000fe400078e02ff */
[----:B------:R-:W-:-:S05]  /*1d90*/  @!P3 IMAD R29, R33, UR10, R29 ;  /* 0x0000000a211dbc24 */ /* 0x000fca000f8e021d */
[----:B------:R-:W1:Y:S01]  /*1da0*/  @!P4 LDC.64 R24, c[0x0][0x210] ;  /* 0x00008400ff18cb82 */ /* 0x000e620000000a00 */
[----:B------:R-:W-:Y:S02]  /*1db0*/  ISETP.EQ.AND P0, PT, R31, R16, !P0 ;  /* 0x000000101f00720c */ /* 0x000fe40004702270 */
[----:B------:R-:W-:Y:S01]  /*1dc0*/  @!P3 IADD3 R31, P6, R29, R20, RZ ;  /* 0x000000141d1fb210 */ /* 0x000fe20007fde0ff */
[----:B------:R-:W-:Y:S02]  /*1dd0*/  IMAD R30, R33, UR10, R30 ;  /* 0x0000000a211e7c24 */ /* 0x000fe4000f8e021e */
[----:B------:R-:W3:Y:S01]  /*1de0*/  LDG.E.U16 R33, desc[UR6][R38.64+0x10] ;  /* 0x0000100626217981 */ /* 0x000ee2000c1e1500 */
[----:B------:R-:W-:-:S03]  /*1df0*/  @!P3 LEA.HI.X.SX32 R42, R29, R21, 0x1, P6 ;  /* 0x000000151d2ab211 */ /* 0x000fc600030f0eff */
[----:B------:R-:W4:Y:S01]  /*1e00*/  LDG.E.U16 R29, desc[UR6][R38.64+0xa] ;  /* 0x00000a06261d7981 */ /* 0x000f22000c1e1500 */
[----:B0-----:R-:W-:-:S04]  /*1e10*/  @!P3 LEA R22, P6, R31, R22, 0x1 ;  /* 0x000000161f16b211 */ /* 0x001fc800078c08ff */
[----:B------:R-:W-:Y:S02]  /*1e20*/  @!P3 LEA.HI.X R23, R31, R23, R42, 0x1, P6 ;  /* 0x000000171f17b211 */ /* 0x000fe400030f0c2a */
[----:B------:R-:W-:-:S03]  /*1e30*/  @!P4 IADD3 R31, P6, R30, R20, RZ ;  /* 0x000000141e1fc210 */ /* 0x000fc60007fde0ff */
[----:B------:R-:W5:Y:S01]  /*1e40*/  @!P3 LDG.E.U16 R22, desc[UR6][R22.64] ;  /* 0x000000061616b981 */ /* 0x000f62000c1e1500 */
[----:B------:R-:W-:Y:S02]  /*1e50*/  @!P4 LEA.HI.X.SX32 R30, R30, R21, 0x1, P6 ;  /* 0x000000151e1ec211 */ /* 0x000fe400030f0eff */
[----:B-1----:R-:W-:-:S04]  /*1e60*/  @!P4 LEA R24, P6, R31, R24, 0x1 ;  /* 0x000000181f18c211 */ /* 0x002fc800078c08ff */
[----:B------:R-:W-:Y:S02]  /*1e70*/  @!P4 LEA.HI.X R25, R31, R25, R30, 0x1, P6 ;  /* 0x000000191f19c211 */ /* 0x000fe400030f0c1e */
[----:B------:R-:W3:Y:S01]  /*1e80*/  LDG.E.U16 R30, desc[UR6][R38.64+0xc] ;  /* 0x00000c06261e7981 */ /* 0x000ee2000c1e1500 */
[----:B------:R-:W-:-:S03]  /*1e90*/  ISETP.EQ.AND P6, PT, R32, R11, P0 ;  /* 0x0000000b2000720c */ /* 0x000fc600007c2270 */
[----:B------:R0:W3:Y:S04]  /*1ea0*/  LDG.E.U16 R32, desc[UR6][R38.64+0xe] ;  /* 0x00000e0626207981 */ /* 0x0000e8000c1e1500 */
[----:B------:R-:W3:Y:S01]  /*1eb0*/  @!P4 LDG.E.U16 R24, desc[UR6][R24.64] ;  /* 0x000000061818c981 */ /* 0x000ee2000c1e1500 */
[----:B------:R-:W-:Y:S01]  /*1ec0*/  ISETP.EQ.AND P1, PT, R36, R15, P1 ;  /* 0x0000000f2400720c */ /* 0x000fe20000f22270 */
[----:B------:R-:W-:Y:S02]  /*1ed0*/  IMAD.MOV.U32 R31, RZ, RZ, RZ ;  /* 0x000000ffff1f7224 */ /* 0x000fe400078e00ff */
[----:B------:R-:W-:Y:S02]  /*1ee0*/  VIADD R27, R27, 0x1 ;  /* 0x000000011b1b7836 */ /* 0x000fe40000000000 */
[----:B------:R-:W-:-:S02]  /*1ef0*/  VIADD R28, R28, -UR12 ;  /* 0x8000000c1c1c7c36 */ /* 0x000fc40008000000 */
[----:B--2---:R-:W-:Y:S01]  /*1f00*/  @!P2 IMAD.U32 R31, R40, 0x10000, RZ ;  /* 0x00010000281fa824 */ /* 0x004fe200078e00ff */
[----:B0-----:R-:W-:-:S05]  /*1f10*/  IADD3 R38, P2, R38, 0x12, RZ ;  /* 0x0000001226267810 */ /* 0x001fca0007f5e0ff */
[----:B------:R-:W-:Y:S02]  /*1f20*/  IMAD.X R39, RZ, RZ, R39, P2 ;  /* 0x000000ffff277224 */ /* 0x000fe400010e0627 */
[----:B----4-:R-:W-:-:S04]  /*1f30*/  IMAD.U32 R42, R29, 0x10000, RZ ;  /* 0x000100001d2a7824 */ /* 0x010fc800078e00ff */
[----:B------:R-:W-:Y:S01]  /*1f40*/  @P1 FFMA.FTZ R35, R42, R44, R35 ;  /* 0x0000002c2a231223 */ /* 0x000fe20000010023 */
[----:B------:R-:W-:Y:S01]  /*1f50*/  ISETP.EQ.AND P1, PT, R34, R17, P0 ;  /* 0x000000112200720c */ /* 0x000fe20000722270 */
[----:B------:R-:W-:Y:S01]  /*1f60*/  IMAD.MOV.U32 R29, RZ, RZ, RZ ;  /* 0x000000ffff1d7224 */ /* 0x000fe200078e00ff */
[----:B------:R-:W-:Y:S01]  /*1f70*/  ISETP.EQ.AND P0, PT, R36, R15, P0 ;  /* 0x0000000f2400720c */ /* 0x000fe20000702270 */
[----:B-----5:R-:W-:Y:S02]  /*1f80*/  @!P3 IMAD.U32 R29, R22, 0x10000, RZ ;  /* 0x00010000161db824 */ /* 0x020fe400078e00ff */
[----:B---3--:R-:W-:Y:S02]  /*1f90*/  IMAD.U32 R30, R30, 0x10000, RZ ;  /* 0x000100001e1e7824 */ /* 0x008fe400078e00ff */
[----:B------:R-:W-:Y:S02]  /*1fa0*/  IMAD.U32 R32, R32, 0x10000, RZ ;  /* 0x0001000020207824 */ /* 0x000fe400078e00ff */
[----:B------:R-:W-:-:S04]  /*1fb0*/  @P6 FFMA.FTZ R35, R30, R31, R35 ;  /* 0x0000001f1e236223 */ /* 0x000fc80000010023 */
[----:B------:R-:W-:Y:S01]  /*1fc0*/  @P1 FFMA.FTZ R35, R32, R29, R35 ;  /* 0x0000001d20231223 */ /* 0x000fe20000010023 */
[----:B------:R-:W-:Y:S01]  /*1fd0*/  ISETP.NE.AND P1, PT, R27, 0x3, PT ;  /* 0x000000031b00780c */ /* 0x000fe20003f25270 */
[----:B------:R-:W-:Y:S02]  /*1fe0*/  IMAD.MOV.U32 R22, RZ, RZ, RZ ;  /* 0x000000ffff167224 */ /* 0x000fe400078e00ff */
[----:B------:R-:W-:Y:S02]  /*1ff0*/  @!P4 IMAD.U32 R22, R24, 0x10000, RZ ;  /* 0x000100001816c824 */ /* 0x000fe400078e00ff */
[----:B------:R-:W-:Y:S02]  /*2000*/  IMAD.U32 R24, R33, 0x10000, RZ ;  /* 0x0001000021187824 */ /* 0x000fe400078e00ff */
[----:B------:R-:W-:-:S04]  /*2010*/  IMAD.MOV.U32 R37, RZ, RZ, R35 ;  /* 0x000000ffff257224 */ /* 0x000fc800078e0023 */
[----:B------:R-:W-:Y:S02]  /*2020*/  @P0 FFMA.FTZ R37, R24, R22, R37 ;  /* 0x0000001618250223 */ /* 0x000fe40000010025 */
[----:B------:R-:W-:Y:S05]  /*2030*/  @P1 BRA `(.L_x_194) ;  /* 0xffffffec00141947 */ /* 0x000fea000383ffff */
[----:B------:R-:W-:-:S05]  /*2040*/  IADD3 R14, P0, R14, 0x36, RZ ;  /* 0x000000360e0e7810 */ /* 0x000fca0007f1e0ff */
[----:B------:R-:W-:Y:S01]  /*2050*/  IMAD.X R13, RZ, RZ, R13, P0 ;  /* 0x000000ffff0d7224 */ /* 0x000fe200000e060d */
[----:B------:R-:W-:Y:S07]  /*2060*/  @!P5 BRA `(.L_x_195) ;  /* 0xffffffe800a0d947 */ /* 0x000fee000383ffff */
.L_x_193:
[----:B------:R-:W-:Y:S05]  /*2070*/  BSYNC B0 ;  /* 0x0000000000007941 */ /* 0x000fea0003800000 */
.L_x_192:
[----:B------:R-:W-:Y:S01]  /*2080*/  ULDC.64 UR4, c[0x0][0x260] ;  /* 0x0000980000047ab9 */ /* 0x000fe20000000a00 */
[----:B------:R-:W-:Y:S01]  /*2090*/  ULDC.64 UR14, c[0x0][0x268] ;  /* 0x00009a00000e7ab9 */ /* 0x000fe20000000a00 */
[----:B------:R-:W-:Y:S01]  /*20a0*/  IMAD R9, R9, UR5, RZ ;  /* 0x0000000509097c24 */ /* 0x000fe2000f8e02ff */
[----:B------:R-:W-:Y:S01]  /*20b0*/  ULDC UR5, c[0x0][0x25c] ;  /* 0x0000970000057ab9 */ /* 0x000fe20000000800 */
[----:B------:R-:W-:Y:S01]  /*20c0*/  IMAD R8, R8, UR14, RZ ;  /* 0x0000000e08087c24 */ /* 0x000fe2000f8e02ff */
[----:B------:R-:W-:Y:S01]  /*20d0*/  F2FP.BF16.F32.PACK_AB R37, RZ, R37 ;  /* 0x00000025ff25723e */ /* 0x000fe200000010ff */
[----:B------:R-:W-:Y:S01]  /*20e0*/  IMAD R6, R6, UR15, RZ ;  /* 0x0000000f06067c24 */ /* 0x000fe2000f8e02ff */
[----:B------:R-:W-:Y:S01]  /*20f0*/  SHF.R.S32.HI R10, RZ, 0x1f, R9 ;  /* 0x0000001fff0a7819 */ /* 0x000fe20000011409 */
[----:B------:R-:W-:Y:S02]  /*2100*/  IMAD R4, R4, UR5, RZ ;  /* 0x0000000504047c24 */ /* 0x000fe4000f8e02ff */
[----:B------:R-:W-:Y:S01]  /*2110*/  IMAD R7, R7, UR4, RZ ;  /* 0x0000000407077c24 */ /* 0x000fe2000f8e02ff */
[----:B------:R-:W-:Y:S01]  /*2120*/  IADD3 R11, P0, P1, R9, R8, R6 ;  /* 0x00000008090b7210 */ /* 0x000fe2000791e006 */
[----:B------:R-:W-:Y:S01]  /*2130*/  ULDC.64 UR4, c[0x0][0x240] ;  /* 0x0000900000047ab9 */ /* 0x000fe20000000a00 */
[----:B------:R-:W-:-:S02]  /*2140*/  SHF.R.S32.HI R9, RZ, 0x1f, R8 ;  /* 0x0000001fff097819 */ /* 0x000fc40000011408 */
[----:B------:R-:W-:Y:S02]  /*2150*/  SHF.R.S32.HI R8, RZ, 0x1f, R6 ;  /* 0x0000001fff087819 */ /* 0x000fe40000011406 */
        /* <DEDUP_REMOVED lines=18> */
.L_x_197:
        /* <DEDUP_REMOVED lines=16> */
.L_x_474:


//--------------------- .text._ZN2at6native51_GLOBAL__N__11011a27_18_DepthwiseConv3d_cu_35e0c7b543conv_depthwise3d_cuda_backward_input_kernelIN3c108BFloat16EfLi3ELi3ELi3ELin1ELin1ELin1ELi1ELi1ELi1EEEvNS_27GenericPackedTensorAccessorIKT_Lm5ENS_16DefaultPtrTraitsEiEENS5_IS6_Lm5ES8_iEES9_iiiiiiiii --------------------------
	.section	.text._ZN2at6native51_GLOBAL__N__11011a27_18_DepthwiseConv3d_cu_35e0c7b543conv_depthwise3d_cuda_backward_input_kernelIN3c108BFloat16EfLi3ELi3ELi3ELin1ELin1ELin1ELi1ELi1ELi1EEEvNS_27GenericPackedTensorAccessorIKT_Lm5ENS_16DefaultPtrTraitsEiEENS5_IS6_Lm5ES8_iEES9_iiiiiiiii,"ax",@progbits
	.align	128
.text._ZN2at6native51_GLOBAL__N__11011a27_18_DepthwiseConv3d_cu_35e0c7b543conv_depthwise3d_cuda_backward_input_kernelIN3c108BFloat16EfLi3ELi3ELi3ELin1ELin1ELin1ELi1ELi1ELi1EEEvNS_27GenericPackedTensorAccessorIKT_Lm5ENS_16DefaultPtrTraitsEiEENS5_IS6_Lm5ES8_iEES9_iiiiiiiii:
        .type           _ZN2at6native51_GLOBAL__N__11011a27_18_DepthwiseConv3d_cu_35e0c7b543conv_depthwise3d_cuda_backward_input_kernelIN3c108BFloat16EfLi3ELi3ELi3ELin1ELin1ELin1ELi1ELi1ELi1EEEvNS_27GenericPackedTensorAccessorIKT_Lm5ENS_16DefaultPtrTraitsEiEENS5_IS6_Lm5ES8_iEES9_iiiiiiiii,@function
        .size           _ZN2at6native51_GLOBAL__N__11011a27_18_DepthwiseConv3d_cu_35e0c7b543conv_depthwise3d_cuda_backward_input_kernelIN3c108BFloat16EfLi3ELi3ELi3ELin1ELin1ELin1ELi1ELi1ELi1EEEvNS_27GenericPackedTensorAccessorIKT_Lm5ENS_16DefaultPtrTraitsEiEENS5_IS6_Lm5ES8_iEES9_iiiiiiiii,(.L_x_475 - _ZN2at6native51_GLOBAL__N__11011a27_18_DepthwiseConv3d_cu_35e0c7b543conv_depthwise3d_cuda_backward_input_kernelIN3c108BFloat16EfLi3ELi3ELi3ELin1ELin1ELin1ELi1ELi1ELi1EEEvNS_27GenericPackedTensorAccessorIKT_Lm5ENS_16DefaultPtrTraitsEiEENS5_IS6_Lm5ES8_iEES9_iiiiiiiii)
        .other          _ZN2at6native51_GLOBAL__N__11011a27_18_DepthwiseConv3d_cu_35e0c7b543conv_depthwise3d_cuda_backward_input_kernelIN3c108BFloat16EfLi3ELi3ELi3ELin1ELin1ELin1ELi1ELi1ELi1EEEvNS_27GenericPackedTensorAccessorIKT_Lm5ENS_16DefaultPtrTraitsEiEENS5_IS6_Lm5ES8_iEES9_iiiiiiiii,@"STO_CUDA_ENTRY STV_DEFAULT"
_ZN2at6native51_GLOBAL__N__11011a27_18_DepthwiseConv3d_cu_35e0c7b543conv_depthwise3d_cuda_backward_input_kernelIN3c108BFloat16EfLi3ELi3ELi3ELin1ELin1ELin1ELi1ELi1ELi1EEEvNS_27GenericPackedTensorAccessorIKT_Lm5ENS_16DefaultPtrTraitsEiEENS5_IS6_Lm5ES8_iEES9_iiiiiiiii:
        /* <DEDUP_REMOVED lines=15> */
[----:B------:R-:W-:Y:S01]  /*00f0*/  ULDC UR4, c[0x0][0x224] ;  /* 0x0000890000047ab9 */ /* 0x000fe20000000800 */
[----:B------:R-:W-:Y:S01]  /*0100*/  ULDC UR5, c[0x0][0x228] ;  /* 0x00008a0000057ab9 */ /* 0x000fe20000000800 */
[----:B------:R-:W-:Y:S01]  /*0110*/  ULDC.64 UR10, c[0x0][0x208] ;  /* 0x00008200000a7ab9 */ /* 0x000fe20000000a00 */
[----:B------:R-:W-:Y:S01]  /*0120*/  UIMAD UR4, UR4, UR5, URZ ;  /* 0x00000005040472a4 */ /* 0x000fe2000f8e023f */
[----:B------:R-:W-:Y:S02]  /*0130*/  ULDC UR24, c[0x0][0x2c0] ;  /* 0x0000b00000187ab9 */ /* 0x000fe40000000800 */
[----:B------:R-:W1:Y:S01]  /*0140*/  LDC R13, c[0x0][0x21c] ;  /* 0x00008700ff0d7b82 */ /* 0x000e620000000800 */
[----:B------:R-:W-:Y:S01]  /*0150*/  ULDC UR25, c[0x0][0x2bc] ;  /* 0x0000af0000197ab9 */ /* 0x000fe20000000800 */
[----:B------:R-:W-:Y:S01]  /*0160*/  ULDC UR21, c[0x0][0x228] ;  /* 0x00008a0000157ab9 */ /* 0x000fe20000000800 */
[----:B------:R-:W-:Y:S01]  /*0170*/  ULDC UR17, c[0x0][0x2b8] ;  /* 0x0000ae0000117ab9 */ /* 0x000fe20000000800 */
[----:B------:R-:W-:Y:S01]  /*0180*/  ULDC.64 UR12, c[0x0][0x2b0] ;  /* 0x0000ac00000c7ab9 */ /* 0x000fe20000000a00 */
[----:B------:R-:W-:Y:S01]  /*0190*/  ULDC.64 UR14, c[0x0][0x220] ;  /* 0x00008800000e7ab9 */ /* 0x000fe20000000a00 */
        /* <DEDUP_REMOVED lines=23> */
[----:B------:R-:W-:-:S07]  /*0310*/  @!P1 LOP3.LUT R0, RZ, R6, RZ, 0x33, !PT ;  /* 0x00000006ff009212 */ /* 0x000fce00078e33ff */
.L_x_202:
        /* <DEDUP_REMOVED lines=14> */
[----:B------:R-:W0:Y:S02]  /*0400*/  I2F.RP R6, R15 ;  /* 0x0000000f00067306 */ /* 0x000e240000209400 */
[----:B------:R-:W-:-:S06]  /*0410*/  IMAD.HI.U32 R11, R11, R13, R10 ;  /* 0x0000000d0b0b7227 */ /* 0x000fcc00078e000a */
[----:B------:R-:W-:-:S04]  /*0420*/  IMAD.HI.U32 R11, R11, R12, RZ ;  /* 0x0000000c0b0b7227 */ /* 0x000fc800078e00ff */
[----:B------:R-:W-:Y:S01]  /*0430*/  IMAD.MOV R4, RZ, RZ, -R11 ;  /* 0x000000ffff047224 */ /* 0x000fe200078e0a0b */
[----:B0-----:R-:W0:Y:S03]  /*0440*/  MUFU.RCP R6, R6 ;  /* 0x0000000600067308 */ /* 0x001e260000001000 */
[----:B------:R-:W-:-:S05]  /*0450*/  IMAD R4, R9, R4, R12 ;  /* 0x0000000409047224 */ /* 0x000fca00078e020c */
[----:B------:R-:W-:Y:S01]  /*0460*/  ISETP.GT.U32.AND P1, PT, R9, R4, PT ;  /* 0x000000040900720c */ /* 0x000fe20003f24070 */
[----:B0-----:R-:W-:-:S12]  /*0470*/  VIADD R12, R6, 0xffffffe ;  /* 0x0ffffffe060c7836 */ /* 0x001fd80000000000 */
[-C--:B------:R-:W-:Y:S01]  /*0480*/  @!P1 IADD3 R4, R4, -R9.reuse, RZ ;  /* 0x8000000904049210 */ /* 0x080fe20007ffe0ff */
[----:B------:R-:W-:Y:S01]  /*0490*/  @!P1 VIADD R11, R11, 0x1 ;  /* 0x000000010b0b9836 */ /* 0x000fe20000000000 */
[----:B------:R0:W1:Y:S01]  /*04a0*/  F2I.FTZ.U32.TRUNC.NTZ R13, R12 ;  /* 0x0000000c000d7305 */ /* 0x000062000021f000 */
[----:B------:R-:W-:Y:S02]  /*04b0*/  ISETP.NE.AND P1, PT, R7, RZ, PT ;  /* 0x000000ff0700720c */ /* 0x000fe40003f25270 */
[----:B------:R-:W-:Y:S02]  /*04c0*/  ISETP.GE.U32.AND P0, PT, R4, R9, PT ;  /* 0x000000090400720c */ /* 0x000fe40003f06070 */
[----:B------:R-:W2:Y:S01]  /*04d0*/  LDC R9, c[0x0][0x250] ;  /* 0x00009400ff097b82 */ /* 0x000ea20000000800 */
[----:B------:R-:W-:Y:S01]  /*04e0*/  LOP3.LUT R4, R2, R7, RZ, 0x3c, !PT ;  /* 0x0000000702047212 */ /* 0x000fe200078e3cff */
[----:B0-----:R-:W-:-:S03]  /*04f0*/  IMAD.MOV.U32 R12, RZ, RZ, RZ ;  /* 0x000000ffff0c7224 */ /* 0x001fc600078e00ff */
[----:B------:R-:W-:Y:S01]  /*0500*/  ISETP.GE.AND P2, PT, R4, RZ, PT ;  /* 0x000000ff0400720c */ /* 0x000fe20003f46270 */
[----:B-1----:R-:W-:-:S05]  /*0510*/  IMAD.MOV R4, RZ, RZ, -R13 ;  /* 0x000000ffff047224 */ /* 0x002fca00078e0a0d */
[----:B------:R-:W-:Y:S02]  /*0520*/  @P0 VIADD R11, R11, 0x1 ;  /* 0x000000010b0b0836 */ /* 0x000fe40000000000 */
[----:B------:R-:W-:-:S05]  /*0530*/  IMAD R17, R4, R15, RZ ;  /* 0x0000000f04117224 */ /* 0x000fca00078e02ff */
[----:B------:R-:W-:Y:S01]  /*0540*/  @!P2 IMAD.MOV R11, RZ, RZ, -R11 ;  /* 0x000000ffff0ba224 */ /* 0x000fe200078e0a0b */
[----:B------:R-:W-:Y:S01]  /*0550*/  @!P1 LOP3.LUT R11, RZ, R7, RZ, 0x33, !PT ;  /* 0x00000007ff0b9212 */ /* 0x000fe200078e33ff */
[----:B------:R-:W-:Y:S02]  /*0560*/  IMAD.HI.U32 R12, R13, R17, R12 ;  /* 0x000000110d0c7227 */ /* 0x000fe400078e000c */
[----:B------:R-:W0:Y:S01]  /*0570*/  LDC R13, c[0x0][0x24c] ;  /* 0x00009300ff0d7b82 */ /* 0x000e220000000800 */
[----:B------:R-:W-:Y:S02]  /*0580*/  IABS R4, R11 ;  /* 0x0000000b00047213 */ /* 0x000fe40000000000 */
[----:B--2---:R-:W-:-:S03]  /*0590*/  IABS R19, R9 ;  /* 0x0000000900137213 */ /* 0x004fc60000000000 */
[----:B------:R-:W-:Y:S01]  /*05a0*/  IMAD.HI.U32 R10, R12, R4, RZ ;  /* 0x000000040c0a7227 */ /* 0x000fe200078e00ff */
[----:B------:R-:W1:Y:S04]  /*05b0*/  I2F.RP R6, R19 ;  /* 0x0000001300067306 */ /* 0x000e680000209400 */
[----:B------:R-:W-:-:S05]  /*05c0*/  IADD3 R12, -R10, RZ, RZ ;  /* 0x000000ff0a0c7210 */ /* 0x000fca0007ffe1ff */
[----:B------:R-:W-:-:S05]  /*05d0*/  IMAD R4, R15, R12, R4 ;  /* 0x0000000c0f047224 */ /* 0x000fca00078e0204 */
[----:B------:R-:W-:Y:S01]  /*05e0*/  ISETP.GT.U32.AND P1, PT, R15, R4, PT ;  /* 0x000000040f00720c */ /* 0x000fe20003f24070 */
[----:B-1----:R-:W1:Y:S01]  /*05f0*/  MUFU.RCP R6, R6 ;  /* 0x0000000600067308 */ /* 0x002e620000001000 */
[----:B0-----:R-:W-:-:S07]  /*0600*/  IABS R21, R13 ;  /* 0x0000000d00157213 */ /* 0x001fce0000000000 */
[----:B------:R-:W0:Y:S04]  /*0610*/  I2F.RP R16, R21 ;  /* 0x0000001500107306 */ /* 0x000e280000209400 */
[----:B------:R-:W-:Y:S02]  /*0620*/  @!P1 IMAD.IADD R4, R4, 0x1, -R15 ;  /* 0x0000000104049824 */ /* 0x000fe400078e0a0f */
[----:B------:R-:W-:Y:S01]  /*0630*/  @!P1 VIADD R10, R10, 0x1 ;  /* 0x000000010a0a9836 */ /* 0x000fe20000000000 */
[----:B------:R-:W-:Y:S01]  /*0640*/  ISETP.NE.AND P1, PT, R8, RZ, PT ;  /* 0x000000ff0800720c */ /* 0x000fe20003f25270 */
[----:B-1----:R-:W-:Y:S01]  /*0650*/  VIADD R14, R6, 0xffffffe ;  /* 0x0ffffffe060e7836 */ /* 0x002fe20000000000 */
[----:B------:R-:W-:Y:S02]  /*0660*/  ISETP.GE.U32.AND P0, PT, R4, R15, PT ;  /* 0x0000000f0400720c */ /* 0x000fe40003f06070 */
[----:B------:R-:W-:Y:S01]  /*0670*/  LOP3.LUT R4, R11, R8, RZ, 0x3c, !PT ;  /* 0x000000080b047212 */ /* 0x000fe200078e3cff */
[----:B------:R1:W2:Y:S03]  /*0680*/  F2I.FTZ.U32.TRUNC.NTZ R15, R14 ;  /* 0x0000000e000f7305 */ /* 0x0002a6000021f000 */
[----:B------:R-:W-:-:S05]  /*0690*/  ISETP.GE.AND P2, PT, R4, RZ, PT ;  /* 0x000000ff0400720c */ /* 0x000fca0003f46270 */
[----:B0-----:R-:W0:Y:S01]  /*06a0*/  MUFU.RCP R16, R16 ;  /* 0x0000001000107308 */ /* 0x001e220000001000 */
[----:B-1----:R-:W-:Y:S01]  /*06b0*/  HFMA2.MMA R14, -RZ, RZ, 0, 0 ;  /* 0x00000000ff0e7435 */ /* 0x002fe200000001ff */
[----:B------:R-:W-:Y:S02]  /*06c0*/  @P0 VIADD R10, R10, 0x1 ;  /* 0x000000010a0a0836 */ /* 0x000fe40000000000 */
[----:B--2---:R-:W-:-:S04]  /*06d0*/  IMAD.MOV R4, RZ, RZ, -R15 ;  /* 0x000000ffff047224 */ /* 0x004fc800078e0a0f */
[----:B------:R-:W-:Y:S01]  /*06e0*/  @!P2 IMAD.MOV R10, RZ, RZ, -R10 ;  /* 0x000000ffff0aa224 */ /* 0x000fe200078e0a0a */
[----:B------:R-:W-:Y:S01]  /*06f0*/  @!P1 LOP3.LUT R10, RZ, R8, RZ, 0x33, !PT ;  /* 0x00000008ff0a9212 */ /* 0x000fe200078e33ff */
[----:B------:R-:W-:-:S03]  /*0700*/  IMAD R17, R4, R19, RZ ;  /* 0x0000001304117224 */ /* 0x000fc600078e02ff */
[----:B------:R-:W-:Y:S01]  /*0710*/  IABS R6, R10 ;  /* 0x0000000a00067213 */ /* 0x000fe20000000000 */
[----:B------:R-:W-:-:S06]  /*0720*/  IMAD.HI.U32 R14, R15, R17, R14 ;  /* 0x000000110f0e7227 */ /* 0x000fcc00078e000e */
[----:B------:R-:W-:-:S04]  /*0730*/  IMAD.HI.U32 R4, R14, R6, RZ ;  /* 0x000000060e047227 */ /* 0x000fc800078e00ff */
[----:B------:R-:W-:Y:S02]  /*0740*/  IMAD.MOV R12, RZ, RZ, -R4 ;  /* 0x000000ffff0c7224 */ /* 0x000fe400078e0a04 */
[----:B0-----:R-:W-:Y:S02]  /*0750*/  VIADD R14, R16, 0xffffffe ;  /* 0x0ffffffe100e7836 */ /* 0x001fe40000000000 */
[C---:B------:R-:W-:Y:S02]  /*0760*/  IMAD R6, R19.reuse, R12, R6 ;  /* 0x0000000c13067224 */ /* 0x040fe400078e0206 */
[----:B------:R0:W1:Y:S03]  /*0770*/  F2I.FTZ.U32.TRUNC.NTZ R15, R14 ;  /* 0x0000000e000f7305 */ /* 0x000066000021f000 */
[----:B------:R-:W-:Y:S01]  /*0780*/  ISETP.GT.U32.AND P1, PT, R19, R6, PT ;  /* 0x000000061300720c */ /* 0x000fe20003f24070 */
[----:B0-----:R-:W-:-:S12]  /*0790*/  IMAD.MOV.U32 R14, RZ, RZ, RZ ;  /* 0x000000ffff0e7224 */ /* 0x001fd800078e00ff */
        /* <DEDUP_REMOVED lines=8> */
[----:B------:R-:W-:Y:S02]  /*0820*/  @P0 VIADD R4, R4, 0x1 ;  /* 0x0000000104040836 */ /* 0x000fe40000000000 */
[----:B------:R-:W-:-:S04]  /*0830*/  IMAD.HI.U32 R17, R15, R17, R14 ;  /* 0x000000110f117227 */ /* 0x000fc800078e000e */
[----:B------:R-:W-:Y:S01]  /*0840*/  @!P2 IADD3 R4, -R4, RZ, RZ ;  /* 0x000000ff0404a210 */ /* 0x000fe20007ffe1ff */
[----:B------:R-:W-:Y:S01]  /*0850*/  IMAD.MOV R14, RZ, RZ, -R10 ;  /* 0x000000ffff0e7224 */ /* 0x000fe200078e0a0a */
[----:B------:R-:W-:-:S03]  /*0860*/  @!P1 LOP3.LUT R4, RZ, R9, RZ, 0x33, !PT ;  /* 0x00000009ff049212 */ /* 0x000fc600078e33ff */
[----:B------:R-:W-:Y:S01]  /*0870*/  IMAD R8, R8, R14, R11 ;  /* 0x0000000e08087224 */ /* 0x000fe200078e020b */
        /* <DEDUP_REMOVED lines=14> */
[----:B------:R-:W-:-:S05]  /*0960*/  IADD3 R12, -R6, RZ, RZ ;  /* 0x000000ff060c7210 */ /* 0x000fca0007ffe1ff */
        /* <DEDUP_REMOVED lines=12> */
[----:B------:R-:W-:Y:S02]  /*0a30*/  MOV R36, RZ ;  /* 0x000000ff00247202 */ /* 0x000fe40000000f00 */
[----:B------:R-:W-:Y:S01]  /*0a40*/  IMAD R15, R11, UR5, RZ ;  /* 0x000000050b0f7c24 */ /* 0x000fe2000f8e02ff */
[----:B------:R-:W-:-:S03]  /*0a50*/  ULDC UR5, c[0x0][0x2b0] ;  /* 0x0000ac0000057ab9 */ /* 0x000fc60000000800 */
[----:B0-----:R-:W-:-:S04]  /*0a60*/  IMAD.WIDE R12, R15, 0x2, R12 ;  /* 0x000000020f0c7825 */ /* 0x001fc800078e020c */
[----:B------:R-:W-:-:S07]  /*0a70*/  VIADD R15, R8, UR5 ;  /* 0x00000005080f7c36 */ /* 0x000fce0008000000 */
.L_x_201:
[----:B------:R-:W0:Y:S01]  /*0a80*/  LDC R17, c[0x0][0x2bc] ;  /* 0x0000af00ff117b82 */ /* 0x000e220000000800 */
[----:B------:R-:W-:Y:S01]  /*0a90*/  ULDC UR6, c[0x0][0x2bc] ;  /* 0x0000af0000067ab9 */ /* 0x000fe20000000800 */
[----:B------:R-:W-:Y:S01]  /*0aa0*/  ULDC UR7, c[0x0][0x2c0] ;  /* 0x0000b00000077ab9 */ /* 0x000fe20000000800 */
[----:B------:R-:W-:Y:S01]  /*0ab0*/  UIADD3 UR6, -UR6, URZ, URZ ;  /* 0x0000003f06067290 */ /* 0x000fe2000fffe13f */
[----:B------:R-:W-:Y:S01]  /*0ac0*/  IMAD.MOV.U32 R33, RZ, RZ, RZ ;  /* 0x000000ffff217224 */ /* 0x000fe200078e00ff */
[----:B------:R-:W-:Y:S01]  /*0ad0*/  ULDC UR5, c[0x0][0x2b0] ;  /* 0x0000ac0000057ab9 */ /* 0x000fe20000000800 */
[----:B------:R-:W-:Y:S01]  /*0ae0*/  UIADD3 UR7, -UR7, URZ, URZ ;  /* 0x0000003f07077290 */ /* 0x000fe2000fffe13f */
[----:B------:R-:W-:Y:S01]  /*0af0*/  MOV R40, R12 ;  /* 0x0000000c00287202 */ /* 0x000fe20000000f00 */
[----:B------:R-:W1:Y:S01]  /*0b00*/  LDC R20, c[0x0][0x2c0] ;  /* 0x0000b000ff147b82 */ /* 0x000e620000000800 */
[----:B------:R-:W-:Y:S01]  /*0b10*/  ULEA UR5, UR6, UR5, 0x1 ;  /* 0x0000000506057291 */ /* 0x000fe2000f8e083f */
[----:B------:R-:W-:Y:S01]  /*0b20*/  IMAD.MOV.U32 R41, RZ, RZ, R13 ;  /* 0x000000ffff297224 */ /* 0x000fe200078e000d */
[----:B------:R-:W-:Y:S01]  /*0b30*/  ULDC UR8, c[0x0][0x2b4] ;  /* 0x0000ad0000087ab9 */ /* 0x000fe20000000800 */
[----:B------:R-:W-:Y:S01]  /*0b40*/  ULDC UR16, c[0x0][0x230] ;  /* 0x00008c0000107ab9 */ /* 0x000fe20000000800 */
[----:B------:R-:W-:Y:S01]  /*0b50*/  ULDC.64 UR22, c[0x0][0x228] ;  /* 0x00008a0000167ab9 */ /* 0x000fe20000000a00 */
[----:B------:R-:W-:Y:S01]  /*0b60*/  ULDC UR9, c[0x0][0x2ac] ;  /* 0x0000ab0000097ab9 */ /* 0x000fe20000000800 */
[----:B------:R-:W-:Y:S01]  /*0b70*/  ULDC.64 UR18, c[0x0][0x2b0] ;  /* 0x0000ac0000127ab9 */ /* 0x000fe20000000a00 */
[----:B------:R-:W-:Y:S01]  /*0b80*/  IMAD R18, R6, UR23, RZ ;  /* 0x0000001706127c24 */ /* 0x000fe2000f8e02ff */
[----:B------:R-:W-:Y:S01]  /*0b90*/  ULEA UR7, UR7, UR8, 0x1 ;  /* 0x0000000807077291 */ /* 0x000fe2000f8e083f */
[----:B------:R-:W-:Y:S01]  /*0ba0*/  IMAD R19, R11, UR16, RZ ;  /* 0x000000100b137c24 */ /* 0x000fe2000f8e02ff */
[----:B------:R-:W-:Y:S01]  /*0bb0*/  ULDC UR20, c[0x0][0x224] ;  /* 0x0000890000147ab9 */ /* 0x000fe20000000800 */
[----:B------:R-:W-:-:S02]  /*0bc0*/  VIADD R10, R9, UR9 ;  /* 0x00000009090a7c36 */ /* 0x000fc40008000000 */
[C---:B------:R-:W-:Y:S01]  /*0bd0*/  VIADD R21, R8.reuse, UR5 ;  /* 0x0000000508157c36 */ /* 0x040fe20008000000 */
[----:B------:R-:W-:Y:S01]  /*0be0*/  SHF.R.S32.HI R23, RZ, 0x1f, R19 ;  /* 0x0000001fff177819 */ /* 0x000fe20000011413 */
[C---:B------:R-:W-:Y:S01]  /*0bf0*/  VIADD R14, R7.reuse, UR19 ;  /* 0x00000013070e7c36 */ /* 0x040fe20008000000 */
[----:B0-----:R-:W-:Y:S01]  /*0c00*/  IADD3 R17, R8, UR18, -R17 ;  /* 0x0000001208117c10 */ /* 0x001fe2000fffe811 */
[----:B------:R-:W-:Y:S01]  /*0c10*/  IMAD R31, R10, UR20, R15 ;  /* 0x000000140a1f7c24 */ /* 0x000fe2000f8e020f */
[----:B------:R-:W-:Y:S01]  /*0c20*/  IADD3 R16, P0, R18, R19, RZ ;  /* 0x0000001312107210 */ /* 0x000fe20007f1e0ff */
[C---:B------:R-:W-:Y:S02]  /*0c30*/  VIADD R26, R7.reuse, UR7 ;  /* 0x00000007071a7c36 */ /* 0x040fe40008000000 */
[----:B------:R-:W-:Y:S01]  /*0c40*/  IMAD R19, R10, UR20, R17 ;  /* 0x000000140a137c24 */ /* 0x000fe2000f8e0211 */
[----:B------:R-:W-:Y:S01]  /*0c50*/  LEA.HI.X.SX32 R17, R18, R23, 0x1, P0 ;  /* 0x0000001712117211 */ /* 0x000fe200000f0eff */
[----:B------:R-:W-:Y:S01]  /*0c60*/  IMAD R21, R10, UR20, R21 ;  /* 0x000000140a157c24 */ /* 0x000fe2000f8e0215 */
[----:B-1----:R-:W-:Y:S01]  /*0c70*/  IADD3 R20, R7, UR19, -R20 ;  /* 0x0000001307147c10 */ /* 0x002fe2000fffe814 */
[----:B------:R-:W-:-:S02]  /*0c80*/  IMAD R32, R31, UR22, R14 ;  /* 0x000000161f207c24 */ /* 0x000fc4000f8e020e */
[----:B------:R-:W-:Y:S02]  /*0c90*/  IMAD R18, R19, UR22, R26 ;  /* 0x0000001613127c24 */ /* 0x000fe4000f8e021a */
[--C-:B------:R-:W-:Y:S02]  /*0ca0*/  IMAD R27, R31, UR22, R20.reuse ;  /* 0x000000161f1b7c24 */ /* 0x100fe4000f8e0214 */
[----:B------:R-:W-:Y:S02]  /*0cb0*/  IMAD R28, R19, UR22, R20 ;  /* 0x00000016131c7c24 */ /* 0x000fe4000f8e0214 */
[--C-:B------:R-:W-:Y:S02]  /*0cc0*/  IMAD R31, R31, UR22, R26.reuse ;  /* 0x000000161f1f7c24 */ /* 0x100fe4000f8e021a */
[C---:B------:R-:W-:Y:S02]  /*0cd0*/  IMAD R26, R21.reuse, UR22, R26 ;  /* 0x00000016151a7c24 */ /* 0x040fe4000f8e021a */
[----:B------:R-:W-:-:S02]  /*0ce0*/  IMAD R29, R21, UR22, R20 ;  /* 0x00000016151d7c24 */ /* 0x000fc4000f8e0214 */
[--C-:B------:R-:W-:Y:S02]  /*0cf0*/  IMAD R30, R21, UR22, R14.reuse ;  /* 0x00000016151e7c24 */ /* 0x100fe4000f8e020e */
[----:B------:R-:W-:-:S07]  /*0d00*/  IMAD R19, R19, UR22, R14 ;  /* 0x0000001613137c24 */ /* 0x000fce000f8e020e */
.L_x_200:
[----:B------:R-:W-:-:S04]  /*0d10*/  LOP3.LUT R20, R14, R15, R10, 0xfe, !PT ;  /* 0x0000000f0e147212 */ /* 0x000fc800078efe0a */
[----:B------:R-:W-:-:S04]  /*0d20*/  ISETP.GE.AND P0, PT, R20, RZ, PT ;  /* 0x000000ff1400720c */ /* 0x000fc80003f06270 */
[----:B------:R-:W-:-:S04]  /*0d30*/  ISETP.GE.OR P0, PT, R14, UR21, !P0 ;  /* 0x000000150e007c0c */ /* 0x000fc8000c706670 */
[----:B------:R-:W-:-:S04]  /*0d40*/  ISETP.GE.OR P0, PT, R15, UR15, P0 ;  /* 0x0000000f0f007c0c */ /* 0x000fc80008706670 */
[----:B------:R-:W-:-:S13]  /*0d50*/  ISETP.GE.OR P2, PT, R10, UR14, P0 ;  /* 0x0000000e0a007c0c */ /* 0x000fda0008746670 */
[----:B------:R-:W0:Y:S01]  /*0d60*/  @!P2 LDC.64 R20, c[0x0][0x210] ;  /* 0x00008400ff14ab82 */ /* 0x000e220000000a00 */
[----:B------:R-:W-:-:S04]  /*0d70*/  @!P2 IADD3 R23, P0, R32, R16, RZ ;  /* 0x000000102017a210 */ /* 0x000fc80007f1e0ff */
[----:B------:R-:W-:Y:S02]  /*0d80*/  @!P2 LEA.HI.X.SX32 R24, R32, R17, 0x1, P0 ;  /* 0x000000112018a211 */ /* 0x000fe400000f0eff */
[----:B0-----:R-:W-:-:S04]  /*0d90*/  @!P2 LEA R22, P0, R23, R20, 0x1 ;  /* 0x000000141716a211 */ /* 0x001fc800078008ff */
[----:B------:R-:W-:-:S05]  /*0da0*/  @!P2 LEA.HI.X R23, R23, R21, R24, 0x1, P0 ;  /* 0x000000151717a211 */ /* 0x000fca00000f0c18 */
[----:B------:R0:W2:Y:S01]  /*0db0*/  @!P2 LDG.E.U16 R38, desc[UR10][R22.64] ;  /* 0x0000000a1626a981 */ /* 0x0000a2000c1e1500 */
[----:B------:R-:W-:Y:S02]  /*0dc0*/  VIADD R25, R7, UR13 ;  /* 0x0000000d07197c36 */ /* 0x000fe40008000000 */
[----:B------:R-:W-:Y:S02]  /*0dd0*/  VIADD R24, R8, UR12 ;  /* 0x0000000c08187c36 */ /* 0x000fe40008000000 */
[----:B------:R-:W-:Y:S02]  /*0de0*/  VIADD R39, R25, -UR24 ;  /* 0x8000001819277c36 */ /* 0x000fe40008000000 */
[----:B------:R-:W-:Y:S02]  /*0df0*/  IMAD R34, RZ, RZ, -UR24 ;  /* 0x80000018ff227e24 */ /* 0x000fe4000f8e02ff */
[----:B------:R-:W-:Y:S01]  /*0e00*/  IMAD.MOV.U32 R35, RZ, RZ, R41 ;  /* 0x000000ffff237224 */ /* 0x000fe200078e0029 */
[C---:B------:R-:W-:Y:S01]  /*0e10*/  ISETP.GE.AND P1, PT, R39.reuse, UR21, PT ;  /* 0x0000001527007c0c */ /* 0x040fe2000bf26270 */
[----:B------:R-:W-:Y:S01]  /*0e20*/  IMAD R37, R34, 0x2, R25 ;  /* 0x0000000222257824 */ /* 0x000fe200078e0219 */
[----:B------:R-:W-:-:S04]  /*0e30*/  LOP3.LUT R20, R39, R24, R10, 0xfe, !PT ;  /* 0x0000001827147212 */ /* 0x000fc800078efe0a */
[----:B------:R-:W-:-:S04]  /*0e40*/  ISETP.LT.OR P0, PT, R20, RZ, P1 ;  /* 0x000000ff1400720c */ /* 0x000fc80000f01670 */
[----:B------:R-:W-:-:S04]  /*0e50*/  ISETP.GE.OR P0, PT, R24, UR15, P0 ;  /* 0x0000000f18007c0c */ /* 0x000fc80008706670 */
[----:B------:R-:W-:-:S13]  /*0e60*/  ISETP.GE.OR P3, PT, R10, UR14, P0 ;  /* 0x0000000e0a007c0c */ /* 0x000fda0008766670 */
[----:B------:R-:W1:Y:S01]  /*0e70*/  @!P3 LDC.64 R20, c[0x0][0x210] ;  /* 0x00008400ff14bb82 */ /* 0x000e620000000a00 */
[----:B0-----:R-:W-:-:S04]  /*0e80*/  @!P3 IADD3 R23, P0, R27, R16, RZ ;  /* 0x000000101b17b210 */ /* 0x001fc80007f1e0ff */
[----:B------:R-:W-:Y:S02]  /*0e90*/  @!P3 LEA.HI.X.SX32 R34, R27, R17, 0x1, P0 ;  /* 0x000000111b22b211 */ /* 0x000fe400000f0eff */
[----:B------:R-:W-:Y:S02]  /*0ea0*/  ISETP.GE.AND P0, PT, R37, UR21, PT ;  /* 0x0000001525007c0c */ /* 0x000fe4000bf06270 */
[----:B-1----:R-:W-:Y:S02]  /*0eb0*/  @!P3 LEA R22, P4, R23, R20, 0x1 ;  /* 0x000000141716b211 */ /* 0x002fe400078808ff */
[----:B------:R-:W-:Y:S02]  /*0ec0*/  LOP3.LUT R20, R37, R24, R10, 0xfe, !PT ;  /* 0x0000001825147212 */ /* 0x000fe400078efe0a */
[----:B------:R-:W-:Y:S02]  /*0ed0*/  @!P3 LEA.HI.X R23, R23, R21, R34, 0x1, P4 ;  /* 0x000000151717b211 */ /* 0x000fe400020f0c22 */
[----:B------:R-:W-:-:S02]  /*0ee0*/  MOV R34, R40 ;  /* 0x0000002800227202 */ /* 0x000fc40000000f00 */
[----:B------:R-:W-:Y:S01]  /*0ef0*/  ISETP.LT.OR P4, PT, R20, RZ, P0 ;  /* 0x000000ff1400720c */ /* 0x000fe20000781670 */
[----:B------:R0:W3:Y:S04]  /*0f00*/  @!P3 LDG.E.U16 R22, desc[UR10][R22.64] ;  /* 0x0000000a1616b981 */ /* 0x0000e8000c1e1500 */
[----:B------:R-:W4:Y:S01]  /*0f10*/  LDG.E.U16 R41, desc[UR10][R34.64] ;  /* 0x0000000a22297981 */ /* 0x000f22000c1e1500 */
[----:B------:R-:W-:Y:S01]  /*0f20*/  ISETP.GE.OR P4, PT, R24, UR15, P4 ;  /* 0x0000000f18007c0c */ /* 0x000fe2000a786670 */
[----:B------:R-:W-:Y:S02]  /*0f30*/  IMAD.MOV.U32 R45, RZ, RZ, RZ ;  /* 0x000000ffff2d7224 */ /* 0x000fe400078e00ff */
[----:B------:R-:W5:Y:S01]  /*0f40*/  LDG.E.U16 R42, desc[UR10][R34.64+0x2] ;  /* 0x0000020a222a7981 */ /* 0x000f62000c1e1500 */
[----:B------:R-:W-:-:S13]  /*0f50*/  ISETP.GE.OR P4, PT, R10, UR14, P4 ;  /* 0x0000000e0a007c0c */ /* 0x000fda000a786670 */
[----:B------:R-:W1:Y:S01]  /*0f60*/  @!P4 LDC.64 R20, c[0x0][0x210] ;  /* 0x00008400ff14cb82 */ /* 0x000e620000000a00 */
[----:B--2---:R-:W-:Y:S01]  /*0f70*/  @!P2 IMAD.U32 R45, R38, 0x10000, RZ ;  /* 0x00010000262da824 */ /* 0x004fe200078e00ff */
[----:B------:R-:W-:-:S04]  /*0f80*/  @!P4 IADD3 R38, P2, R31, R16, RZ ;  /* 0x000000101f26c210 */ /* 0x000fc80007f5e0ff */
[----:B-1----:R-:W-:Y:S02]  /*0f90*/  @!P4 LEA R20, P5, R38, R20, 0x1 ;  /* 0x000000142614c211 */ /* 0x002fe400078a08ff */
[----:B------:R-:W-:-:S04]  /*0fa0*/  @!P4 LEA.HI.X.SX32 R40, R31, R17, 0x1, P2 ;  /* 0x000000111f28c211 */ /* 0x000fc800010f0eff */
[----:B------:R-:W-:Y:S02]  /*0fb0*/  @!P4 LEA.HI.X R21, R38, R21, R40, 0x1, P5 ;  /* 0x000000152615c211 */ /* 0x000fe400028f0c28 */
[----:B------:R-:W2:Y:S04]  /*0fc0*/  LDG.E.U16 R38, desc[UR10][R34.64+0x4] ;  /* 0x0000040a22267981 */ /* 0x000ea8000c1e1500 */
[----:B------:R1:W2:Y:S01]  /*0fd0*/  @!P4 LDG.E.U16 R43, desc[UR10][R20.64] ;  /* 0x0000000a142bc981 */ /* 0x0002a2000c1e1500 */
[----:B------:R-:W-:-:S05]  /*0fe0*/  VIADD R40, R15, -UR25 ;  /* 0x800000190f287c36 */ /* 0x000fca0008000000 */
[----:B0-----:R-:W-:-:S04]  /*0ff0*/  LOP3.LUT R23, R25, R40, R10, 0xfe, !PT ;  /* 0x0000002819177212 */ /* 0x001fc800078efe0a */
[----:B------:R-:W-:-:S04]  /*1000*/  ISETP.GE.AND P2, PT, R23, RZ, PT ;  /* 0x000000ff1700720c */ /* 0x000fc80003f46270 */
[----:B------:R-:W-:-:S04]  /*1010*/  ISETP.GE.OR P2, PT, R14, UR21, !P2 ;  /* 0x000000150e007c0c */ /* 0x000fc8000d746670 */
[----:B------:R-:W-:-:S04]  /*1020*/  ISETP.GE.OR P2, PT, R40, UR15, P2 ;  /* 0x0000000f28007c0c */ /* 0x000fc80009746670 */
[----:B------:R-:W-:-:S13]  /*1030*/  ISETP.GE.OR P2, PT, R10, UR14, P2 ;  /* 0x0000000e0a007c0c */ /* 0x000fda0009746670 */
[----:B-1----:R-:W0:Y:S01]  /*1040*/  @!P2 LDC.64 R20, c[0x0][0x210] ;  /* 0x00008400ff14ab82 */ /* 0x002e220000000a00 */
[----:B----4-:R-:W-:-:S04]  /*1050*/  IMAD.U32 R41, R41, 0x10000, RZ ;  /* 0x0001000029297824 */ /* 0x010fc800078e00ff */
[----:B------:R-:W-:Y:S01]  /*1060*/  FFMA.FTZ R41, R41, R45, R36 ;  /* 0x0000002d29297223 */ /* 0x000fe20000010024 */
[----:B------:R-:W-:Y:S01]  /*1070*/  IMAD.MOV.U32 R36, RZ, RZ, RZ ;  /* 0x000000ffff247224 */ /* 0x000fe200078e00ff */
[----:B---3--:R-:W-:Y:S02]  /*1080*/  @!P3 SHF.L.U32 R36, R22, 0x10, RZ ;  /* 0x000000101624b819 */ /* 0x008fe400000006ff */
[----:B------:R-:W-:-:S04]  /*1090*/  LOP3.LUT R22, R39, R40, R10, 0xfe, !PT ;  /* 0x0000002827167212 */ /* 0x000fc800078efe0a */
[----:B------:R-:W-:-:S04]  /*10a0*/  ISETP.LT.OR P3, PT, R22, RZ, P1 ;  /* 0x000000ff1600720c */ /* 0x000fc80000f61670 */
[----:B------:R-:W-:-:S04]  /*10b0*/  ISETP.GE.OR P3, PT, R40, UR15, P3 ;  /* 0x0000000f28007c0c */ /* 0x000fc80009f66670 */
[----:B------:R-:W-:Y:S02]  /*10c0*/  ISETP.GE.OR P5, PT, R10, UR14, P3 ;  /* 0x0000000e0a007c0c */ /* 0x000fe40009fa6670 */
[----:B------:R-:W-:-:S04]  /*10d0*/  @!P2 IADD3 R23, P3, R19, R16, RZ ;  /* 0x000000101317a210 */ /* 0x000fc80007f7e0ff */
[----:B0-----:R-:W-:Y:S02]  /*10e0*/  @!P2 LEA R22, P6, R23, R20, 0x1 ;  /* 0x000000141716a211 */ /* 0x001fe400078c08ff */
[----:B------:R-:W-:-:S04]  /*10f0*/  @!P2 LEA.HI.X.SX32 R20, R19, R17, 0x1, P3 ;  /* 0x000000111314a211 */ /* 0x000fc800018f0eff */
[----:B------:R-:W-:Y:S02]  /*1100*/  @!P2 LEA.HI.X R23, R23, R21, R20, 0x1, P6 ;  /* 0x000000151717a211 */ /* 0x000fe400030f0c14 */
[----:B------:R-:W0:Y:S01]  /*1110*/  @!P5 LDC.64 R20, c[0x0][0x210] ;  /* 0x00008400ff14db82 */ /* 0x000e220000000a00 */
[----:B-----5:R-:W-:Y:S02]  /*1120*/  IMAD.U32 R42, R42, 0x10000, RZ ;  /* 0x000100002a2a7824 */ /* 0x020fe400078e00ff */
[----:B------:R1:W3:Y:S02]  /*1130*/  @!P2 LDG.E.U16 R22, desc[UR10][R22.64] ;  /* 0x0000000a1616a981 */ /* 0x0002e4000c1e1500 */
[----:B------:R-:W-:Y:S01]  /*1140*/  FFMA.FTZ R36, R42, R36, R41 ;  /* 0x000000242a247223 */ /* 0x000fe20000010029 */
[----:B------:R-:W-:Y:S01]  /*1150*/  @!P5 IADD3 R42, P3, R28, R16, RZ ;  /* 0x000000101c2ad210 */ /* 0x000fe20007f7e0ff */
[----:B------:R-:W-:Y:S02]  /*1160*/  IMAD.MOV.U32 R41, RZ, RZ, RZ ;  /* 0x000000ffff297224 */ /* 0x000fe400078e00ff */
[----:B--2---:R-:W-:Y:S01]  /*1170*/  @!P4 IMAD.U32 R41, R43, 0x10000, RZ ;  /* 0x000100002b29c824 */ /* 0x004fe200078e00ff */
[----:B0-----:R-:W-:-:S02]  /*1180*/  @!P5 LEA R20, P4, R42, R20, 0x1 ;  /* 0x000000142a14d211 */ /* 0x001fc400078808ff */
[----:B------:R-:W-:-:S04]  /*1190*/  @!P5 LEA.HI.X.SX32 R43, R28, R17, 0x1, P3 ;  /* 0x000000111c2bd211 */ /* 0x000fc800018f0eff */
[----:B------:R-:W-:Y:S01]  /*11a0*/  @!P5 LEA.HI.X R21, R42, R21, R43, 0x1, P4 ;  /* 0x000000152a15d211 */ /* 0x000fe200020f0c2b */
[----:B------:R-:W-:Y:S02]  /*11b0*/  IMAD.U32 R43, R38, 0x10000, RZ ;  /* 0x00010000262b7824 */ /* 0x000fe400078e00ff */
[----:B------:R-:W2:Y:S02]  /*11c0*/  LDG.E.U16 R38, desc[UR10][R34.64+0x8] ;  /* 0x0000080a22267981 */ /* 0x000ea4000c1e1500 */
[----:B------:R-:W-:Y:S02]  /*11d0*/  FFMA.FTZ R41, R43, R41, R36 ;  /* 0x000000292b297223 */ /* 0x000fe40000010024 */
[----:B------:R-:W4:Y:S04]  /*11e0*/  LDG.E.U16 R36, desc[UR10][R34.64+0x6] ;  /* 0x0000060a22247981 */ /* 0x000f28000c1e1500 */
[----:B------:R0:W5:Y:S01]  /*11f0*/  @!P5 LDG.E.U16 R20, desc[UR10][R20.64] ;  /* 0x0000000a1414d981 */ /* 0x000162000c1e1500 */
[----:B------:R-:W-:Y:S01]  /*1200*/  LOP3.LUT R42, R37, R40, R10, 0xfe, !PT ;  /* 0x00000028252a7212 */ /* 0x000fe200078efe0a */
[----:B------:R-:W-:-:S03]  /*1210*/  IMAD R43, RZ, RZ, -UR25 ;  /* 0x80000019ff2b7e24 */ /* 0x000fc6000f8e02ff */
[----:B------:R-:W-:Y:S01]  /*1220*/  ISETP.LT.OR P3, PT, R42, RZ, P0 ;  /* 0x000000ff2a00720c */ /* 0x000fe20000761670 */
[C---:B------:R-:W-:Y:S01]  /*1230*/  IMAD R42, R43.reuse, 0x2, R15 ;  /* 0x000000022b2a7824 */ /* 0x040fe200078e020f */
[----:B-1----:R-:W-:-:S04]  /*1240*/  LEA R23, R43, R24, 0x1 ;  /* 0x000000182b177211 */ /* 0x002fc800078e08ff */
[----:B0-----:R-:W-:Y:S02]  /*1250*/  LOP3.LUT R21, R25, R42, R10, 0xfe, !PT ;  /* 0x0000002a19157212 */ /* 0x001fe400078efe0a */
[----:B------:R-:W-:Y:S02]  /*1260*/  ISETP.GE.OR P3, PT, R40, UR15, P3 ;  /* 0x0000000f28007c0c */ /* 0x000fe40009f66670 */
[----:B------:R-:W-:Y:S02]  /*1270*/  ISETP.GE.AND P4, PT, R21, RZ, PT ;  /* 0x000000ff1500720c */ /* 0x000fe40003f86270 */
[----:B------:R-:W-:Y:S02]  /*1280*/  LOP3.LUT R44, R23, R10, RZ, 0xfc, !PT ;  /* 0x0000000a172c7212 */ /* 0x000fe400078efcff */
[----:B------:R-:W-:Y:S02]  /*1290*/  ISETP.GE.OR P3, PT, R10, UR14, P3 ;  /* 0x0000000e0a007c0c */ /* 0x000fe40009f66670 */
[----:B------:R-:W-:-:S02]  /*12a0*/  ISETP.GE.OR P4, PT, R25, UR21, !P4 ;  /* 0x0000001519007c0c */ /* 0x000fc4000e786670 */
[----:B------:R-:W-:Y:S02]  /*12b0*/  LOP3.LUT R39, R44, R39, RZ, 0xfc, !PT ;  /* 0x000000272c277212 */ /* 0x000fe400078efcff */
[----:B------:R-:W-:Y:S02]  /*12c0*/  ISETP.GE.OR P4, PT, R42, UR15, P4 ;  /* 0x0000000f2a007c0c */ /* 0x000fe4000a786670 */
[----:B------:R-:W-:Y:S02]  /*12d0*/  ISETP.LT.OR P6, PT, R39, RZ, P1 ;  /* 0x000000ff2700720c */ /* 0x000fe40000fc1670 */
[----:B------:R-:W-:Y:S01]  /*12e0*/  ISETP.GE.OR P1, PT, R10, UR14, P4 ;  /* 0x0000000e0a007c0c */ /* 0x000fe2000a726670 */
[----:B------:R-:W-:Y:S02]  /*12f0*/  IMAD.MOV.U32 R40, RZ, RZ, RZ ;  /* 0x000000ffff287224 */ /* 0x000fe400078e00ff */
[----:B------:R-:W0:Y:S01]  /*1300*/  @!P3 LDC.64 R24, c[0x0][0x210] ;  /* 0x00008400ff18bb82 */ /* 0x000e220000000a00 */
[----:B------:R-:W-:-:S04]  /*1310*/  LOP3.LUT R37, R44, R37, RZ, 0xfc, !PT ;  /* 0x000000252c257212 */ /* 0x000fc800078efcff */
[----:B------:R-:W-:-:S04]  /*1320*/  ISETP.LT.OR P0, PT, R37, RZ, P0 ;  /* 0x000000ff2500720c */ /* 0x000fc80000701670 */
[----:B------:R-:W-:Y:S01]  /*1330*/  ISETP.GE.OR P0, PT, R42, UR15, P0 ;  /* 0x0000000f2a007c0c */ /* 0x000fe20008706670 */
[----:B------:R-:W-:-:S03]  /*1340*/  IMAD.MOV.U32 R39, RZ, RZ, RZ ;  /* 0x000000ffff277224 */ /* 0x000fc600078e00ff */
[----:B------:R-:W-:Y:S02]  /*1350*/  ISETP.GE.OR P0, PT, R10, UR14, P0 ;  /* 0x0000000e0a007c0c */ /* 0x000fe40008706670 */
[----:B------:R-:W-:Y:S01]  /*1360*/  @!P3 IADD3 R37, P4, R18, R16, RZ ;  /* 0x000000101225b210 */ /* 0x000fe20007f9e0ff */
[----:B---3--:R-:W-:Y:S01]  /*1370*/  @!P2 IMAD.U32 R40, R22, 0x10000, RZ ;  /* 0x000100001628a824 */ /* 0x008fe200078e00ff */
[----:B------:R-:W-:Y:S01]  /*1380*/  ISETP.GE.OR P2, PT, R42, UR15, P6 ;  /* 0x0000000f2a007c0c */ /* 0x000fe2000b746670 */
[----:B------:R-:W1:Y:S03]  /*1390*/  @!P1 LDC.64 R22, c[0x0][0x210] ;  /* 0x00008400ff169b82 */ /* 0x000e660000000a00 */
[----:B------:R-:W-:Y:S02]  /*13a0*/  ISETP.GE.OR P2, PT, R10, UR14, P2 ;  /* 0x0000000e0a007c0c */ /* 0x000fe40009746670 */
[----:B----4-:R-:W-:Y:S01]  /*13b0*/  SHF.L.U32 R36, R36, 0x10, RZ ;  /* 0x0000001024247819 */ /* 0x010fe200000006ff */
[----:B--2---:R-:W-:-:S02]  /*13c0*/  IMAD.U32 R43, R38, 0x10000, RZ ;  /* 0x00010000262b7824 */ /* 0x004fc400078e00ff */
[----:B-----5:R-:W-:Y:S02]  /*13d0*/  @!P5 IMAD.U32 R39, R20, 0x10000, RZ ;  /* 0x000100001427d824 */ /* 0x020fe400078e00ff */
[----:B------:R-:W-:-:S06]  /*13e0*/  FFMA.FTZ R36, R36, R40, R41 ;  /* 0x0000002824247223 */ /* 0x000fcc0000010029 */
[----:B------:R-:W2:Y:S01]  /*13f0*/  @!P2 LDC.64 R20, c[0x0][0x210] ;  /* 0x00008400ff14ab82 */ /* 0x000ea20000000a00 */
[----:B------:R-:W-:Y:S01]  /*1400*/  @!P3 LEA.HI.X.SX32 R40, R18, R17, 0x1, P4 ;  /* 0x000000111228b211 */ /* 0x000fe200020f0eff */
[----:B------:R-:W-:Y:S01]  /*1410*/  FFMA.FTZ R38, R43, R39, R36 ;  /* 0x000000272b267223 */ /* 0x000fe20000010024 */
[----:B0-----:R-:W-:-:S04]  /*1420*/  @!P3 LEA R36, P4, R37, R24, 0x1 ;  /* 0x000000182524b211 */ /* 0x001fc800078808ff */
[----:B------:R-:W-:Y:S02]  /*1430*/  @!P3 LEA.HI.X R37, R37, R25, R40, 0x1, P4 ;  /* 0x000000192525b211 */ /* 0x000fe400020f0c28 */
[C---:B------:R-:W-:Y:S01]  /*1440*/  @!P1 IADD3 R39, P4, R30.reuse, R16, RZ ;  /* 0x000000101e279210 */ /* 0x040fe20007f9e0ff */
[----:B------:R-:W0:Y:S02]  /*1450*/  @!P0 LDC.64 R24, c[0x0][0x210] ;  /* 0x00008400ff188b82 */ /* 0x000e240000000a00 */
[----:B------:R-:W3:Y:S01]  /*1460*/  @!P3 LDG.E.U16 R36, desc[UR10][R36.64] ;  /* 0x0000000a2424b981 */ /* 0x000ee2000c1e1500 */
[----:B-1----:R-:W-:Y:S02]  /*1470*/  @!P1 LEA R22, P5, R39, R22, 0x1 ;  /* 0x0000001627169211 */ /* 0x002fe400078a08ff */
[----:B------:R-:W-:-:S04]  /*1480*/  @!P1 LEA.HI.X.SX32 R40, R30, R17, 0x1, P4 ;  /* 0x000000111e289211 */ /* 0x000fc800020f0eff */
[----:B------:R-:W-:Y:S02]  /*1490*/  @!P1 LEA.HI.X R23, R39, R23, R40, 0x1, P5 ;  /* 0x0000001727179211 */ /* 0x000fe400028f0c28 */
[C---:B------:R-:W-:Y:S01]  /*14a0*/  @!P2 IADD3 R40, P4, R29.reuse, R16, RZ ;  /* 0x000000101d28a210 */ /* 0x040fe20007f9e0ff */
[----:B------:R-:W4:Y:S03]  /*14b0*/  LDG.E.U16 R39, desc[UR10][R34.64+0xa] ;  /* 0x00000a0a22277981 */ /* 0x000f26000c1e1500 */
[----:B------:R-:W-:Y:S01]  /*14c0*/  @!P2 LEA.HI.X.SX32 R41, R29, R17, 0x1, P4 ;  /* 0x000000111d29a211 */ /* 0x000fe200020f0eff */
[----:B------:R1:W5:Y:S01]  /*14d0*/  @!P1 LDG.E.U16 R22, desc[UR10][R22.64] ;  /* 0x0000000a16169981 */ /* 0x000362000c1e1500 */
[----:B--2---:R-:W-:-:S03]  /*14e0*/  @!P2 LEA R20, P4, R40, R20, 0x1 ;  /* 0x000000142814a211 */ /* 0x004fc600078808ff */
[----:B------:R-:W2:Y:S01]  /*14f0*/  LDG.E.U16 R37, desc[UR10][R34.64+0xe] ;  /* 0x00000e0a22257981 */ /* 0x000ea2000c1e1500 */
[----:B------:R-:W-:Y:S02]  /*1500*/  @!P2 LEA.HI.X R21, R40, R21, R41, 0x1, P4 ;  /* 0x000000152815a211 */ /* 0x000fe400020f0c29 */
[C---:B------:R-:W-:Y:S01]  /*1510*/  @!P0 IADD3 R40, P4, R26.reuse, R16, RZ ;  /* 0x000000101a288210 */ /* 0x040fe20007f9e0ff */
[----:B------:R-:W2:Y:S03]  /*1520*/  LDG.E.U16 R41, desc[UR10][R34.64+0xc] ;  /* 0x00000c0a22297981 */ /* 0x000ea6000c1e1500 */
[----:B------:R-:W-:Y:S01]  /*1530*/  @!P0 LEA.HI.X.SX32 R42, R26, R17, 0x1, P4 ;  /* 0x000000111a2a8211 */ /* 0x000fe200020f0eff */
[----:B------:R1:W2:Y:S01]  /*1540*/  @!P2 LDG.E.U16 R20, desc[UR10][R20.64] ;  /* 0x0000000a1414a981 */ /* 0x0002a2000c1e1500 */
[----:B0-----:R-:W-:-:S04]  /*1550*/  @!P0 LEA R24, P4, R40, R24, 0x1 ;  /* 0x0000001828188211 */ /* 0x001fc800078808ff */
[----:B------:R-:W-:Y:S02]  /*1560*/  @!P0 LEA.HI.X R25, R40, R25, R42, 0x1, P4 ;  /* 0x0000001928198211 */ /* 0x000fe400020f0c2a */
[----:B------:R-:W2:Y:S04]  /*1570*/  LDG.E.U16 R42, desc[UR10][R34.64+0x10] ;  /* 0x0000100a222a7981 */ /* 0x000ea8000c1e1500 */
[----:B------:R-:W2:Y:S01]  /*1580*/  @!P0 LDG.E.U16 R24, desc[UR10][R24.64] ;  /* 0x0000000a18188981 */ /* 0x000ea2000c1e1500 */
[----:B------:R-:W-:Y:S02]  /*1590*/  IMAD.MOV.U32 R43, RZ, RZ, RZ ;  /* 0x000000ffff2b7224 */ /* 0x000fe400078e00ff */
[----:B------:R-:W-:Y:S02]  /*15a0*/  VIADD R33, R33, 0x1 ;  /* 0x0000000121217836 */ /* 0x000fe40000000000 */
[----:B-1----:R-:W-:-:S02]  /*15b0*/  IMAD.MOV.U32 R23, RZ, RZ, RZ ;  /* 0x000000ffff177224 */ /* 0x002fc400078e00ff */
[----:B------:R-:W-:Y:S02]  /*15c0*/  IMAD.MOV.U32 R21, RZ, RZ, RZ ;  /* 0x000000ffff157224 */ /* 0x000fe400078e00ff */
[----:B------:R-:W-:Y:S02]  /*15d0*/  VIADD R10, R10, -UR17 ;  /* 0x800000110a0a7c36 */ /* 0x000fe40008000000 */
[----:B---3--:R-:W-:Y:S01]  /*15e0*/  @!P3 IMAD.U32 R43, R36, 0x10000, RZ ;  /* 0x00010000242bb824 */ /* 0x008fe200078e00ff */
[----:B------:R-:W-:Y:S01]  /*15f0*/  HFMA2.MMA R36, -RZ, RZ, 0, 0 ;  /* 0x00000000ff247435 */ /* 0x000fe200000001ff */
[----:B----4-:R-:W-:-:S04]  /*1600*/  IMAD.U32 R39, R39, 0x10000, RZ ;  /* 0x0001000027277824 */ /* 0x010fc800078e00ff */
[----:B------:R-:W-:Y:S01]  /*1610*/  FFMA.FTZ R38, R39, R43, R38 ;  /* 0x0000002b27267223 */ /* 0x000fe20000010026 */
[----:B-----5:R-:W-:Y:S01]  /*1620*/  @!P1 SHF.L.U32 R23, R22, 0x10, RZ ;  /* 0x0000001016179819 */ /* 0x020fe200000006ff */
[----:B--2---:R-:W-:Y:S02]  /*1630*/  IMAD.U32 R37, R37, 0x10000, RZ ;  /* 0x0001000025257824 */ /* 0x004fe400078e00ff */
[----:B------:R-:W-:Y:S01]  /*1640*/  IMAD.U32 R39, R41, 0x10000, RZ ;  /* 0x0001000029277824 */ /* 0x000fe200078e00ff */
[----:B------:R-:W-:Y:S01]  /*1650*/  IADD3 R40, P1, R34, 0x12, RZ ;  /* 0x0000001222287810 */ /* 0x000fe20007f3e0ff */
[----:B------:R-:W-:Y:S02]  /*1660*/  @!P2 IMAD.U32 R21, R20, 0x10000, RZ ;  /* 0x000100001415a824 */ /* 0x000fe400078e00ff */
[----:B------:R-:W-:Y:S01]  /*1670*/  FFMA.FTZ R38, R39, R23, R38 ;  /* 0x0000001727267223 */ /* 0x000fe20000010026 */
[----:B------:R-:W-:Y:S01]  /*1680*/  @!P0 IMAD.U32 R36, R24, 0x10000, RZ ;  /* 0x0001000018248824 */ /* 0x000fe200078e00ff */
[----:B------:R-:W-:Y:S01]  /*1690*/  ISETP.NE.AND P0, PT, R33, 0x3, PT ;  /* 0x000000032100780c */ /* 0x000fe20003f05270 */
[----:B------:R-:W-:-:S02]  /*16a0*/  IMAD R23, RZ, RZ, -UR4 ;  /* 0x80000004ff177e24 */ /* 0x000fc4000f8e02ff */
[----:B------:R-:W-:Y:S01]  /*16b0*/  FFMA.FTZ R21, R37, R21, R38 ;  /* 0x0000001525157223 */ /* 0x000fe20000010026 */
[----:B------:R-:W-:Y:S02]  /*16c0*/  IMAD.U32 R42, R42, 0x10000, RZ ;  /* 0x000100002a2a7824 */ /* 0x000fe400078e00ff */
[----:B------:R-:W-:Y:S02]  /*16d0*/  IMAD.X R41, RZ, RZ, R35, P1 ;  /* 0x000000ffff297224 */ /* 0x000fe400008e0623 */
[C---:B------:R-:W-:Y:S02]  /*16e0*/  IMAD R32, R23.reuse, UR17, R32 ;  /* 0x0000001117207c24 */ /* 0x040fe4000f8e0220 */
[----:B------:R-:W-:Y:S01]  /*16f0*/  FFMA.FTZ R36, R42, R36, R21 ;  /* 0x000000242a247223 */ /* 0x000fe20000010015 */
[C---:B------:R-:W-:Y:S02]  /*1700*/  IMAD R18, R23.reuse, UR17, R18 ;  /* 0x0000001117127c24 */ /* 0x040fe4000f8e0212 */
[----:B------:R-:W-:-:S02]  /*1710*/  IMAD R28, R23, UR17, R28 ;  /* 0x00000011171c7c24 */ /* 0x000fc4000f8e021c */
[C---:B------:R-:W-:Y:S02]  /*1720*/  IMAD R19, R23.reuse, UR17, R19 ;  /* 0x0000001117137c24 */ /* 0x040fe4000f8e0213 */
[C---:B------:R-:W-:Y:S02]  /*1730*/  IMAD R31, R23.reuse, UR17, R31 ;  /* 0x00000011171f7c24 */ /* 0x040fe4000f8e021f */
[C---:B------:R-:W-:Y:S02]  /*1740*/  IMAD R27, R23.reuse, UR17, R27 ;  /* 0x00000011171b7c24 */ /* 0x040fe4000f8e021b */
[C---:B------:R-:W-:Y:S02]  /*1750*/  IMAD R26, R23.reuse, UR17, R26 ;  /* 0x00000011171a7c24 */ /* 0x040fe4000f8e021a */
[C---:B------:R-:W-:Y:S02]  /*1760*/  IMAD R29, R23.reuse, UR17, R29 ;  /* 0x00000011171d7c24 */ /* 0x040fe4000f8e021d */
[----:B------:R-:W-:Y:S01]  /*1770*/  IMAD R30, R23, UR17, R30 ;  /* 0x00000011171e7c24 */ /* 0x000fe2000f8e021e */
[----:B------:R-:W-:Y:S06]  /*1780*/  @P0 BRA `(.L_x_200) ;  /* 0xfffffff400600947 */ /* 0x000fec000383ffff */
[----:B------:R-:W-:Y:S01]  /*1790*/  IADD3 R17, -R6, RZ, RZ ;  /* 0x000000ff06117210 */ /* 0x000fe20007ffe1ff */
[----:B------:R-:W-:Y:S01]  /*17a0*/  ULDC UR5, c[0x0][0x24c] ;  /* 0x0000930000057ab9 */ /* 0x000fe20000000800 */
[----:B------:R-:W-:Y:S01]  /*17b0*/  VIADD R11, R11, 0x1 ;  /* 0x000000010b0b7836 */ /* 0x000fe20000000000 */
[----:B------:R-:W-:Y:S02]  /*17c0*/  IADD3 R12, P1, R12, 0x36, RZ ;  /* 0x000000360c0c7810 */ /* 0x000fe40007f3e0ff */
[----:B------:R-:W-:-:S03]  /*17d0*/  IMAD R17, R17, UR5, R4 ;  /* 0x0000000511117c24 */ /* 0x000fc6000f8e0204 */
[----:B------:R-:W-:Y:S02]  /*17e0*/  IMAD.X R13, RZ, RZ, R13, P1 ;  /* 0x000000ffff0d7224 */ /* 0x000fe400008e060d */
[----:B------:R-:W-:-:S05]  /*17f0*/  IMAD R10, R0, R17, R0 ;  /* 0x00000011000a7224 */ /* 0x000fca00078e0200 */
[----:B------:R-:W-:-:S13]  /*1800*/  ISETP.GE.AND P0, PT, R11, R10, PT ;  /* 0x0000000a0b00720c */ /* 0x000fda0003f06270 */
[----:B------:R-:W-:Y:S05]  /*1810*/  @!P0 BRA `(.L_x_201) ;  /* 0xfffffff000988947 */ /* 0x000fea000383ffff */
.L_x_199:
[----:B------:R-:W-:Y:S05]  /*1820*/  BSYNC B0 ;  /* 0x0000000000007941 */ /* 0x000fea0003800000 */
.L_x_198:
[----:B------:R-:W-:Y:S01]  /*1830*/  IMAD.MOV R11, RZ, RZ, -R6 ;  /* 0x000000ffff0b7224 */ /* 0x000fe200078e0a06 */
[----:B------:R-:W-:Y:S01]  /*1840*/  ULDC UR5, c[0x0][0x24c] ;  /* 0x0000930000057ab9 */ /* 0x000fe20000000800 */
[----:B------:R-:W-:Y:S01]  /*1850*/  ULDC.64 UR6, c[0x0][0x260] ;  /* 0x0000980000067ab9 */ /* 0x000fe20000000a00 */
[----:B------:R-:W-:Y:S01]  /*1860*/  ULDC.64 UR8, c[0x0][0x268] ;  /* 0x00009a0000087ab9 */ /* 0x000fe20000000a00 */
[----:B------:R-:W-:Y:S01]  /*1870*/  IMAD R11, R11, UR5, R4 ;  /* 0x000000050b0b7c24 */ /* 0x000fe2000f8e0204 */
[----:B------:R-:W-:Y:S01]  /*1880*/  ULDC UR5, c[0x0][0x25c] ;  /* 0x0000970000057ab9 */ /* 0x000fe20000000800 */
[----:B------:R-:W-:Y:S01]  /*1890*/  IMAD R9, R9, UR7, RZ ;  /* 0x0000000709097c24 */ /* 0x000fe2000f8e02ff */
[----:B------:R-:W-:Y:S01]  /*18a0*/  F2FP.BF16.F32.PACK_AB R36, RZ, R36 ;  /* 0x00000024ff24723e */ /* 0x000fe200000010ff */
[----:B------:R-:W-:Y:S02]  /*18b0*/  IMAD R8, R8, UR8, RZ ;  /* 0x0000000808087c24 */ /* 0x000fe4000f8e02ff */
[----:B------:R-:W-:Y:S01]  /*18c0*/  IMAD R4, R7, UR9, RZ ;  /* 0x0000000907047c24 */ /* 0x000fe2000f8e02ff */
[----:B------:R-:W-:Y:S01]  /*18d0*/  SHF.R.S32.HI R10, RZ, 0x1f, R9 ;  /* 0x0000001fff0a7819 */ /* 0x000fe20000011409 */
[----:B------:R-:W-:Y:S01]  /*18e0*/  IMAD R7, R11, UR6, RZ ;  /* 0x000000060b077c24 */ /* 0x000fe2000f8e02ff */
[----:B------:R-:W-:Y:S01]  /*18f0*/  ULDC.64 UR6, c[0x0][0x240] ;  /* 0x0000900000067ab9 */ /* 0x000fe20000000a00 */
[----:B------:R-:W-:Y:S01]  /*1900*/  IMAD R6, R6, UR5, RZ ;  /* 0x0000000506067c24 */ /* 0x000fe2000f8e02ff */
[----:B------:R-:W-:Y:S01]  /*1910*/  IADD3 R11, P0, P1, R9, R8, R4 ;  /* 0x00000008090b7210 */ /* 0x000fe2000791e004 */
[----:B------:R-:W-:Y:S01]  /*1920*/  ULDC UR5, c[0x0][0x248] ;  /* 0x0000920000057ab9 */ /* 0x000fe20000000800 */
[----:B------:R-:W-:-:S02]  /*1930*/  SHF.R.S32.HI R9, RZ, 0x1f, R8 ;  /* 0x0000001fff097819 */ /* 0x000fc40000011408 */
[----:B------:R-:W-:Y:S02]  /*1940*/  SHF.R.S32.HI R8, RZ, 0x1f, R4 ;  /* 0x0000001fff087819 */ /* 0x000fe40000011404 */
[----:B------:R-:W-:Y:S02]  /*1950*/  SHF.R.S32.HI R4, RZ, 0x1f, R6 ;  /* 0x0000001fff047819 */ /* 0x000fe40000011406 */
[----:B------:R-:W-:Y:S02]  /*1960*/  IADD3.X R9, R10, R9, R8, P0, P1 ;  /* 0x000000090a097210 */ /* 0x000fe400007e2408 */
[--C-:B------:R-:W-:Y:S02]  /*1970*/  IADD3 R8, P0, P1, R6, R11, R7.reuse ;  /* 0x0000000b06087210 */ /* 0x100fe4000791e007 */
[----:B------:R-:W-:-:S04]  /*1980*/  SHF.R.S32.HI R7, RZ, 0x1f, R7 ;  /* 0x0000001fff077819 */ /* 0x000fc80000011407 */
[----:B------:R-:W-:Y:S02]  /*1990*/  IADD3.X R7, R4, R9, R7, P0, P1 ;  /* 0x0000000904077210 */ /* 0x000fe400007e2407 */
[C---:B------:R-:W-:Y:S01]  /*19a0*/  LEA R6, P0, R8.reuse, UR6, 0x1 ;  /* 0x0000000608067c11 */ /* 0x040fe2000f8008ff */
[----:B------:R-:W-:Y:S02]  /*19b0*/  ULDC UR6, c[0x0][0x25c] ;  /* 0x0000970000067ab9 */ /* 0x000fe40000000800 */
[----:B------:R-:W-:Y:S01]  /*19c0*/  UIMAD UR5, UR5, UR6, URZ ;  /* 0x00000006050572a4 */ /* 0x000fe2000f8e023f */
[----:B------:R-:W-:Y:S02]  /*19d0*/  LEA.HI.X R7, R8, UR7, R7, 0x1, P0 ;  /* 0x0000000708077c11 */ /* 0x000fe400080f0c07 */
[----:B------:R-:W-:Y:S01]  /*19e0*/  IADD3 R2, P0, R5, R2, RZ ;  /* 0x0000000205027210 */ /* 0x000fe20007f1e0ff */
[----:B------:R-:W-:Y:S02]  /*19f0*/  USHF.R.S32.HI UR6, URZ, 0x1f, UR5 ;  /* 0x0000001f3f067899 */ /* 0x000fe40008011405 */
[----:B------:R0:W-:Y:S02]  /*1a00*/  STG.E.U16 desc[UR10][R6.64], R36 ;  /* 0x0000002406007986 */ /* 0x0001e4000c10150a */
[----:B------:R-:W-:Y:S01]  /*1a10*/  IMAD.X R3, RZ, RZ, R3, P0 ;  /* 0x000000ffff037224 */ /* 0x000fe200000e0603 */
[----:B------:R-:W-:-:S04]  /*1a20*/  ISETP.GE.U32.AND P0, PT, R2, UR5, PT ;  /* 0x0000000502007c0c */ /* 0x000fc8000bf06070 */
[----:B------:R-:W-:-:S13]  /*1a30*/  ISETP.GE.AND.EX P0, PT, R3, UR6, PT, P0 ;  /* 0x0000000603007c0c */ /* 0x000fda000bf06300 */
[----:B0-----:R-:W-:Y:S05]  /*1a40*/  @!P0 BRA `(.L_x_202) ;  /* 0xffffffe800348947 */ /* 0x001fea000383ffff */
[----:B------:R-:W-:Y:S05]  /*1a50*/  EXIT ;  /* 0x000000000000794d */ /* 0x000fea0003800000 */
.L_x_203:
        /* <DEDUP_REMOVED lines=10> */
.L_x_475:


//--------------------- .text._ZN2at6native51_GLOBAL__N__11011a27_18_DepthwiseConv3d_cu_35e0c7b543conv_depthwise3d_cuda_backward_input_kernelIN3c108BFloat16EfLi3ELi3ELi3ELi1ELi1ELi1ELin1ELin1ELin1EEEvNS_27GenericPackedTensorAccessorIKT_Lm5ENS_16DefaultPtrTraitsEiEENS5_IS6_Lm5ES8_iEES9_iiiiiiiii --------------------------
	.section	.text._ZN2at6native51_GLOBAL__N__11011a27_18_DepthwiseConv3d_cu_35e0c7b543conv_depthwise3d_cuda_backward_input_kernelIN3c108BFloat16EfLi3ELi3ELi3ELi1ELi1ELi1ELin1ELin1ELin1EEEvNS_27GenericPackedTensorAccessorIKT_Lm5ENS_16DefaultPtrTraitsEiEENS5_IS6_Lm5ES8_iEES9_iiiiiiiii,"ax",@progbits
	.align	128
.text._ZN2at6native51_GLOBAL__N__11011a27_18_DepthwiseConv3d_cu_35e0c7b543conv_depthwise3d_cuda_backward_input_kernelIN3c108BFloat16EfLi3ELi3ELi3ELi1ELi1ELi1ELin1ELin1ELin1EEEvNS_27GenericPackedTensorAccessorIKT_Lm5ENS_16DefaultPtrTraitsEiEENS5_IS6_Lm5ES8_iEES9_iiiiiiiii:
        .type           _ZN2at6native51_GLOBAL__N__11011a27_18_DepthwiseConv3d_cu_35e0c7b543conv_depthwise3d_cuda_backward_input_kernelIN3c108BFloat16EfLi3ELi3ELi3ELi1ELi1ELi1ELin1ELin1ELin1EEEvNS_27GenericPackedTensorAccessorIKT_Lm5ENS_16DefaultPtrTraitsEiEENS5_IS6_Lm5ES8_iEES9_iiiiiiiii,@function
        .size           _ZN2at6native51_GLOBAL__N__11011a27_18_DepthwiseConv3d_cu_35e0c7b543conv_depthwise3d_cuda_backward_input_kernelIN3c108BFloat16EfLi3ELi3ELi3ELi1ELi1ELi1ELin1ELin1ELin1EEEvNS_27GenericPackedTensorAccessorIKT_Lm5ENS_16DefaultPtrTraitsEiEENS5_IS6_Lm5ES8_iEES9_iiiiiiiii,(.L_x_476 - _ZN2at6native51_GLOBAL__N__11011a27_18_DepthwiseConv3d_cu_35e0c7b543conv_depthwise3d_cuda_backward_input_kernelIN3c108BFloat16EfLi3ELi3ELi3ELi1ELi1ELi1ELin1ELin1ELin1EEEvNS_27GenericPackedTensorAccessorIKT_Lm5ENS_16DefaultPtrTraitsEiEENS5_IS6_Lm5ES8_iEES9_iiiiiiiii)
        .other          _ZN2at6native51_GLOBAL__N__11011a27_18_DepthwiseConv3d_cu_35e0c7b543conv_depthwise3d_cuda_backward_input_kernelIN3c108BFloat16EfLi3ELi3ELi3ELi1ELi1ELi1ELin1ELin1ELin1EEEvNS_27GenericPackedTensorAccessorIKT_Lm5ENS_16DefaultPtrTraitsEiEENS5_IS6_Lm5ES8_iEES9_iiiiiiiii,@"STO_CUDA_ENTRY STV_DEFAULT"
_ZN2at6native51_GLOBAL__N__11011a27_18_DepthwiseConv3d_cu_35e0c7b543conv_depthwise3d_cuda_backward_input_kernelIN3c108BFloat16EfLi3ELi3ELi3ELi1ELi1ELi1ELin1ELin1ELin1EEEvNS_27GenericPackedTensorAccessorIKT_Lm5ENS_16DefaultPtrTraitsEiEENS5_IS6_Lm5ES8_iEES9_iiiiiiiii:
        /* <DEDUP_REMOVED lines=18> */
[----:B------:R-:W-:-:S03]  /*0120*/  ULDC UR10, c[0x0][0x220] ;  /* 0x00008800000a7ab9 */ /* 0x000fc60000000800 */
        /* <DEDUP_REMOVED lines=25> */
.L_x_208:
        /* <DEDUP_REMOVED lines=23> */
[----:B------:R-:W-:Y:S01]  /*0430*/  @!P1 IMAD.IADD R4, R4, 0x1, -R13 ;  /* 0x0000000104049824 */ /* 0x000fe200078e0a0d */
[----:B------:R-:W-:Y:S01]  /*0440*/  @!P1 IADD3 R11, R11, 0x1, RZ ;  /* 0x000000010b0b9810 */ /* 0x000fe20007ffe0ff */
[----:B0-----:R-:W-:Y:S01]  /*0450*/  VIADD R6, R12, 0xffffffe ;  /* 0x0ffffffe0c067836 */ /* 0x001fe20000000000 */
[----:B------:R-:W-:Y:S02]  /*0460*/  ISETP.NE.AND P1, PT, R9, RZ, PT ;  /* 0x000000ff0900720c */ /* 0x000fe40003f25270 */
[----:B------:R-:W-:Y:S01]  /*0470*/  ISETP.GE.U32.AND P0, PT, R4, R13, PT ;  /* 0x0000000d0400720c */ /* 0x000fe20003f06070 */
[----:B------:R0:W2:Y:S01]  /*0480*/  F2I.FTZ.U32.TRUNC.NTZ R7, R6 ;  /* 0x0000000600077305 */ /* 0x0000a2000021f000 */
[----:B------:R-:W-:Y:S02]  /*0490*/  LOP3.LUT R4, R2, R9, RZ, 0x3c, !PT ;  /* 0x0000000902047212 */ /* 0x000fe400078e3cff */
[----:B-1----:R-:W-:Y:S02]  /*04a0*/  IABS R17, R10 ;  /* 0x0000000a00117213 */ /* 0x002fe40000000000 */
[----:B------:R-:W-:-:S03]  /*04b0*/  ISETP.GE.AND P2, PT, R4, RZ, PT ;  /* 0x000000ff0400720c */ /* 0x000fc60003f46270 */
[----:B------:R-:W1:Y:S01]  /*04c0*/  I2F.RP R12, R17 ;  /* 0x00000011000c7306 */ /* 0x000e620000209400 */
[----:B0-----:R-:W-:-:S03]  /*04d0*/  IMAD.MOV.U32 R6, RZ, RZ, RZ ;  /* 0x000000ffff067224 */ /* 0x001fc600078e00ff */
[----:B------:R-:W-:Y:S02]  /*04e0*/  @P0 VIADD R11, R11, 0x1 ;  /* 0x000000010b0b0836 */ /* 0x000fe40000000000 */
[----:B--2---:R-:W-:-:S04]  /*04f0*/  IMAD.MOV R4, RZ, RZ, -R7 ;  /* 0x000000ffff047224 */ /* 0x004fc800078e0a07 */
[----:B------:R-:W-:Y:S01]  /*0500*/  @!P2 IMAD.MOV R11, RZ, RZ, -R11 ;  /* 0x000000ffff0ba224 */ /* 0x000fe200078e0a0b */
[----:B------:R-:W-:Y:S01]  /*0510*/  @!P1 LOP3.LUT R11, RZ, R9, RZ, 0x33, !PT ;  /* 0x00000009ff0b9212 */ /* 0x000fe200078e33ff */
[----:B------:R-:W-:-:S03]  /*0520*/  IMAD R13, R4, R15, RZ ;  /* 0x0000000f040d7224 */ /* 0x000fc600078e02ff */
[----:B------:R-:W-:Y:S01]  /*0530*/  IABS R4, R11 ;  /* 0x0000000b00047213 */ /* 0x000fe20000000000 */
[----:B------:R-:W-:Y:S01]  /*0540*/  IMAD.HI.U32 R6, R7, R13, R6 ;  /* 0x0000000d07067227 */ /* 0x000fe200078e0006 */
[----:B-1----:R-:W0:Y:S01]  /*0550*/  MUFU.RCP R12, R12 ;  /* 0x0000000c000c7308 */ /* 0x002e220000001000 */
[----:B------:R-:W1:Y:S04]  /*0560*/  LDC R7, c[0x0][0x24c] ;  /* 0x00009300ff077b82 */ /* 0x000e680000000800 */
[----:B------:R-:W-:-:S04]  /*0570*/  IMAD.HI.U32 R13, R6, R4, RZ ;  /* 0x00000004060d7227 */ /* 0x000fc800078e00ff */
[----:B------:R-:W-:-:S04]  /*0580*/  IMAD.MOV R6, RZ, RZ, -R13 ;  /* 0x000000ffff067224 */ /* 0x000fc800078e0a0d */
[----:B------:R-:W-:Y:S02]  /*0590*/  IMAD R4, R15, R6, R4 ;  /* 0x000000060f047224 */ /* 0x000fe400078e0204 */
[----:B0-----:R-:W-:-:S03]  /*05a0*/  VIADD R14, R12, 0xffffffe ;  /* 0x0ffffffe0c0e7836 */ /* 0x001fc60000000000 */
        /* <DEDUP_REMOVED lines=18> */
[----:B------:R-:W-:Y:S01]  /*06d0*/  IMAD.HI.U32 R14, R15, R19, R14 ;  /* 0x000000130f0e7227 */ /* 0x000fe200078e000e */
[----:B0-----:R-:W-:Y:S02]  /*06e0*/  IADD3 R15, R12, 0xffffffe, RZ ;  /* 0x0ffffffe0c0f7810 */ /* 0x001fe40007ffe0ff */
[----:B------:R-:W-:-:S03]  /*06f0*/  IADD3 R12, -R13, RZ, RZ ;  /* 0x000000ff0d0c7210 */ /* 0x000fc60007ffe1ff */
[----:B------:R-:W-:Y:S01]  /*0700*/  IMAD.HI.U32 R14, R14, R4, RZ ;  /* 0x000000040e0e7227 */ /* 0x000fe200078e00ff */
[----:B------:R-:W0:Y:S03]  /*0710*/  F2I.FTZ.U32.TRUNC.NTZ R15, R15 ;  /* 0x0000000f000f7305 */ /* 0x000e26000021f000 */
[----:B------:R-:W-:Y:S02]  /*0720*/  IMAD.MOV R6, RZ, RZ, -R14 ;  /* 0x000000ffff067224 */ /* 0x000fe400078e0a0e */
[----:B------:R-:W-:Y:S02]  /*0730*/  IMAD R8, R8, R12, R11 ;  /* 0x0000000c08087224 */ /* 0x000fe400078e020b */
[----:B------:R-:W-:-:S05]  /*0740*/  IMAD R4, R17, R6, R4 ;  /* 0x0000000611047224 */ /* 0x000fca00078e0204 */
        /* <DEDUP_REMOVED lines=42> */
[----:B------:R-:W-:Y:S02]  /*09f0*/  IMAD.MOV.U32 R37, RZ, RZ, RZ ;  /* 0x000000ffff257224 */ /* 0x000fe400078e00ff */
[----:B------:R-:W-:Y:S01]  /*0a00*/  IMAD R11, R10, UR4, RZ ;  /* 0x000000040a0b7c24 */ /* 0x000fe2000f8e02ff */
[----:B------:R-:W-:Y:S02]  /*0a10*/  ULDC.64 UR4, c[0x0][0x2b0] ;  /* 0x0000ac0000047ab9 */ /* 0x000fe40000000a00 */
[----:B------:R-:W-:Y:S02]  /*0a20*/  VIADD R14, R8, UR4 ;  /* 0x00000004080e7c36 */ /* 0x000fe40008000000 */
[----:B0-----:R-:W-:-:S04]  /*0a30*/  IMAD.WIDE R12, R11, 0x2, R12 ;  /* 0x000000020b0c7825 */ /* 0x001fc800078e020c */
[----:B------:R-:W-:-:S07]  /*0a40*/  VIADD R11, R6, UR5 ;  /* 0x00000005060b7c36 */ /* 0x000fce0008000000 */
.L_x_207:
[----:B------:R-:W0:Y:S01]  /*0a50*/  LDC R15, c[0x0][0x2a0] ;  /* 0x0000a800ff0f7b82 */ /* 0x000e220000000800 */
[----:B------:R-:W-:Y:S01]  /*0a60*/  IMAD R21, R0, R7, RZ ;  /* 0x0000000700157224 */ /* 0x000fe200078e02ff */
[----:B------:R-:W-:Y:S01]  /*0a70*/  ULDC UR5, c[0x0][0x230] ;  /* 0x00008c0000057ab9 */ /* 0x000fe20000000800 */
[----:B------:R-:W-:Y:S01]  /*0a80*/  ULDC UR4, c[0x0][0x22c] ;  /* 0x00008b0000047ab9 */ /* 0x000fe20000000800 */
[----:B------:R-:W-:Y:S02]  /*0a90*/  IMAD R16, R10, UR5, RZ ;  /* 0x000000050a107c24 */ /* 0x000fe4000f8e02ff */
[----:B------:R-:W-:Y:S01]  /*0aa0*/  IMAD R17, R4, UR4, RZ ;  /* 0x0000000404117c24 */ /* 0x000fe2000f8e02ff */
[----:B------:R-:W-:Y:S01]  /*0ab0*/  ULDC UR4, c[0x0][0x2ac] ;  /* 0x0000ab0000047ab9 */ /* 0x000fe20000000800 */
[----:B------:R-:W-:Y:S01]  /*0ac0*/  IMAD.IADD R21, R0, 0x1, R21 ;  /* 0x0000000100157824 */ /* 0x000fe200078e0215 */
[----:B------:R-:W-:Y:S01]  /*0ad0*/  IADD3 R26, R9, UR4, RZ ;  /* 0x00000004091a7c10 */ /* 0x000fe2000fffe0ff */
[----:B------:R-:W-:-:S02]  /*0ae0*/  VIADD R10, R10, 0x1 ;  /* 0x000000010a0a7836 */ /* 0x000fc40000000000 */
[----:B------:R-:W-:Y:S02]  /*0af0*/  IMAD.MOV.U32 R38, RZ, RZ, R12 ;  /* 0x000000ffff267224 */ /* 0x000fe400078e000c */
[----:B------:R-:W-:Y:S01]  /*0b00*/  IMAD.MOV.U32 R39, RZ, RZ, R13 ;  /* 0x000000ffff277224 */ /* 0x000fe200078e000d */
[----:B------:R-:W-:-:S04]  /*0b10*/  ISETP.GE.AND P1, PT, R10, R21, PT ;  /* 0x000000150a00720c */ /* 0x000fc80003f26270 */
[----:B------:R-:W-:Y:S02]  /*0b20*/  P2R R21, PR, RZ, 0x2 ;  /* 0x00000002ff157803 */ /* 0x000fe40000000000 */
        /* <DEDUP_REMOVED lines=8> */
[----:B------:R-:W-:Y:S02]  /*0bb0*/  IMAD.MOV.U32 R20, RZ, RZ, RZ ;  /* 0x000000ffff147224 */ /* 0x000fe400078e00ff */
[----:B0-----:R-:W-:Y:S02]  /*0bc0*/  IMAD.MOV.U32 R18, RZ, RZ, RZ ;  /* 0x000000ffff127224 */ /* 0x001fe400078e00ff */
[----:B-1----:R-:W-:-:S04]  /*0bd0*/  IMAD.MOV R22, RZ, RZ, -R19 ;  /* 0x000000ffff167224 */ /* 0x002fc800078e0a13 */
[----:B------:R-:W-:-:S04]  /*0be0*/  IMAD R23, R22, R15, RZ ;  /* 0x0000000f16177224 */ /* 0x000fc800078e02ff */
[----:B------:R-:W-:-:S07]  /*0bf0*/  IMAD.HI.U32 R18, R19, R23, R18 ;  /* 0x0000001713127227 */ /* 0x000fce00078e0012 */
.L_x_206:
[----:B------:R-:W0:Y:S01]  /*0c00*/  LDC R34, c[0x0][0x2a8] ;  /* 0x0000aa00ff227b82 */ /* 0x000e220000000800 */
[----:B------:R-:W-:Y:S01]  /*0c10*/  IABS R41, R14 ;  /* 0x0000000e00297213 */ /* 0x000fe20000000000 */
[----:B------:R-:W-:-:S06]  /*0c20*/  VIADD R36, R11, 0xffffffff ;  /* 0xffffffff0b247836 */ /* 0x000fcc0000000000 */
[----:B------:R-:W1:Y:S08]  /*0c30*/  LDC R19, c[0x0][0x2a4] ;  /* 0x0000a900ff137b82 */ /* 0x000e700000000800 */
[----:B------:R-:W2:Y:S01]  /*0c40*/  LDC R33, c[0x0][0x2a0] ;  /* 0x0000a800ff217b82 */ /* 0x000ea20000000800 */
[----:B0-----:R-:W-:-:S04]  /*0c50*/  IABS R40, R34 ;  /* 0x0000002200287213 */ /* 0x001fc80000000000 */
[----:B------:R-:W0:Y:S01]  /*0c60*/  I2F.RP R27, R40 ;  /* 0x00000028001b7306 */ /* 0x000e220000209400 */
[----:B-1----:R-:W-:-:S07]  /*0c70*/  IABS R24, R19 ;  /* 0x0000001300187213 */ /* 0x002fce0000000000 */
[----:B------:R-:W1:Y:S08]  /*0c80*/  I2F.RP R25, R24 ;  /* 0x0000001800197306 */ /* 0x000e700000209400 */
[----:B0-----:R-:W0:Y:S08]  /*0c90*/  MUFU.RCP R27, R27 ;  /* 0x0000001b001b7308 */ /* 0x001e300000001000 */
[----:B-1----:R-:W1:Y:S01]  /*0ca0*/  MUFU.RCP R25, R25 ;  /* 0x0000001900197308 */ /* 0x002e620000001000 */
[----:B0-----:R-:W-:-:S07]  /*0cb0*/  VIADD R22, R27, 0xffffffe ;  /* 0x0ffffffe1b167836 */ /* 0x001fce0000000000 */
[----:B------:R0:W3:Y:S01]  /*0cc0*/  F2I.FTZ.U32.TRUNC.NTZ R23, R22 ;  /* 0x0000001600177305 */ /* 0x0000e2000021f000 */
[----:B-1----:R-:W-:Y:S01]  /*0cd0*/  VIADD R28, R25, 0xffffffe ;  /* 0x0ffffffe191c7836 */ /* 0x002fe20000000000 */
[----:B------:R-:W-:-:S06]  /*0ce0*/  IABS R25, R26 ;  /* 0x0000001a00197213 */ /* 0x000fcc0000000000 */
[----:B------:R1:W4:Y:S01]  /*0cf0*/  F2I.FTZ.U32.TRUNC.NTZ R29, R28 ;  /* 0x0000001c001d7305 */ /* 0x000322000021f000 */
[----:B0-----:R-:W-:Y:S02]  /*0d00*/  IMAD.MOV.U32 R22, RZ, RZ, RZ ;  /* 0x000000ffff167224 */ /* 0x001fe400078e00ff */
[----:B---3--:R-:W-:Y:S02]  /*0d10*/  IMAD.MOV R31, RZ, RZ, -R23 ;  /* 0x000000ffff1f7224 */ /* 0x008fe400078e0a17 */
[----:B-1----:R-:W-:Y:S02]  /*0d20*/  IMAD.MOV.U32 R28, RZ, RZ, RZ ;  /* 0x000000ffff1c7224 */ /* 0x002fe400078e00ff */
[----:B------:R-:W-:Y:S01]  /*0d30*/  IMAD R27, R31, R40, RZ ;  /* 0x000000281f1b7224 */ /* 0x000fe200078e02ff */
[----:B------:R-:W-:Y:S01]  /*0d40*/  IABS R31, R11 ;  /* 0x0000000b001f7213 */ /* 0x000fe20000000000 */
[----:B----4-:R-:W-:Y:S02]  /*0d50*/  IMAD.MOV R35, RZ, RZ, -R29 ;  /* 0x000000ffff237224 */ /* 0x010fe400078e0a1d */
[----:B------:R-:W-:Y:S01]  /*0d60*/  IMAD.HI.U32 R23, R23, R27, R22 ;  /* 0x0000001b17177227 */ /* 0x000fe200078e0016 */
[----:B--2---:R-:W-:-:S03]  /*0d70*/  IABS R22, R33 ;  /* 0x0000002100167213 */ /* 0x004fc60000000000 */
[----:B------:R-:W-:Y:S02]  /*0d80*/  IMAD R35, R35, R24, RZ ;  /* 0x0000001823237224 */ /* 0x000fe400078e02ff */
[----:B------:R-:W-:Y:S02]  /*0d90*/  IMAD.MOV.U32 R27, RZ, RZ, R25 ;  /* 0x000000ffff1b7224 */ /* 0x000fe400078e0019 */
[----:B------:R-:W-:-:S04]  /*0da0*/  IMAD.HI.U32 R35, R29, R35, R28 ;  /* 0x000000231d237227 */ /* 0x000fc800078e001c */
[----:B------:R-:W-:-:S04]  /*0db0*/  IMAD.HI.U32 R29, R23, R31, RZ ;  /* 0x0000001f171d7227 */ /* 0x000fc800078e00ff */
[----:B------:R-:W-:-:S04]  /*0dc0*/  IMAD.HI.U32 R30, R18, R27, RZ ;  /* 0x0000001b121e7227 */ /* 0x000fc800078e00ff */
[----:B------:R-:W-:Y:S02]  /*0dd0*/  IMAD.MOV R32, RZ, RZ, -R29 ;  /* 0x000000ffff207224 */ /* 0x000fe400078e0a1d */
[----:B------:R-:W-:Y:S02]  /*0de0*/  IMAD.MOV R28, RZ, RZ, -R30 ;  /* 0x000000ffff1c7224 */ /* 0x000fe400078e0a1e */
[----:B------:R-:W-:-:S04]  /*0df0*/  IMAD.HI.U32 R25, R35, R41, RZ ;  /* 0x0000002923197227 */ /* 0x000fc800078e00ff */
[----:B------:R-:W-:Y:S01]  /*0e00*/  IMAD R31, R40, R32, R31 ;  /* 0x00000020281f7224 */ /* 0x000fe200078e021f */
[----:B------:R-:W-:Y:S01]  /*0e10*/  LOP3.LUT R32, R26, R33, RZ, 0x3c, !PT ;  /* 0x000000211a207212 */ /* 0x000fe200078e3cff */
[----:B------:R-:W-:Y:S02]  /*0e20*/  IMAD R28, R22, R28, R27 ;  /* 0x0000001c161c7224 */ /* 0x000fe400078e021b */
[----:B------:R-:W-:Y:S01]  /*0e30*/  IMAD.MOV R27, RZ, RZ, -R25 ;  /* 0x000000ffff1b7224 */ /* 0x000fe200078e0a19 */
[----:B------:R-:W-:Y:S02]  /*0e40*/  ISETP.GT.U32.AND P4, PT, R40, R31, PT ;  /* 0x0000001f2800720c */ /* 0x000fe40003f84070 */
[----:B------:R-:W-:Y:S01]  /*0e50*/  ISETP.GT.U32.AND P1, PT, R15, R28, PT ;  /* 0x0000001c0f00720c */ /* 0x000fe20003f24070 */
[----:B------:R-:W-:Y:S01]  /*0e60*/  IMAD R41, R24, R27, R41 ;  /* 0x0000001b18297224 */ /* 0x000fe200078e0229 */
[----:B------:R-:W-:-:S04]  /*0e70*/  LOP3.LUT R27, R11, R34, RZ, 0x3c, !PT ;  /* 0x000000220b1b7212 */ /* 0x000fc800078e3cff */
[----:B------:R-:W-:Y:S02]  /*0e80*/  ISETP.GT.U32.AND P2, PT, R24, R41, PT ;  /* 0x000000291800720c */ /* 0x000fe40003f44070 */
[----:B------:R-:W-:Y:S01]  /*0e90*/  ISETP.GE.AND P0, PT, R27, RZ, PT ;  /* 0x000000ff1b00720c */ /* 0x000fe20003f06270 */
[----:B------:R-:W-:Y:S02]  /*0ea0*/  VIADD R27, R11, 0xfffffffe ;  /* 0xfffffffe0b1b7836 */ /* 0x000fe40000000000 */
[----:B------:R-:W-:Y:S02]  /*0eb0*/  @!P4 IMAD.IADD R31, R31, 0x1, -R40 ;  /* 0x000000011f1fc824 */ /* 0x000fe400078e0a28 */
[----:B------:R-:W-:Y:S01]  /*0ec0*/  @!P1 IMAD.IADD R28, R28, 0x1, -R22 ;  /* 0x000000011c1c9824 */ /* 0x000fe200078e0a16 */
[----:B------:R-:W-:Y:S01]  /*0ed0*/  IABS R43, R27 ;  /* 0x0000001b002b7213 */ /* 0x000fe20000000000 */
[----:B------:R-:W-:Y:S01]  /*0ee0*/  @!P4 VIADD R29, R29, 0x1 ;  /* 0x000000011d1dc836 */ /* 0x000fe20000000000 */
[----:B------:R-:W-:Y:S01]  /*0ef0*/  ISETP.GE.U32.AND P5, PT, R31, R40, PT ;  /* 0x000000281f00720c */ /* 0x000fe20003fa6070 */
[----:B------:R-:W-:Y:S01]  /*0f00*/  @!P1 VIADD R30, R30, 0x1 ;  /* 0x000000011e1e9836 */ /* 0x000fe20000000000 */
[----:B------:R-:W-:Y:S01]  /*0f10*/  IABS R31, R36 ;  /* 0x00000024001f7213 */ /* 0x000fe20000000000 */
[----:B------:R-:W-:Y:S01]  /*0f20*/  @!P2 VIADD R25, R25, 0x1 ;  /* 0x000000011919a836 */ /* 0x000fe20000000000 */
[----:B------:R-:W-:-:S02]  /*0f30*/  @!P2 IADD3 R41, R41, -R24, RZ ;  /* 0x800000182929a210 */ /* 0x000fc40007ffe0ff */
[----:B------:R-:W-:Y:S01]  /*0f40*/  ISETP.GE.U32.AND P3, PT, R28, R15, PT ;  /* 0x0000000f1c00720c */ /* 0x000fe20003f66070 */
[----:B------:R-:W-:Y:S01]  /*0f50*/  IMAD.HI.U32 R22, R23, R31, RZ ;  /* 0x0000001f17167227 */ /* 0x000fe200078e00ff */
[----:B------:R-:W-:Y:S02]  /*0f60*/  ISETP.GE.U32.AND P4, PT, R41, R24, PT ;  /* 0x000000182900720c */ /* 0x000fe40003f86070 */
[----:B------:R-:W-:Y:S01]  /*0f70*/  ISETP.NE.AND P2, PT, R34, RZ, PT ;  /* 0x000000ff2200720c */ /* 0x000fe20003f45270 */
[----:B------:R-:W-:Y:S01]  /*0f80*/  IMAD.HI.U32 R28, R23, R43, RZ ;  /* 0x0000002b171c7227 */ /* 0x000fe200078e00ff */
[----:B------:R-:W-:-:S03]  /*0f90*/  LOP3.LUT R23, R14, R19, RZ, 0x3c, !PT ;  /* 0x000000130e177212 */ /* 0x000fc600078e3cff */
[----:B------:R-:W-:Y:S01]  /*0fa0*/  @P5 VIADD R29, R29, 0x1 ;  /* 0x000000011d1d5836 */ /* 0x000fe20000000000 */
[----:B------:R-:W-:Y:S01]  /*0fb0*/  ISETP.GE.AND P5, PT, R32, RZ, PT ;  /* 0x000000ff2000720c */ /* 0x000fe20003fa6270 */
[----:B------:R-:W-:Y:S01]  /*0fc0*/  IMAD.MOV R32, RZ, RZ, -R28 ;  /* 0x000000ffff207224 */ /* 0x000fe200078e0a1c */
[----:B------:R-:W-:Y:S01]  /*0fd0*/  ISETP.GE.AND P1, PT, R23, RZ, PT ;  /* 0x000000ff1700720c */ /* 0x000fe20003f26270 */
[----:B------:R-:W-:Y:S01]  /*0fe0*/  @P3 VIADD R30, R30, 0x1 ;  /* 0x000000011e1e3836 */ /* 0x000fe20000000000 */
[----:B------:R-:W-:Y:S01]  /*0ff0*/  ISETP.NE.AND P3, PT, R33, RZ, PT ;  /* 0x000000ff2100720c */ /* 0x000fe20003f65270 */
[----:B------:R-:W-:Y:S02]  /*1000*/  IMAD.MOV R23, RZ, RZ, -R22 ;  /* 0x000000ffff177224 */ /* 0x000fe400078e0a16 */
[----:B------:R-:W-:Y:S01]  /*1010*/  @P4 VIADD R25, R25, 0x1 ;  /* 0x0000000119194836 */ /* 0x000fe20000000000 */
[----:B------:R-:W-:Y:S01]  /*1020*/  ISETP.NE.AND P4, PT, R19, RZ, PT ;  /* 0x000000ff1300720c */ /* 0x000fe20003f85270 */
[----:B------:R-:W-:-:S02]  /*1030*/  IMAD R43, R40, R32, R43 ;  /* 0x00000020282b7224 */ /* 0x000fc400078e022b */
[C---:B------:R-:W-:Y:S02]  /*1040*/  IMAD R23, R40.reuse, R23, R31 ;  /* 0x0000001728177224 */ /* 0x040fe400078e021f */
[----:B------:R-:W-:Y:S01]  /*1050*/  IMAD.MOV.U32 R32, RZ, RZ, R25 ;  /* 0x000000ffff207224 */ /* 0x000fe200078e0019 */
[----:B------:R-:W-:Y:S01]  /*1060*/  LOP3.LUT R25, RZ, R19, RZ, 0x33, !PT ;  /* 0x00000013ff197212 */ /* 0x000fe200078e33ff */
[----:B------:R-:W-:Y:S01]  /*1070*/  @!P5 IMAD.MOV R30, RZ, RZ, -R30 ;  /* 0x000000ffff1ed224 */ /* 0x000fe200078e0a1e */
[C---:B------:R-:W-:Y:S01]  /*1080*/  ISETP.GT.U32.AND P5, PT, R40.reuse, R23, PT ;  /* 0x000000172800720c */ /* 0x040fe20003fa4070 */
[----:B------:R-:W-:Y:S01]  /*1090*/  IMAD.MOV.U32 R42, RZ, RZ, R29 ;  /* 0x000000ffff2a7224 */ /* 0x000fe200078e001d */
[----:B------:R-:W-:Y:S01]  /*10a0*/  @!P3 LOP3.LUT R30, RZ, R33, RZ, 0x33, !PT ;  /* 0x00000021ff1eb212 */ /* 0x000fe200078e33ff */
[----:B------:R-:W-:Y:S01]  /*10b0*/  @!P1 IMAD.MOV R32, RZ, RZ, -R32 ;  /* 0x000000ffff209224 */ /* 0x000fe200078e0a20 */
[----:B------:R-:W-:Y:S01]  /*10c0*/  LOP3.LUT R29, RZ, R34, RZ, 0x33, !PT ;  /* 0x00000022ff1d7212 */ /* 0x000fe200078e33ff */
[----:B------:R-:W-:Y:S01]  /*10d0*/  @!P0 IMAD.MOV R42, RZ, RZ, -R42 ;  /* 0x000000ffff2a8224 */ /* 0x000fe200078e0a2a */
[----:B------:R-:W-:-:S02]  /*10e0*/  ISETP.GT.U32.AND P3, PT, R40, R43, PT ;  /* 0x0000002b2800720c */ /* 0x000fc40003f64070 */
[----:B------:R-:W-:Y:S02]  /*10f0*/  SEL R41, R25, R32, !P4 ;  /* 0x0000002019297207 */ /* 0x000fe40006000000 */
[----:B------:R-:W-:Y:S02]  /*1100*/  SEL R31, R29, R42, !P2 ;  /* 0x0000002a1d1f7207 */ /* 0x000fe40005000000 */
[----:B------:R-:W-:Y:S01]  /*1110*/  LOP3.LUT R32, R41, R30, RZ, 0xfc, !PT ;  /* 0x0000001e29207212 */ /* 0x000fe200078efcff */
[----:B------:R-:W-:Y:S02]  /*1120*/  @!P5 IMAD.IADD R23, R23, 0x1, -R40 ;  /* 0x000000011717d824 */ /* 0x000fe400078e0a28 */
[----:B------:R-:W-:Y:S01]  /*1130*/  @!P5 VIADD R22, R22, 0x1 ;  /* 0x000000011616d836 */ /* 0x000fe20000000000 */
[----:B------:R-:W-:Y:S02]  /*1140*/  LOP3.LUT R42, R32, R31, RZ, 0xfc, !PT ;  /* 0x0000001f202a7212 */ /* 0x000fe400078efcff */
[----:B------:R-:W-:Y:S01]  /*1150*/  ISETP.GE.U32.AND P1, PT, R23, R40, PT ;  /* 0x000000281700720c */ /* 0x000fe20003f26070 */
[----:B------:R-:W-:Y:S01]  /*1160*/  @!P3 VIADD R28, R28, 0x1 ;  /* 0x000000011c1cb836 */ /* 0x000fe20000000000 */
[----:B------:R-:W-:-:S02]  /*1170*/  ISETP.GE.AND P0, PT, R42, RZ, PT ;  /* 0x000000ff2a00720c */ /* 0x000fc40003f06270 */
[----:B------:R-:W-:Y:S02]  /*1180*/  @!P3 IADD3 R43, R43, -R40, RZ ;  /* 0x800000282b2bb210 */ /* 0x000fe40007ffe0ff */
[----:B------:R-:W-:Y:S02]  /*1190*/  ISETP.GE.OR P0, PT, R31, UR9, !P0 ;  /* 0x000000091f007c0c */ /* 0x000fe4000c706670 */
[----:B------:R-:W-:Y:S02]  /*11a0*/  LOP3.LUT R23, R36, R34, RZ, 0x3c, !PT ;  /* 0x0000002224177212 */ /* 0x000fe400078e3cff */
[----:B------:R-:W-:Y:S02]  /*11b0*/  ISETP.GE.OR P0, PT, R41, UR8, P0 ;  /* 0x0000000829007c0c */ /* 0x000fe40008706670 */
[----:B------:R-:W-:Y:S01]  /*11c0*/  ISETP.GE.U32.AND P5, PT, R43, R40, PT ;  /* 0x000000282b00720c */ /* 0x000fe20003fa6070 */
[----:B------:R-:W-:Y:S01]  /*11d0*/  @P1 VIADD R22, R22, 0x1 ;  /* 0x0000000116161836 */ /* 0x000fe20000000000 */
[----:B------:R-:W-:-:S02]  /*11e0*/  ISETP.GE.OR P0, PT, R30, UR10, P0 ;  /* 0x0000000a1e007c0c */ /* 0x000fc40008706670 */
[----:B------:R-:W-:Y:S02]  /*11f0*/  ISETP.GE.AND P1, PT, R23, RZ, PT ;  /* 0x000000ff1700720c */ /* 0x000fe40003f26270 */
[----:B------:R-:W-:-:S04]  /*1200*/  LOP3.LUT R40, R27, R34, RZ, 0x3c, !PT ;  /* 0x000000221b287212 */ /* 0x000fc800078e3cff */
[----:B------:R-:W-:Y:S01]  /*1210*/  ISETP.GE.AND P3, PT, R40, RZ, PT ;  /* 0x000000ff2800720c */ /* 0x000fe20003f66270 */
[----:B------:R-:W-:Y:S02]  /*1220*/  IMAD.MOV.U32 R40, RZ, RZ, R22 ;  /* 0x000000ffff287224 */ /* 0x000fe400078e0016 */
[----:B------:R-:W-:Y:S02]  /*1230*/  @P5 VIADD R28, R28, 0x1 ;  /* 0x000000011c1c5836 */ /* 0x000fe40000000000 */
[----:B------:R-:W0:Y:S02]  /*1240*/  @!P0 LDC.64 R22, c[0x0][0x210] ;  /* 0x00008400ff168b82 */ /* 0x000e240000000a00 */
[----:B------:R-:W-:Y:S02]  /*1250*/  @!P1 IMAD.MOV R40, RZ, RZ, -R40 ;  /* 0x000000ffff289224 */ /* 0x000fe400078e0a28 */
[----:B------:R-:W-:-:S03]  /*1260*/  IMAD.MOV.U32 R42, RZ, RZ, R28 ;  /* 0x000000ffff2a7224 */ /* 0x000fc600078e001c */
[----:B------:R-:W-:Y:S01]  /*1270*/  SEL R28, R29, R40, !P2 ;  /* 0x000000281d1c7207 */ /* 0x000fe20005000000 */
[----:B------:R-:W-:Y:S02]  /*1280*/  IMAD R40, R30, UR8, R41 ;  /* 0x000000081e287c24 */ /* 0x000fe4000f8e0229 */
[----:B------:R-:W-:Y:S02]  /*1290*/  @!P3 IMAD.MOV R42, RZ, RZ, -R42 ;  /* 0x000000ffff2ab224 */ /* 0x000fe400078e0a2a */
[----:B------:R-:W-:-:S03]  /*12a0*/  @!P0 IMAD R43, R40, UR9, R31 ;  /* 0x00000009282b8c24 */ /* 0x000fc6000f8e021f */
[----:B------:R-:W-:Y:S02]  /*12b0*/  SEL R29, R29, R42, !P2 ;  /* 0x0000002a1d1d7207 */ /* 0x000fe40005000000 */
[----:B------:R-:W-:-:S04]  /*12c0*/  @!P0 IADD3 R42, P1, R43, R16, RZ ;  /* 0x000000102b2a8210 */ /* 0x000fc80007f3e0ff */
[----:B------:R-:W-:Y:S02]  /*12d0*/  @!P0 LEA.HI.X.SX32 R43, R43, R17, 0x1, P1 ;  /* 0x000000112b2b8211 */ /* 0x000fe400008f0eff */
[----:B0-----:R-:W-:Y:S02]  /*12e0*/  @!P0 LEA R44, P1, R42, R22, 0x1 ;  /* 0x000000162a2c8211 */ /* 0x001fe400078208ff */
[----:B------:R-:W-:Y:S02]  /*12f0*/  LOP3.LUT R22, R32, R28, RZ, 0xfc, !PT ;  /* 0x0000001c20167212 */ /* 0x000fe400078efcff */
[----:B------:R-:W-:Y:S02]  /*1300*/  @!P0 LEA.HI.X R45, R42, R23, R43, 0x1, P1 ;  /* 0x000000172a2d8211 */ /* 0x000fe400008f0c2b */
[----:B------:R-:W-:Y:S02]  /*1310*/  ISETP.GE.AND P1, PT, R22, RZ, PT ;  /* 0x000000ff1600720c */ /* 0x000fe40003f26270 */
[----:B------:R-:W-:-:S02]  /*1320*/  LOP3.LUT R32, R32, R29, RZ, 0xfc, !PT ;  /* 0x0000001d20207212 */ /* 0x000fc400078efcff */
[----:B------:R-:W-:Y:S02]  /*1330*/  ISETP.GE.OR P1, PT, R28, UR9, !P1 ;  /* 0x000000091c007c0c */ /* 0x000fe4000cf26670 */
[----:B------:R-:W-:Y:S02]  /*1340*/  ISETP.GE.AND P2, PT, R32, RZ, PT ;  /* 0x000000ff2000720c */ /* 0x000fe40003f46270 */
[----:B------:R-:W-:Y:S01]  /*1350*/  ISETP.GE.OR P1, PT, R41, UR8, P1 ;  /* 0x0000000829007c0c */ /* 0x000fe20008f26670 */
[----:B------:R0:W2:Y:S01]  /*1360*/  @!P0 LDG.E.U16 R32, desc[UR6][R44.64] ;  /* 0x000000062c208981 */ /* 0x0000a2000c1e1500 */
[----:B------:R-:W-:Y:S02]  /*1370*/  ISETP.GE.OR P2, PT, R29, UR9, !P2 ;  /* 0x000000091d007c0c */ /* 0x000fe4000d746670 */
[----:B------:R-:W-:-:S13]  /*1380*/  ISETP.GE.OR P1, PT, R30, UR10, P1 ;  /* 0x0000000a1e007c0c */ /* 0x000fda0008f26670 */
[----:B------:R-:W1:Y:S01]  /*1390*/  @!P1 LDC.64 R22, c[0x0][0x210] ;  /* 0x00008400ff169b82 */ /* 0x000e620000000a00 */
[----:B------:R-:W-:Y:S01]  /*13a0*/  ISETP.GE.OR P2, PT, R41, UR8, P2 ;  /* 0x0000000829007c0c */ /* 0x000fe20009746670 */
[----:B------:R-:W-:-:S03]  /*13b0*/  @!P1 IMAD R42, R40, UR9, R28 ;  /* 0x00000009282a9c24 */ /* 0x000fc6000f8e021c */
[----:B------:R-:W-:Y:S02]  /*13c0*/  ISETP.GE.OR P5, PT, R30, UR10, P2 ;  /* 0x0000000a1e007c0c */ /* 0x000fe400097a6670 */
[----:B------:R-:W-:-:S04]  /*13d0*/  @!P1 IADD3 R43, P2, R42, R16, RZ ;  /* 0x000000102a2b9210 */ /* 0x000fc80007f5e0ff */
[----:B------:R-:W-:Y:S02]  /*13e0*/  @!P1 LEA.HI.X.SX32 R46, R42, R17, 0x1, P2 ;  /* 0x000000112a2e9211 */ /* 0x000fe400010f0eff */
[----:B-1----:R-:W-:-:S04]  /*13f0*/  @!P1 LEA R42, P2, R43, R22, 0x1 ;  /* 0x000000162b2a9211 */ /* 0x002fc800078408ff */
[----:B------:R-:W-:Y:S02]  /*1400*/  @!P1 LEA.HI.X R43, R43, R23, R46, 0x1, P2 ;  /* 0x000000172b2b9211 */ /* 0x000fe400010f0c2e */
[----:B------:R-:W0:Y:S01]  /*1410*/  @!P5 LDC.64 R22, c[0x0][0x210] ;  /* 0x00008400ff16db82 */ /* 0x000e220000000a00 */
[----:B------:R-:W-:Y:S02]  /*1420*/  @!P5 IMAD R46, R40, UR9, R29 ;  /* 0x00000009282edc24 */ /* 0x000fe4000f8e021d */
[----:B------:R-:W3:Y:S03]  /*1430*/  @!P1 LDG.E.U16 R42, desc[UR6][R42.64] ;  /* 0x000000062a2a9981 */ /* 0x000ee6000c1e1500 */
[----:B------:R-:W-:-:S04]  /*1440*/  @!P5 IADD3 R40, P2, R46, R16, RZ ;  /* 0x000000102e28d210 */ /* 0x000fc80007f5e0ff */
[----:B------:R-:W-:Y:S01]  /*1450*/  @!P5 LEA.HI.X.SX32 R46, R46, R17, 0x1, P2 ;  /* 0x000000112e2ed211 */ /* 0x000fe200010f0eff */
[----:B------:R-:W4:Y:S01]  /*1460*/  LDG.E.U16 R43, desc[UR6][R38.64+0x2] ;  /* 0x00000206262b7981 */ /* 0x000f22000c1e1500 */
[----:B0-----:R-:W-:-:S03]  /*1470*/  @!P5 LEA R44, P2, R40, R22, 0x1 ;  /* 0x00000016282cd211 */ /* 0x001fc600078408ff */
[----:B------:R-:W5:Y:S01]  /*1480*/  LDG.E.U16 R22, desc[UR6][R38.64+0x4] ;  /* 0x0000040626167981 */ /* 0x000f62000c1e1500 */
[----:B------:R-:W-:-:S03]  /*1490*/  @!P5 LEA.HI.X R45, R40, R23, R46, 0x1, P2 ;  /* 0x00000017282dd211 */ /* 0x000fc600010f0c2e */
[----:B------:R-:W4:Y:S04]  /*14a0*/  LDG.E.U16 R40, desc[UR6][R38.64] ;  /* 0x0000000626287981 */ /* 0x000f28000c1e1500 */
[----:B------:R0:W5:Y:S01]  /*14b0*/  @!P5 LDG.E.U16 R23, desc[UR6][R44.64] ;  /* 0x000000062c17d981 */ /* 0x000162000c1e1500 */
[----:B------:R-:W-:Y:S02]  /*14c0*/  IMAD R33, R30, R33, RZ ;  /* 0x000000211e217224 */ /* 0x000fe400078e02ff */
[----:B------:R-:W-:Y:S02]  /*14d0*/  IMAD R41, R41, R19, RZ ;  /* 0x0000001329297224 */ /* 0x000fe400078e02ff */
[----:B------:R-:W-:Y:S01]  /*14e0*/  IMAD.MOV.U32 R46, RZ, RZ, RZ ;  /* 0x000000ffff2e7224 */ /* 0x000fe200078e00ff */
[----:B------:R-:W-:-:S04]  /*14f0*/  ISETP.NE.AND P3, PT, R26, R33, PT ;  /* 0x000000211a00720c */ /* 0x000fc80003f65270 */
[----:B------:R-:W-:Y:S01]  /*1500*/  ISETP.EQ.AND P2, PT, R41, R14, !P3 ;  /* 0x0000000e2900720c */ /* 0x000fe20005f42270 */
[----:B------:R-:W-:Y:S02]  /*1510*/  IMAD R33, R28, R34, RZ ;  /* 0x000000221c217224 */ /* 0x000fe400078e02ff */
[----:B------:R-:W-:Y:S02]  /*1520*/  IMAD.MOV.U32 R48, RZ, RZ, RZ ;  /* 0x000000ffff307224 */ /* 0x000fe400078e00ff */
[----:B0-----:R-:W-:-:S05]  /*1530*/  VIADD R44, R14, 0xffffffff ;  /* 0xffffffff0e2c7836 */ /* 0x001fca0000000000 */
[----:B------:R-:W-:Y:S01]  /*1540*/  IABS R41, R44 ;  /* 0x0000002c00297213 */ /* 0x000fe20000000000 */
[----:B--2---:R-:W-:Y:S02]  /*1550*/  @!P0 IMAD.U32 R46, R32, 0x10000, RZ ;  /* 0x00010000202e8824 */ /* 0x004fe400078e00ff */
[----:B------:R-:W-:-:S05]  /*1560*/  IMAD R32, R31, R34, RZ ;  /* 0x000000221f207224 */ /* 0x000fca00078e02ff */
[----:B------:R-:W-:Y:S01]  /*1570*/  ISETP.EQ.AND P0, PT, R32, R11, P2 ;  /* 0x0000000b2000720c */ /* 0x000fe20001702270 */
[----:B---3--:R-:W-:Y:S01]  /*1580*/  @!P1 IMAD.U32 R48, R42, 0x10000, RZ ;  /* 0x000100002a309824 */ /* 0x008fe200078e00ff */
[----:B------:R-:W-:Y:S01]  /*1590*/  ISETP.EQ.AND P1, PT, R33, R36, P2 ;  /* 0x000000242100720c */ /* 0x000fe20001722270 */
[----:B----4-:R-:W-:-:S10]  /*15a0*/  IMAD.U32 R40, R40, 0x10000, RZ ;  /* 0x0001000028287824 */ /* 0x010fd400078e00ff */
[----:B------:R-:W-:Y:S01]  /*15b0*/  @P0 FFMA.FTZ R37, R40, R46, R37 ;  /* 0x0000002e28250223 */ /* 0x000fe20000010025 */
[----:B------:R-:W-:-:S05]  /*15c0*/  SHF.L.U32 R40, R43, 0x10, RZ ;  /* 0x000000102b287819 */ /* 0x000fca00000006ff */
[----:B------:R-:W-:Y:S01]  /*15d0*/  @P1 FFMA.FTZ R37, R40, R48, R37 ;  /* 0x0000003028251223 */ /* 0x000fe20000010025 */
[----:B------:R-:W-:Y:S02]  /*15e0*/  IMAD.MOV.U32 R40, RZ, RZ, RZ ;  /* 0x000000ffff287224 */ /* 0x000fe400078e00ff */
[----:B-----5:R-:W-:Y:S02]  /*15f0*/  @!P5 IMAD.U32 R40, R23, 0x10000, RZ ;  /* 0x000100001728d824 */ /* 0x020fe400078e00ff */
        /* <DEDUP_REMOVED lines=8> */
[----:B------:R-:W-:-:S06]  /*1680*/  @!P1 VIADD R23, R23, 0x1 ;  /* 0x0000000117179836 */ /* 0x000fcc0000000000 */
[----:B------:R-:W-:-:S06]  /*1690*/  @P0 VIADD R23, R23, 0x1 ;  /* 0x0000000117170836 */ /* 0x000fcc0000000000 */
[----:B------:R-:W-:-:S05]  /*16a0*/  @!P5 IMAD.MOV R23, RZ, RZ, -R23 ;  /* 0x000000ffff17d224 */ /* 0x000fca00078e0a17 */
[----:B------:R-:W-:-:S04]  /*16b0*/  SEL R41, R25, R23, !P4 ;  /* 0x0000001719297207 */ /* 0x000fc80006000000 */
[----:B------:R-:W-:-:S04]  /*16c0*/  LOP3.LUT R42, R41, R30, RZ, 0xfc, !PT ;  /* 0x0000001e292a7212 */ /* 0x000fc800078efcff */
[----:B------:R-:W-:-:S04]  /*16d0*/  LOP3.LUT R23, R42, R31, RZ, 0xfc, !PT ;  /* 0x0000001f2a177212 */ /* 0x000fc800078efcff */
[----:B------:R-:W-:Y:S01]  /*16e0*/  ISETP.GE.AND P0, PT, R23, RZ, PT ;  /* 0x000000ff1700720c */ /* 0x000fe20003f06270 */
[----:B------:R-:W-:-:S03]  /*16f0*/  IMAD R34, R29, R34, RZ ;  /* 0x000000221d227224 */ /* 0x000fc600078e02ff */
[----:B------:R-:W-:-:S04]  /*1700*/  ISETP.GE.OR P0, PT, R31, UR9, !P0 ;  /* 0x000000091f007c0c */ /* 0x000fc8000c706670 */
[----:B------:R-:W-:Y:S02]  /*1710*/  ISETP.GE.OR P0, PT, R41, UR8, P0 ;  /* 0x0000000829007c0c */ /* 0x000fe40008706670 */
[----:B------:R-:W-:Y:S02]  /*1720*/  ISETP.EQ.AND P2, PT, R34, R27, P2 ;  /* 0x0000001b2200720c */ /* 0x000fe40001742270 */
[----:B------:R-:W-:Y:S01]  /*1730*/  ISETP.GE.OR P0, PT, R30, UR10, P0 ;  /* 0x0000000a1e007c0c */ /* 0x000fe20008706670 */
[----:B------:R-:W-:-:S10]  /*1740*/  IMAD.U32 R22, R22, 0x10000, RZ ;  /* 0x0001000016167824 */ /* 0x000fd400078e00ff */
[----:B------:R-:W-:Y:S02]  /*1750*/  @P2 FFMA.FTZ R37, R22, R40, R37 ;  /* 0x0000002816252223 */ /* 0x000fe40000010025 */
[----:B------:R-:W0:Y:S01]  /*1760*/  @!P0 LDC.64 R22, c[0x0][0x210] ;  /* 0x00008400ff168b82 */ /* 0x000e220000000a00 */
[----:B------:R-:W-:-:S04]  /*1770*/  IMAD R40, R30, UR8, R41 ;  /* 0x000000081e287c24 */ /* 0x000fc8000f8e0229 */
[----:B------:R-:W-:-:S05]  /*1780*/  @!P0 IMAD R45, R40, UR9, R31 ;  /* 0x00000009282d8c24 */ /* 0x000fca000f8e021f */
[----:B------:R-:W-:-:S04]  /*1790*/  @!P0 IADD3 R43, P1, R45, R16, RZ ;  /* 0x000000102d2b8210 */ /* 0x000fc80007f3e0ff */
[----:B------:R-:W-:Y:S02]  /*17a0*/  @!P0 LEA.HI.X.SX32 R45, R45, R17, 0x1, P1 ;  /* 0x000000112d2d8211 */ /* 0x000fe400008f0eff */
[----:B0-----:R-:W-:-:S04]  /*17b0*/  @!P0 LEA R22, P1, R43, R22, 0x1 ;  /* 0x000000162b168211 */ /* 0x001fc800078208ff */
[----:B------:R-:W-:-:S05]  /*17c0*/  @!P0 LEA.HI.X R23, R43, R23, R45, 0x1, P1 ;  /* 0x000000172b178211 */ /* 0x000fca00008f0c2d */
[----:B------:R-:W2:Y:S01]  /*17d0*/  @!P0 LDG.E.U16 R22, desc[UR6][R22.64] ;  /* 0x0000000616168981 */ /* 0x000ea2000c1e1500 */
[----:B------:R-:W-:-:S05]  /*17e0*/  IMAD R43, R41, R19, RZ ;  /* 0x00000013292b7224 */ /* 0x000fca00078e02ff */
[----:B------:R-:W-:Y:S02]  /*17f0*/  ISETP.EQ.AND P5, PT, R43, R44, !P3 ;  /* 0x0000002c2b00720c */ /* 0x000fe40005fa2270 */
[----:B------:R-:W3:Y:S01]  /*1800*/  LDG.E.U16 R43, desc[UR6][R38.64+0x6] ;  /* 0x00000606262b7981 */ /* 0x000ee2000c1e1500 */
[----:B------:R-:W-:Y:S01]  /*1810*/  LOP3.LUT R44, R42, R28, RZ, 0xfc, !PT ;  /* 0x0000001c2a2c7212 */ /* 0x000fe200078efcff */
[----:B------:R-:W-:Y:S01]  /*1820*/  IMAD.MOV.U32 R46, RZ, RZ, RZ ;  /* 0x000000ffff2e7224 */ /* 0x000fe200078e00ff */
[----:B------:R-:W-:Y:S01]  /*1830*/  ISETP.EQ.AND P1, PT, R32, R11, P5 ;  /* 0x0000000b2000720c */ /* 0x000fe20002f22270 */
[----:B--2---:R-:W-:Y:S01]  /*1840*/  @!P0 IMAD.U32 R46, R22, 0x10000, RZ ;  /* 0x00010000162e8824 */ /* 0x004fe200078e00ff */
[----:B------:R-:W-:-:S04]  /*1850*/  ISETP.GE.AND P0, PT, R44, RZ, PT ;  /* 0x000000ff2c00720c */ /* 0x000fc80003f06270 */
[----:B------:R-:W-:-:S04]  /*1860*/  ISETP.GE.OR P0, PT, R28, UR9, !P0 ;  /* 0x000000091c007c0c */ /* 0x000fc8000c706670 */
[----:B------:R-:W-:-:S04]  /*1870*/  ISETP.GE.OR P0, PT, R41, UR8, P0 ;  /* 0x0000000829007c0c */ /* 0x000fc80008706670 */
[----:B------:R-:W-:Y:S01]  /*1880*/  ISETP.GE.OR P0, PT, R30, UR10, P0 ;  /* 0x0000000a1e007c0c */ /* 0x000fe20008706670 */
[----:B---3--:R-:W-:-:S04]  /*1890*/  IMAD.U32 R22, R43, 0x10000, RZ ;  /* 0x000100002b167824 */ /* 0x008fc800078e00ff */
[----:B------:R-:W-:-:S08]  /*18a0*/  @P1 FFMA.FTZ R37, R22, R46, R37 ;  /* 0x0000002e16251223 */ /* 0x000fd00000010025 */
[----:B------:R-:W0:Y:S01]  /*18b0*/  @!P0 LDC.64 R22, c[0x0][0x210] ;  /* 0x00008400ff168b82 */ /* 0x000e220000000a00 */
[----:B------:R-:W-:Y:S01]  /*18c0*/  @!P0 IMAD R43, R40, UR9, R28 ;  /* 0x00000009282b8c24 */ /* 0x000fe2000f8e021c */
[----:B------:R-:W-:-:S04]  /*18d0*/  ISETP.EQ.AND P1, PT, R33, R36, P5 ;  /* 0x000000242100720c */ /* 0x000fc80002f22270 */
[----:B------:R-:W-:-:S04]  /*18e0*/  @!P0 IADD3 R36, P2, R43, R16, RZ ;  /* 0x000000102b248210 */ /* 0x000fc80007f5e0ff */
[----:B------:R-:W-:Y:S02]  /*18f0*/  @!P0 LEA.HI.X.SX32 R43, R43, R17, 0x1, P2 ;  /* 0x000000112b2b8211 */ /* 0x000fe400010f0eff */
[----:B0-----:R-:W-:-:S04]  /*1900*/  @!P0 LEA R22, P2, R36, R22, 0x1 ;  /* 0x0000001624168211 */ /* 0x001fc800078408ff */
[----:B------:R-:W-:Y:S01]  /*1910*/  @!P0 LEA.HI.X R23, R36, R23, R43, 0x1, P2 ;  /* 0x0000001724178211 */ /* 0x000fe200010f0c2b */
[----:B------:R-:W-:-:S04]  /*1920*/  VIADD R36, R14, 0xfffffffe ;  /* 0xfffffffe0e247836 */ /* 0x000fc80000000000 */
[----:B------:R-:W2:Y:S01]  /*1930*/  @!P0 LDG.E.U16 R22, desc[UR6][R22.64] ;  /* 0x0000000616168981 */ /* 0x000ea2000c1e1500 */
[----:B------:R-:W-:-:S05]  /*1940*/  IABS R43, R36 ;  /* 0x00000024002b7213 */ /* 0x000fca0000000000 */
[----:B------:R-:W-:-:S05]  /*1950*/  IMAD.HI.U32 R35, R35, R43, RZ ;  /* 0x0000002b23237227 */ /* 0x000fca00078e00ff */
[----:B------:R-:W-:-:S05]  /*1960*/  IADD3 R44, -R35, RZ, RZ ;  /* 0x000000ff232c7210 */ /* 0x000fca0007ffe1ff */
[----:B------:R-:W-:-:S05]  /*1970*/  IMAD R43, R24, R44, R43 ;  /* 0x0000002c182b7224 */ /* 0x000fca00078e022b */
[----:B------:R-:W-:-:S13]  /*1980*/  ISETP.GT.U32.AND P2, PT, R24, R43, PT ;  /* 0x0000002b1800720c */ /* 0x000fda0003f44070 */
[----:B------:R-:W-:Y:S02]  /*1990*/  @!P2 IMAD.IADD R43, R43, 0x1, -R24 ;  /* 0x000000012b2ba824 */ /* 0x000fe400078e0a18 */
[----:B------:R-:W-:-:S03]  /*19a0*/  @!P2 VIADD R35, R35, 0x1 ;  /* 0x000000012323a836 */ /* 0x000fc60000000000 */
[----:B------:R-:W-:Y:S02]  /*19b0*/  ISETP.GE.U32.AND P2, PT, R43, R24, PT ;  /* 0x000000182b00720c */ /* 0x000fe40003f46070 */
[----:B------:R-:W-:-:S11]  /*19c0*/  LOP3.LUT R24, R36, R19, RZ, 0x3c, !PT ;  /* 0x0000001324187212 */ /* 0x000fd600078e3cff */
[----:B------:R-:W-:Y:S01]  /*19d0*/  @P2 VIADD R35, R35, 0x1 ;  /* 0x0000000123232836 */ /* 0x000fe20000000000 */
[----:B------:R-:W-:Y:S02]  /*19e0*/  ISETP.GE.AND P2, PT, R24, RZ, PT ;  /* 0x000000ff1800720c */ /* 0x000fe40003f46270 */
[----:B------:R-:W3:Y:S01]  /*19f0*/  LDG.E.U16 R24, desc[UR6][R38.64+0x8] ;  /* 0x0000080626187981 */ /* 0x000ee2000c1e1500 */
[----:B------:R-:W-:-:S10]  /*1a00*/  LOP3.LUT R42, R42, R29, RZ, 0xfc, !PT ;  /* 0x0000001d2a2a7212 */ /* 0x000fd400078efcff */
[----:B------:R-:W-:Y:S01]  /*1a10*/  @!P2 IMAD.MOV R35, RZ, RZ, -R35 ;  /* 0x000000ffff23a224 */ /* 0x000fe200078e0a23 */
[----:B------:R-:W-:-:S04]  /*1a20*/  ISETP.GE.AND P2, PT, R42, RZ, PT ;  /* 0x000000ff2a00720c */ /* 0x000fc80003f46270 */
[----:B------:R-:W-:Y:S02]  /*1a30*/  ISETP.GE.OR P2, PT, R29, UR9, !P2 ;  /* 0x000000091d007c0c */ /* 0x000fe4000d746670 */
[----:B------:R-:W-:Y:S02]  /*1a40*/  SEL R35, R25, R35, !P4 ;  /* 0x0000002319237207 */ /* 0x000fe40006000000 */
[----:B------:R-:W-:Y:S02]  /*1a50*/  ISETP.GE.OR P2, PT, R41, UR8, P2 ;  /* 0x0000000829007c0c */ /* 0x000fe40009746670 */
[----:B------:R-:W-:Y:S02]  /*1a60*/  LOP3.LUT R42, R35, R30, RZ, 0xfc, !PT ;  /* 0x0000001e232a7212 */ /* 0x000fe400078efcff */
[----:B------:R-:W-:Y:S02]  /*1a70*/  ISETP.GE.OR P4, PT, R30, UR10, P2 ;  /* 0x0000000a1e007c0c */ /* 0x000fe40009786670 */
[----:B------:R-:W-:Y:S01]  /*1a80*/  LOP3.LUT R25, R42, R31, RZ, 0xfc, !PT ;  /* 0x0000001f2a197212 */ /* 0x000fe200078efcff */
[----:B------:R-:W-:-:S03]  /*1a90*/  IMAD.MOV.U32 R44, RZ, RZ, RZ ;  /* 0x000000ffff2c7224 */ /* 0x000fc600078e00ff */
[----:B------:R-:W-:-:S07]  /*1aa0*/  ISETP.GE.AND P2, PT, R25, RZ, PT ;  /* 0x000000ff1900720c */ /* 0x000fce0003f46270 */
[----:B------:R-:W-:Y:S02]  /*1ab0*/  @!P4 IMAD R40, R40, UR9, R29 ;  /* 0x000000092828cc24 */ /* 0x000fe4000f8e021d */
[----:B--2---:R-:W-:Y:S01]  /*1ac0*/  @!P0 IMAD.U32 R44, R22, 0x10000, RZ ;  /* 0x00010000162c8824 */ /* 0x004fe200078e00ff */
[----:B------:R-:W-:Y:S01]  /*1ad0*/  ISETP.GE.OR P0, PT, R31, UR9, !P2 ;  /* 0x000000091f007c0c */ /* 0x000fe2000d706670 */
[----:B------:R-:W0:Y:S03]  /*1ae0*/  @!P4 LDC.64 R22, c[0x0][0x210] ;  /* 0x00008400ff16cb82 */ /* 0x000e260000000a00 */
[----:B------:R-:W-:-:S04]  /*1af0*/  ISETP.GE.OR P0, PT, R35, UR8, P0 ;  /* 0x0000000823007c0c */ /* 0x000fc80008706670 */
[----:B------:R-:W-:Y:S01]  /*1b00*/  ISETP.GE.OR P2, PT, R30, UR10, P0 ;  /* 0x0000000a1e007c0c */ /* 0x000fe20008746670 */
[----:B---3--:R-:W-:-:S04]  /*1b10*/  IMAD.U32 R24, R24, 0x10000, RZ ;  /* 0x0001000018187824 */ /* 0x008fc800078e00ff */
[----:B------:R-:W-:Y:S01]  /*1b20*/  @P1 FFMA.FTZ R37, R24, R44, R37 ;  /* 0x0000002c18251223 */ /* 0x000fe20000010025 */
[----:B------:R-:W-:Y:S02]  /*1b30*/  LOP3.LUT R24, R42, R28, RZ, 0xfc, !PT ;  /* 0x0000001c2a187212 */ /* 0x000fe400078efcff */
[----:B------:R-:W-:Y:S02]  /*1b40*/  @!P4 IADD3 R41, P1, R40, R16, RZ ;  /* 0x000000102829c210 */ /* 0x000fe40007f3e0ff */
[----:B------:R-:W-:-:S03]  /*1b50*/  ISETP.GE.AND P0, PT, R24, RZ, PT ;  /* 0x000000ff1800720c */ /* 0x000fc60003f06270 */
[----:B------:R-:W1:Y:S01]  /*1b60*/  @!P2 LDC.64 R24, c[0x0][0x210] ;  /* 0x00008400ff18ab82 */ /* 0x000e620000000a00 */
[----:B------:R-:W-:Y:S02]  /*1b70*/  @!P4 LEA.HI.X.SX32 R44, R40, R17, 0x1, P1 ;  /* 0x00000011282cc211 */ /* 0x000fe400008f0eff */
[C---:B0-----:R-:W-:Y:S02]  /*1b80*/  @!P4 LEA R40, P1, R41.reuse, R22, 0x1 ;  /* 0x000000162928c211 */ /* 0x041fe400078208ff */
[----:B------:R-:W-:Y:S02]  /*1b90*/  ISETP.GE.OR P0, PT, R28, UR9, !P0 ;  /* 0x000000091c007c0c */ /* 0x000fe4000c706670 */
[----:B------:R-:W-:Y:S01]  /*1ba0*/  @!P4 LEA.HI.X R41, R41, R23, R44, 0x1, P1 ;  /* 0x000000172929c211 */ /* 0x000fe200008f0c2c */
[----:B------:R-:W-:Y:S01]  /*1bb0*/  IMAD R44, R30, UR8, R35 ;  /* 0x000000081e2c7c24 */ /* 0x000fe2000f8e0223 */
[----:B------:R-:W-:-:S03]  /*1bc0*/  ISETP.GE.OR P0, PT, R35, UR8, P0 ;  /* 0x0000000823007c0c */ /* 0x000fc60008706670 */
[----:B------:R-:W-:Y:S01]  /*1bd0*/  @!P2 IMAD R31, R44, UR9, R31 ;  /* 0x000000092c1fac24 */ /* 0x000fe2000f8e021f */
[----:B------:R-:W-:Y:S01]  /*1be0*/  ISETP.GE.OR P0, PT, R30, UR10, P0 ;  /* 0x0000000a1e007c0c */ /* 0x000fe20008706670 */
[----:B------:R-:W2:Y:S03]  /*1bf0*/  @!P4 LDG.E.U16 R40, desc[UR6][R40.64] ;  /* 0x000000062828c981 */ /* 0x000ea6000c1e1500 */
[----:B------:R-:W-:-:S04]  /*1c00*/  @!P2 IADD3 R22, P1, R31, R16, RZ ;  /* 0x000000101f16a210 */ /* 0x000fc80007f3e0ff */
[----:B------:R-:W-:Y:S02]  /*1c10*/  @!P2 LEA.HI.X.SX32 R31, R31, R17, 0x1, P1 ;  /* 0x000000111f1fa211 */ /* 0x000fe400008f0eff */
[----:B-1----:R-:W-:-:S04]  /*1c20*/  @!P2 LEA R24, P1, R22, R24, 0x1 ;  /* 0x000000181618a211 */ /* 0x002fc800078208ff */
[----:B------:R-:W-:Y:S02]  /*1c30*/  @!P2 LEA.HI.X R25, R22, R25, R31, 0x1, P1 ;  /* 0x000000191619a211 */ /* 0x000fe400008f0c1f */
[----:B------:R-:W0:Y:S01]  /*1c40*/  @!P0 LDC.64 R22, c[0x0][0x210] ;  /* 0x00008400ff168b82 */ /* 0x000e220000000a00 */
[----:B------:R-:W-:Y:S01]  /*1c50*/  @!P0 IMAD R31, R44, UR9, R28 ;  /* 0x000000092c1f8c24 */ /* 0x000fe2000f8e021c */
[----:B------:R-:W-:Y:S01]  /*1c60*/  LOP3.LUT R42, R42, R29, RZ, 0xfc, !PT ;  /* 0x0000001d2a2a7212 */ /* 0x000fe200078efcff */
[----:B------:R-:W3:Y:S03]  /*1c70*/  @!P2 LDG.E.U16 R24, desc[UR6][R24.64] ;  /* 0x000000061818a981 */ /* 0x000ee6000c1e1500 */
[----:B------:R-:W-:-:S04]  /*1c80*/  @!P0 IADD3 R28, P1, R31, R16, RZ ;  /* 0x000000101f1c8210 */ /* 0x000fc80007f3e0ff */
[----:B------:R-:W-:Y:S02]  /*1c90*/  @!P0 LEA.HI.X.SX32 R31, R31, R17, 0x1, P1 ;  /* 0x000000111f1f8211 */ /* 0x000fe400008f0eff */
[----:B0-----:R-:W-:-:S04]  /*1ca0*/  @!P0 LEA R46, P1, R28, R22, 0x1 ;  /* 0x000000161c2e8211 */ /* 0x001fc800078208ff */
[----:B------:R-:W-:Y:S02]  /*1cb0*/  @!P0 LEA.HI.X R47, R28, R23, R31, 0x1, P1 ;  /* 0x000000171c2f8211 */ /* 0x000fe400008f0c1f */
[----:B------:R-:W-:Y:S01]  /*1cc0*/  ISETP.GE.AND P1, PT, R42, RZ, PT ;  /* 0x000000ff2a00720c */ /* 0x000fe20003f26270 */
[----:B------:R-:W4:Y:S03]  /*1cd0*/  LDG.E.U16 R31, desc[UR6][R38.64+0x10] ;  /* 0x00001006261f7981 */ /* 0x000f26000c1e1500 */
[----:B------:R-:W-:Y:S01]  /*1ce0*/  ISETP.GE.OR P1, PT, R29, UR9, !P1 ;  /* 0x000000091d007c0c */ /* 0x000fe2000cf26670 */
[----:B------:R-:W5:Y:S03]  /*1cf0*/  @!P0 LDG.E.U16 R46, desc[UR6][R46.64] ;  /* 0x000000062e2e8981 */ /* 0x000f66000c1e1500 */
[----:B------:R-:W-:-:S04]  /*1d00*/  ISETP.GE.OR P1, PT, R35, UR8, P1 ;  /* 0x0000000823007c0c */ /* 0x000fc80008f26670 */
[----:B------:R-:W-:Y:S01]  /*1d10*/  ISETP.GE.OR P1, PT, R30, UR10, P1 ;  /* 0x0000000a1e007c0c */ /* 0x000fe20008f26670 */
[----:B------:R-:W-:Y:S01]  /*1d20*/  IMAD R29, R44, UR9, R29 ;  /* 0x000000092c1d7c24 */ /* 0x000fe2000f8e021d */
[----:B------:R-:W4:Y:S11]  /*1d30*/  LDG.E.U16 R30, desc[UR6][R38.64+0xe] ;  /* 0x00000e06261e7981 */ /* 0x000f36000c1e1500 */
[----:B------:R-:W0:Y:S01]  /*1d40*/  @!P1 LDC.64 R22, c[0x0][0x210] ;  /* 0x00008400ff169b82 */ /* 0x000e220000000a00 */
[----:B------:R-:W-:-:S04]  /*1d50*/  @!P1 IADD3 R28, P6, R29, R16, RZ ;  /* 0x000000101d1c9210 */ /* 0x000fc80007fde0ff */
[----:B------:R-:W-:Y:S02]  /*1d60*/  @!P1 LEA.HI.X.SX32 R29, R29, R17, 0x1, P6 ;  /* 0x000000111d1d9211 */ /* 0x000fe400030f0eff */
[----:B0-----:R-:W-:-:S04]  /*1d70*/  @!P1 LEA R22, P6, R28, R22, 0x1 ;  /* 0x000000161c169211 */ /* 0x001fc800078c08ff */
[----:B------:R-:W-:Y:S02]  /*1d80*/  @!P1 LEA.HI.X R23, R28, R23, R29, 0x1, P6 ;  /* 0x000000171c179211 */ /* 0x000fe400030f0c1d */
[----:B------:R-:W4:Y:S04]  /*1d90*/  LDG.E.U16 R28, desc[UR6][R38.64+0xa] ;  /* 0x00000a06261c7981 */ /* 0x000f28000c1e1500 */
[----:B------:R-:W4:Y:S04]  /*1da0*/  LDG.E.U16 R29, desc[UR6][R38.64+0xc] ;  /* 0x00000c06261d7981 */ /* 0x000f28000c1e1500 */
[----:B------:R0:W4:Y:S01]  /*1db0*/  @!P1 LDG.E.U16 R22, desc[UR6][R22.64] ;  /* 0x0000000616169981 */ /* 0x000122000c1e1500 */
[----:B------:R-:W-:Y:S01]  /*1dc0*/  IMAD R19, R35, R19, RZ ;  /* 0x0000001323137224 */ /* 0x000fe200078e02ff */
[----:B------:R-:W-:Y:S01]  /*1dd0*/  ISETP.EQ.AND P5, PT, R34, R27, P5 ;  /* 0x0000001b2200720c */ /* 0x000fe20002fa2270 */
[----:B------:R-:W-:-:S03]  /*1de0*/  IMAD.MOV.U32 R42, RZ, RZ, RZ ;  /* 0x000000ffff2a7224 */ /* 0x000fc600078e00ff */
[----:B------:R-:W-:Y:S01]  /*1df0*/  ISETP.EQ.AND P3, PT, R19, R36, !P3 ;  /* 0x000000241300720c */ /* 0x000fe20005f62270 */
[----:B------:R-:W-:Y:S01]  /*1e00*/  HFMA2.MMA R19, -RZ, RZ, 0, 0 ;  /* 0x00000000ff137435 */ /* 0x000fe200000001ff */
[----:B------:R-:W-:Y:S02]  /*1e10*/  VIADD R20, R20, 0x12 ;  /* 0x0000001214147836 */ /* 0x000fe40000000000 */
[C---:B0-----:R-:W-:Y:S02]  /*1e20*/  VIADD R23, R11.reuse, 0xfffffffe ;  /* 0xfffffffe0b177836 */ /* 0x041fe40000000000 */
[----:B------:R-:W-:Y:S02]  /*1e30*/  IMAD.MOV.U32 R25, RZ, RZ, RZ ;  /* 0x000000ffff197224 */ /* 0x000fe400078e00ff */
[----:B------:R-:W-:Y:S02]  /*1e40*/  VIADD R26, R26, 0xffffffff ;  /* 0xffffffff1a1a7836 */ /* 0x000fe40000000000 */
[----:B--2---:R-:W-:Y:S01]  /*1e50*/  @!P4 IMAD.U32 R42, R40, 0x10000, RZ ;  /* 0x00010000282ac824 */ /* 0x004fe200078e00ff */
[----:B------:R-:W-:Y:S01]  /*1e60*/  ISETP.EQ.AND P4, PT, R32, R11, P3 ;  /* 0x0000000b2000720c */ /* 0x000fe20001f82270 */
[----:B------:R-:W-:-:S02]  /*1e70*/  VIADD R32, R11, 0xffffffff ;  /* 0xffffffff0b207836 */ /* 0x000fc40000000000 */
[----:B---3--:R-:W-:Y:S02]  /*1e80*/  @!P2 IMAD.U32 R25, R24, 0x10000, RZ ;  /* 0x000100001819a824 */ /* 0x008fe400078e00ff */
[----:B-----5:R-:W-:Y:S01]  /*1e90*/  @!P0 IMAD.U32 R19, R46, 0x10000, RZ ;  /* 0x000100002e138824 */ /* 0x020fe200078e00ff */
[----:B------:R-:W-:Y:S01]  /*1ea0*/  ISETP.NE.AND P0, PT, R20, 0x36, PT ;  /* 0x000000361400780c */ /* 0x000fe20003f05270 */
[----:B----4-:R-:W-:Y:S02]  /*1eb0*/  IMAD.U32 R30, R30, 0x10000, RZ ;  /* 0x000100001e1e7824 */ /* 0x010fe400078e00ff */
[----:B------:R-:W-:-:S04]  /*1ec0*/  IMAD.U32 R28, R28, 0x10000, RZ ;  /* 0x000100001c1c7824 */ /* 0x000fc800078e00ff */
[----:B------:R-:W-:Y:S01]  /*1ed0*/  @P5 FFMA.FTZ R37, R28, R42, R37 ;  /* 0x0000002a1c255223 */ /* 0x000fe20000010025 */
[----:B------:R-:W-:Y:S01]  /*1ee0*/  ISETP.EQ.AND P5, PT, R33, R32, P3 ;  /* 0x000000202100720c */ /* 0x000fe20001fa2270 */
[----:B------:R-:W-:Y:S01]  /*1ef0*/  IMAD.U32 R24, R29, 0x10000, RZ ;  /* 0x000100001d187824 */ /* 0x000fe200078e00ff */
[----:B------:R-:W-:-:S03]  /*1f00*/  ISETP.EQ.AND P3, PT, R34, R23, P3 ;  /* 0x000000172200720c */ /* 0x000fc60001f62270 */
[----:B------:R-:W-:Y:S01]  /*1f10*/  @P4 FFMA.FTZ R37, R24, R25, R37 ;  /* 0x0000001918254223 */ /* 0x000fe20000010025 */
[----:B------:R-:W-:Y:S02]  /*1f20*/  IMAD.MOV.U32 R24, RZ, RZ, RZ ;  /* 0x000000ffff187224 */ /* 0x000fe400078e00ff */
[----:B------:R-:W-:Y:S01]  /*1f30*/  @!P1 IMAD.U32 R24, R22, 0x10000, RZ ;  /* 0x0001000016189824 */ /* 0x000fe200078e00ff */
[----:B------:R-:W-:Y:S01]  /*1f40*/  IADD3 R38, P1, R38, 0x12, RZ ;  /* 0x0000001226267810 */ /* 0x000fe20007f3e0ff */
[----:B------:R-:W-:-:S03]  /*1f50*/  IMAD.U32 R22, R31, 0x10000, RZ ;  /* 0x000100001f167824 */ /* 0x000fc600078e00ff */
[----:B------:R-:W-:Y:S01]  /*1f60*/  @P5 FFMA.FTZ R37, R30, R19, R37 ;  /* 0x000000131e255223 */ /* 0x000fe20000010025 */
[----:B------:R-:W-:-:S03]  /*1f70*/  IMAD.X R39, RZ, RZ, R39, P1 ;  /* 0x000000ffff277224 */ /* 0x000fc600008e0627 */
[----:B------:R-:W-:Y:S01]  /*1f80*/  @P3 FFMA.FTZ R37, R22, R24, R37 ;  /* 0x0000001816253223 */ /* 0x000fe20000010025 */
[----:B------:R-:W-:Y:S06]  /*1f90*/  @P0 BRA `(.L_x_206) ;  /* 0xffffffec00180947 */ /* 0x000fec000383ffff */
[----:B------:R-:W-:Y:S02]  /*1fa0*/  ISETP.NE.AND P6, PT, R21, RZ, PT ;  /* 0x000000ff1500720c */ /* 0x000fe40003fc5270 */
[----:B------:R-:W-:-:S05]  /*1fb0*/  IADD3 R12, P0, R12, 0x36, RZ ;  /* 0x000000360c0c7810 */ /* 0x000fca0007f1e0ff */
[----:B------:R-:W-:-:S06]  /*1fc0*/  IMAD.X R13, RZ, RZ, R13, P0 ;  /* 0x000000ffff0d7224 */ /* 0x000fcc00000e060d */
[----:B------:R-:W-:Y:S05]  /*1fd0*/  @!P6 BRA `(.L_x_207) ;  /* 0xffffffe8009ce947 */ /* 0x000fea000383ffff */
.L_x_205:
[----:B------:R-:W-:Y:S05]  /*1fe0*/  BSYNC B0 ;  /* 0x0000000000007941 */ /* 0x000fea0003800000 */
.L_x_204:
        /* <DEDUP_REMOVED lines=32> */
.L_x_209:
        /* <DEDUP_REMOVED lines=9> */
.L_x_476:


//--------------------- .text._ZN2at6native51_GLOBAL__N__11011a27_18_DepthwiseConv3d_cu_35e0c7b543conv_depthwise3d_cuda_backward_input_kernelIN3c108BFloat16EfLi3ELi3ELi3ELi1ELi1ELi1ELi1ELi1ELi1EEEvNS_27GenericPackedTensorAccessorIKT_Lm5ENS_16DefaultPtrTraitsEiEENS5_IS6_Lm5ES8_iEES9_iiiiiiiii --------------------------
	.section	.text._ZN2at6native51_GLOBAL__N__11011a27_18_DepthwiseConv3d_cu_35e0c7b543conv_depthwise3d_cuda_backward_input_kernelIN3c108BFloat16EfLi3ELi3ELi3ELi1ELi1ELi1ELi1ELi1ELi1EEEvNS_27GenericPackedTensorAccessorIKT_Lm5ENS_16DefaultPtrTraitsEiEENS5_IS6_Lm5ES8_iEES9_iiiiiiiii,"ax",@progbits
	.align	128
.text._ZN2at6native51_GLOBAL__N__11011a27_18_DepthwiseConv3d_cu_35e0c7b543conv_depthwise3d_cuda_backward_input_kernelIN3c108BFloat16EfLi3ELi3ELi3ELi1ELi1ELi1ELi1ELi1ELi1EEEvNS_27GenericPackedTensorAccessorIKT_Lm5ENS_16DefaultPtrTraitsEiEENS5_IS6_Lm5ES8_iEES9_iiiiiiiii:
        .type           _ZN2at6native51_GLOBAL__N__11011a27_18_DepthwiseConv3d_cu_35e0c7b543conv_depthwise3d_cuda_backward_input_kernelIN3c108BFloat16EfLi3ELi3ELi3ELi1ELi1ELi1ELi1ELi1ELi1EEEvNS_27GenericPackedTensorAccessorIKT_Lm5ENS_16DefaultPtrTraitsEiEENS5_IS6_Lm5ES8_iEES9_iiiiiiiii,@function
        .size           _ZN2at6native51_GLOBAL__N__11011a27_18_DepthwiseConv3d_cu_35e0c7b543conv_depthwise3d_cuda_backward_input_kernelIN3c108BFloat16EfLi3ELi3ELi3ELi1ELi1ELi1ELi1ELi1ELi1EEEvNS_27GenericPackedTensorAccessorIKT_Lm5ENS_16DefaultPtrTraitsEiEENS5_IS6_Lm5ES8_iEES9_iiiiiiiii,(.L_x_477 - _ZN2at6native51_GLOBAL__N__11011a27_18_DepthwiseConv3d_cu_35e0c7b543conv_depthwise3d_cuda_backward_input_kernelIN3c108BFloat16EfLi3ELi3ELi3ELi1ELi1ELi1ELi1ELi1ELi1EEEvNS_27GenericPackedTensorAccessorIKT_Lm5ENS_16DefaultPtrTraitsEiEENS5_IS6_Lm5ES8_iEES9_iiiiiiiii)
        .other          _ZN2at6native51_GLOBAL__N__11011a27_18_DepthwiseConv3d_cu_35e0c7b543conv_depthwise3d_cuda_backward_input_kernelIN3c108BFloat16EfLi3ELi3ELi3ELi1ELi1ELi1ELi1ELi1ELi1EEEvNS_27GenericPackedTensorAccessorIKT_Lm5ENS_16DefaultPtrTraitsEiEENS5_IS6_Lm5ES8_iEES9_iiiiiiiii,@"STO_CUDA_ENTRY STV_DEFAULT"
_ZN2at6native51_GLOBAL__N__11011a27_18_DepthwiseConv3d_cu_35e0c7b543conv_depthwise3d_cuda_backward_input_kernelIN3c108BFloat16EfLi3ELi3ELi3ELi1ELi1ELi1ELi1ELi1ELi1EEEvNS_27GenericPackedTensorAccessorIKT_Lm5ENS_16DefaultPtrTraitsEiEENS5_IS6_Lm5ES8_iEES9_iiiiiiiii:
        /* <DEDUP_REMOVED lines=16> */
[----:B------:R-:W-:Y:S01]  /*0100*/  IMAD R11, R11, UR4, RZ ;  /* 0x000000040b0b7c24 */ /* 0x000fe2000f8e02ff */
[----:B------:R-:W-:Y:S01]  /*0110*/  ULDC UR15, c[0x0][0x228] ;  /* 0x00008a00000f7ab9 */ /* 0x000fe20000000800 */
[----:B------:R-:W-:Y:S01]  /*0120*/  ULDC UR14, c[0x0][0x2b0] ;  /* 0x0000ac00000e7ab9 */ /* 0x000fe20000000800 */
[----:B------:R-:W-:Y:S01]  /*0130*/  ULDC.64 UR12, c[0x0][0x220] ;  /* 0x00008800000c7ab9 */ /* 0x000fe20000000a00 */
[----:B------:R-:W-:Y:S01]  /*0140*/  ULDC.64 UR10, c[0x0][0x210] ;  /* 0x00008400000a7ab9 */ /* 0x000fe20000000a00 */
        /* <DEDUP_REMOVED lines=11> */
[----:B------:R-:W-:-:S05]  /*0200*/  IMAD.HI.U32 R0, R3, R6, RZ ;  /* 0x0000000603007227 */ /* 0x000fca00078e00ff */
[----:B------:R-:W-:-:S05]  /*0210*/  IADD3 R3, -R0, RZ, RZ ;  /* 0x000000ff00037210 */ /* 0x000fca0007ffe1ff */
        /* <DEDUP_REMOVED lines=11> */
.L_x_214:
[----:B------:R-:W0:Y:S01]  /*02d0*/  LDC R3, c[0x0][0x258] ;  /* 0x00009600ff037b82 */ /* 0x000e220000000800 */
[----:B------:R-:W-:Y:S01]  /*02e0*/  IABS R10, R8 ;  /* 0x00000008000a7213 */ /* 0x000fe20000000000 */
[----:B------:R-:W-:Y:S06]  /*02f0*/  BSSY B0, `(.L_x_210) ;  /* 0x0000118000007945 */ /* 0x000fec0003800000 */
[----:B------:R-:W1:Y:S08]  /*0300*/  LDC R15, c[0x0][0x254] ;  /* 0x00009500ff0f7b82 */ /* 0x000e700000000800 */
[----:B------:R-:W2:Y:S01]  /*0310*/  LDC R14, c[0x0][0x250] ;  /* 0x00009400ff0e7b82 */ /* 0x000ea20000000800 */
[----:B0-----:R-:W-:-:S04]  /*0320*/  IABS R7, R3 ;  /* 0x0000000300077213 */ /* 0x001fc80000000000 */
[----:B------:R-:W0:Y:S01]  /*0330*/  I2F.RP R2, R7 ;  /* 0x0000000700027306 */ /* 0x000e220000209400 */
[----:B-1----:R-:W-:-:S07]  /*0340*/  IABS R12, R15 ;  /* 0x0000000f000c7213 */ /* 0x002fce0000000000 */
[----:B0-----:R-:W0:Y:S02]  /*0350*/  MUFU.RCP R2, R2 ;  /* 0x0000000200027308 */ /* 0x001e240000001000 */
[----:B0-----:R-:W-:-:S06]  /*0360*/  IADD3 R4, R2, 0xffffffe, RZ ;  /* 0x0ffffffe02047810 */ /* 0x001fcc0007ffe0ff */
[----:B------:R0:W1:Y:S02]  /*0370*/  F2I.FTZ.U32.TRUNC.NTZ R5, R4 ;  /* 0x0000000400057305 */ /* 0x000064000021f000 */
[----:B0-----:R-:W-:Y:S02]  /*0380*/  IMAD.MOV.U32 R4, RZ, RZ, RZ ;  /* 0x000000ffff047224 */ /* 0x001fe400078e00ff */
[----:B-1----:R-:W-:-:S04]  /*0390*/  IMAD.MOV R6, RZ, RZ, -R5 ;  /* 0x000000ffff067224 */ /* 0x002fc800078e0a05 */
[----:B------:R-:W-:Y:S02]  /*03a0*/  IMAD R13, R6, R7, RZ ;  /* 0x00000007060d7224 */ /* 0x000fe400078e02ff */
[----:B------:R-:W-:Y:S02]  /*03b0*/  IMAD.MOV.U32 R6, RZ, RZ, R10 ;  /* 0x000000ffff067224 */ /* 0x000fe400078e000a */
[----:B------:R-:W-:-:S04]  /*03c0*/  IMAD.HI.U32 R5, R5, R13, R4 ;  /* 0x0000000d05057227 */ /* 0x000fc800078e0004 */
[----:B------:R-:W-:Y:S01]  /*03d0*/  IMAD.MOV.U32 R13, RZ, RZ, R12 ;  /* 0x000000ffff0d7224 */ /* 0x000fe200078e000c */
[----:B--2---:R-:W-:Y:S01]  /*03e0*/  IABS R12, R14 ;  /* 0x0000000e000c7213 */ /* 0x004fe20000000000 */
[----:B------:R-:W-:Y:S02]  /*03f0*/  IMAD.HI.U32 R2, R5, R6, RZ ;  /* 0x0000000605027227 */ /* 0x000fe400078e00ff */
[----:B------:R-:W0:Y:S03]  /*0400*/  I2F.RP R10, R13 ;  /* 0x0000000d000a7306 */ /* 0x000e260000209400 */
[----:B------:R-:W-:-:S05]  /*0410*/  IADD3 R4, -R2, RZ, RZ ;  /* 0x000000ff02047210 */ /* 0x000fca0007ffe1ff */
[----:B------:R-:W-:-:S05]  /*0420*/  IMAD R4, R7, R4, R6 ;  /* 0x0000000407047224 */ /* 0x000fca00078e0206 */
[----:B------:R-:W-:Y:S01]  /*0430*/  ISETP.GT.U32.AND P1, PT, R7, R4, PT ;  /* 0x000000040700720c */ /* 0x000fe20003f24070 */
[----:B0-----:R-:W0:-:S12]  /*0440*/  MUFU.RCP R10, R10 ;  /* 0x0000000a000a7308 */ /* 0x001e180000001000 */
[----:B------:R-:W-:Y:S02]  /*0450*/  @!P1 IMAD.IADD R4, R4, 0x1, -R7 ;  /* 0x0000000104049824 */ /* 0x000fe400078e0a07 */
[----:B------:R-:W-:Y:S01]  /*0460*/  @!P1 VIADD R2, R2, 0x1 ;  /* 0x0000000102029836 */ /* 0x000fe20000000000 */
[----:B------:R-:W-:Y:S02]  /*0470*/  ISETP.NE.AND P1, PT, R3, RZ, PT ;  /* 0x000000ff0300720c */ /* 0x000fe40003f25270 */
[----:B------:R-:W-:Y:S01]  /*0480*/  ISETP.GE.U32.AND P0, PT, R4, R7, PT ;  /* 0x000000070400720c */ /* 0x000fe20003f06070 */
[----:B0-----:R-:W-:Y:S01]  /*0490*/  VIADD R6, R10, 0xffffffe ;  /* 0x0ffffffe0a067836 */ /* 0x001fe20000000000 */
[----:B------:R-:W-:-:S03]  /*04a0*/  LOP3.LUT R4, R8, R3, RZ, 0x3c, !PT ;  /* 0x0000000308047212 */ /* 0x000fc600078e3cff */
[----:B------:R0:W1:Y:S01]  /*04b0*/  F2I.FTZ.U32.TRUNC.NTZ R7, R6 ;  /* 0x0000000600077305 */ /* 0x000062000021f000 */
[----:B------:R-:W-:-:S07]  /*04c0*/  ISETP.GE.AND P2, PT, R4, RZ, PT ;  /* 0x000000ff0400720c */ /* 0x000fce0003f46270 */
[----:B------:R-:W-:Y:S02]  /*04d0*/  @P0 VIADD R2, R2, 0x1 ;  /* 0x0000000102020836 */ /* 0x000fe40000000000 */
[----:B0-----:R-:W-:-:S04]  /*04e0*/  IMAD.MOV.U32 R6, RZ, RZ, RZ ;  /* 0x000000ffff067224 */ /* 0x001fc800078e00ff */
[----:B------:R-:W-:Y:S01]  /*04f0*/  @!P2 IMAD.MOV R2, RZ, RZ, -R2 ;  /* 0x000000ffff02a224 */ /* 0x000fe200078e0a02 */
[----:B-1----:R-:W-:Y:S02]  /*0500*/  IADD3 R4, RZ, -R7, RZ ;  /* 0x80000007ff047210 */ /* 0x002fe40007ffe0ff */
[----:B------:R-:W-:-:S03]  /*0510*/  @!P1 LOP3.LUT R2, RZ, R3, RZ, 0x33, !PT ;  /* 0x00000003ff029212 */ /* 0x000fc600078e33ff */
[----:B------:R-:W-:Y:S01]  /*0520*/  IMAD R5, R4, R13, RZ ;  /* 0x0000000d04057224 */ /* 0x000fe200078e02ff */
[----:B------:R-:W-:Y:S01]  /*0530*/  IABS R10, R2 ;  /* 0x00000002000a7213 */ /* 0x000fe20000000000 */
[----:B------:R-:W-:Y:S02]  /*0540*/  IMAD.MOV.U32 R4, RZ, RZ, R12 ;  /* 0x000000ffff047224 */ /* 0x000fe400078e000c */
[----:B------:R-:W-:-:S04]  /*0550*/  IMAD.HI.U32 R6, R7, R5, R6 ;  /* 0x0000000507067227 */ /* 0x000fc800078e0006 */
[----:B------:R-:W-:Y:S02]  /*0560*/  IMAD.MOV.U32 R7, RZ, RZ, R10 ;  /* 0x000000ffff077224 */ /* 0x000fe400078e000a */
[----:B------:R-:W0:Y:S02]  /*0570*/  I2F.RP R10, R4 ;  /* 0x00000004000a7306 */ /* 0x000e240000209400 */
[----:B------:R-:W-:-:S05]  /*0580*/  IMAD.HI.U32 R5, R6, R7, RZ ;  /* 0x0000000706057227 */ /* 0x000fca00078e00ff */
[----:B------:R-:W-:-:S05]  /*0590*/  IADD3 R6, -R5, RZ, RZ ;  /* 0x000000ff05067210 */ /* 0x000fca0007ffe1ff */
[C---:B------:R-:W-:Y:S01]  /*05a0*/  IMAD R6, R13.reuse, R6, R7 ;  /* 0x000000060d067224 */ /* 0x040fe200078e0207 */
[----:B0-----:R-:W0:Y:S04]  /*05b0*/  MUFU.RCP R10, R10 ;  /* 0x0000000a000a7308 */ /* 0x001e280000001000 */
[----:B------:R-:W-:-:S13]  /*05c0*/  ISETP.GT.U32.AND P1, PT, R13, R6, PT ;  /* 0x000000060d00720c */ /* 0x000fda0003f24070 */
[----:B------:R-:W-:Y:S02]  /*05d0*/  @!P1 IMAD.IADD R6, R6, 0x1, -R13 ;  /* 0x0000000106069824 */ /* 0x000fe400078e0a0d */
[----:B0-----:R-:W-:Y:S02]  /*05e0*/  VIADD R7, R10, 0xffffffe ;  /* 0x0ffffffe0a077836 */ /* 0x001fe40000000000 */
[----:B------:R-:W-:Y:S01]  /*05f0*/  @!P1 VIADD R5, R5, 0x1 ;  /* 0x0000000105059836 */ /* 0x000fe20000000000 */
[----:B------:R-:W-:Y:S02]  /*0600*/  ISETP.GE.U32.AND P0, PT, R6, R13, PT ;  /* 0x0000000d0600720c */ /* 0x000fe40003f06070 */
[----:B------:R-:W0:Y:S01]  /*0610*/  LDC R13, c[0x0][0x24c] ;  /* 0x00009300ff0d7b82 */ /* 0x000e220000000800 */
[----:B------:R-:W-:Y:S01]  /*0620*/  LOP3.LUT R6, R2, R15, RZ, 0x3c, !PT ;  /* 0x0000000f02067212 */ /* 0x000fe200078e3cff */
[----:B------:R-:W1:Y:S01]  /*0630*/  F2I.FTZ.U32.TRUNC.NTZ R7, R7 ;  /* 0x0000000700077305 */ /* 0x000e62000021f000 */
[----:B------:R-:W-:-:S02]  /*0640*/  ISETP.NE.AND P1, PT, R15, RZ, PT ;  /* 0x000000ff0f00720c */ /* 0x000fc40003f25270 */
[----:B------:R-:W-:Y:S01]  /*0650*/  ISETP.GE.AND P2, PT, R6, RZ, PT ;  /* 0x000000ff0600720c */ /* 0x000fe20003f46270 */
[----:B------:R-:W-:-:S05]  /*0660*/  IMAD.MOV.U32 R6, RZ, RZ, RZ ;  /* 0x000000ffff067224 */ /* 0x000fca00078e00ff */
[----:B------:R-:W-:Y:S01]  /*0670*/  @P0 VIADD R5, R5, 0x1 ;  /* 0x0000000105050836 */ /* 0x000fe20000000000 */
[----:B-1----:R-:W-:-:S06]  /*0680*/  IADD3 R17, RZ, -R7, RZ ;  /* 0x80000007ff117210 */ /* 0x002fcc0007ffe0ff */
[----:B------:R-:W-:Y:S01]  /*0690*/  @!P2 IMAD.MOV R5, RZ, RZ, -R5 ;  /* 0x000000ffff05a224 */ /* 0x000fe200078e0a05 */
[----:B------:R-:W-:Y:S01]  /*06a0*/  @!P1 LOP3.LUT R5, RZ, R15, RZ, 0x33, !PT ;  /* 0x0000000fff059212 */ /* 0x000fe200078e33ff */
[----:B------:R-:W-:-:S03]  /*06b0*/  IMAD R17, R17, R4, RZ ;  /* 0x0000000411117224 */ /* 0x000fc600078e02ff */
[----:B------:R-:W-:Y:S02]  /*06c0*/  IABS R10, R5 ;  /* 0x00000005000a7213 */ /* 0x000fe40000000000 */
[----:B0-----:R-:W-:Y:S01]  /*06d0*/  IABS R19, R13 ;  /* 0x0000000d00137213 */ /* 0x001fe20000000000 */
[----:B------:R-:W-:-:S03]  /*06e0*/  IMAD.HI.U32 R6, R7, R17, R6 ;  /* 0x0000001107067227 */ /* 0x000fc600078e0006 */
[----:B------:R-:W0:Y:S01]  /*06f0*/  I2F.RP R12, R19 ;  /* 0x00000013000c7306 */ /* 0x000e220000209400 */
[----:B------:R-:W-:-:S04]  /*0700*/  IMAD.MOV.U32 R7, RZ, RZ, R10 ;  /* 0x000000ffff077224 */ /* 0x000fc800078e000a */
[----:B------:R-:W-:-:S04]  /*0710*/  IMAD.HI.U32 R6, R6, R7, RZ ;  /* 0x0000000706067227 */ /* 0x000fc800078e00ff */
[----:B------:R-:W-:-:S04]  /*0720*/  IMAD.MOV R10, RZ, RZ, -R6 ;  /* 0x000000ffff0a7224 */ /* 0x000fc800078e0a06 */
[C---:B------:R-:W-:Y:S01]  /*0730*/  IMAD R7, R4.reuse, R10, R7 ;  /* 0x0000000a04077224 */ /* 0x040fe200078e0207 */
[----:B0-----:R-:W0:Y:S04]  /*0740*/  MUFU.RCP R12, R12 ;  /* 0x0000000c000c7308 */ /* 0x001e280000001000 */
[----:B------:R-:W-:-:S13]  /*0750*/  ISETP.GT.U32.AND P1, PT, R4, R7, PT ;  /* 0x000000070400720c */ /* 0x000fda0003f24070 */
[-C--:B------:R-:W-:Y:S01]  /*0760*/  @!P1 IADD3 R7, R7, -R4.reuse, RZ ;  /* 0x8000000407079210 */ /* 0x080fe20007ffe0ff */
[----:B0-----:R-:W-:Y:S01]  /*0770*/  VIADD R10, R12, 0xffffffe ;  /* 0x0ffffffe0c0a7836 */ /* 0x001fe20000000000 */
[----:B------:R-:W-:Y:S01]  /*0780*/  IADD3 R12, -R2, RZ, RZ ;  /* 0x000000ff020c7210 */ /* 0x000fe20007ffe1ff */
[----:B------:R-:W-:Y:S01]  /*0790*/  @!P1 VIADD R6, R6, 0x1 ;  /* 0x0000000106069836 */ /* 0x000fe20000000000 */
[----:B------:R-:W-:Y:S02]  /*07a0*/  ISETP.GE.U32.AND P0, PT, R7, R4, PT ;  /* 0x000000040700720c */ /* 0x000fe40003f06070 */
[----:B------:R-:W0:Y:S01]  /*07b0*/  F2I.FTZ.U32.TRUNC.NTZ R7, R10 ;  /* 0x0000000a00077305 */ /* 0x000e22000021f000 */
[----:B------:R-:W-:Y:S01]  /*07c0*/  LOP3.LUT R4, R5, R14, RZ, 0x3c, !PT ;  /* 0x0000000e05047212 */ /* 0x000fe200078e3cff */
[----:B------:R-:W-:Y:S01]  /*07d0*/  IMAD R12, R3, R12, R8 ;  /* 0x0000000c030c7224 */ /* 0x000fe200078e0208 */
[----:B------:R-:W-:Y:S02]  /*07e0*/  ISETP.NE.AND P1, PT, R14, RZ, PT ;  /* 0x000000ff0e00720c */ /* 0x000fe40003f25270 */
[----:B------:R-:W-:-:S06]  /*07f0*/  ISETP.GE.AND P2, PT, R4, RZ, PT ;  /* 0x000000ff0400720c */ /* 0x000fcc0003f46270 */
[----:B------:R-:W-:Y:S01]  /*0800*/  @P0 VIADD R6, R6, 0x1 ;  /* 0x0000000106060836 */ /* 0x000fe20000000000 */
[----:B0-----:R-:W-:-:S03]  /*0810*/  IADD3 R4, RZ, -R7, RZ ;  /* 0x80000007ff047210 */ /* 0x001fc60007ffe0ff */
[----:B------:R-:W-:Y:S02]  /*0820*/  IMAD.MOV.U32 R16, RZ, RZ, R6 ;  /* 0x000000ffff107224 */ /* 0x000fe400078e0006 */
[----:B------:R-:W-:Y:S02]  /*0830*/  IMAD.MOV.U32 R6, RZ, RZ, RZ ;  /* 0x000000ffff067224 */ /* 0x000fe400078e00ff */
[----:B------:R-:W-:Y:S01]  /*0840*/  @!P2 IMAD.MOV R16, RZ, RZ, -R16 ;  /* 0x000000ffff10a224 */ /* 0x000fe200078e0a10 */
[----:B------:R-:W-:Y:S01]  /*0850*/  @!P1 LOP3.LUT R16, RZ, R14, RZ, 0x33, !PT ;  /* 0x0000000eff109212 */ /* 0x000fe200078e33ff */
[----:B------:R-:W-:-:S03]  /*0860*/  IMAD R17, R4, R19, RZ ;  /* 0x0000001304117224 */ /* 0x000fc600078e02ff */
[----:B------:R-:W-:Y:S01]  /*0870*/  IABS R4, R16 ;  /* 0x0000001000047213 */ /* 0x000fe20000000000 */
[----:B------:R-:W-:-:S06]  /*0880*/  IMAD.HI.U32 R17, R7, R17, R6 ;  /* 0x0000001107117227 */ /* 0x000fcc00078e0006 */
        /* <DEDUP_REMOVED lines=21> */
[----:B------:R-:W-:Y:S02]  /*09e0*/  IMAD R14, R14, R6, R5 ;  /* 0x000000060e0e7224 */ /* 0x000fe400078e0205 */
[----:B------:R-:W-:-:S06]  /*09f0*/  IMAD.MOV.U32 R6, RZ, RZ, RZ ;  /* 0x000000ffff067224 */ /* 0x000fcc00078e00ff */
[----:B------:R-:W-:Y:S05]  /*0a00*/  @P0 BRA `(.L_x_211) ;  /* 0x0000000800980947 */ /* 0x000fea0003800000 */
[----:B------:R-:W0:Y:S01]  /*0a10*/  LDC.64 R20, c[0x0][0x2b0] ;  /* 0x0000ac00ff147b82 */ /* 0x000e220000000a00 */
[----:B------:R-:W-:Y:S01]  /*0a20*/  ULDC UR4, c[0x0][0x2ac] ;  /* 0x0000ab0000047ab9 */ /* 0x000fe20000000800 */
[----:B------:R-:W-:Y:S01]  /*0a30*/  ULDC UR5, c[0x0][0x224] ;  /* 0x0000890000057ab9 */ /* 0x000fe20000000800 */
[----:B------:R-:W-:Y:S01]  /*0a40*/  VIADD R2, R14, UR4 ;  /* 0x000000040e027c36 */ /* 0x000fe20008000000 */
[----:B------:R-:W-:Y:S01]  /*0a50*/  ULDC UR8, c[0x0][0x28c] ;  /* 0x0000a30000087ab9 */ /* 0x000fe20000000800 */
[----:B------:R-:W-:Y:S01]  /*0a60*/  ULDC UR4, c[0x0][0x228] ;  /* 0x00008a0000047ab9 */ /* 0x000fe20000000800 */
[----:B------:R-:W-:Y:S02]  /*0a70*/  IMAD R7, R17, UR8, RZ ;  /* 0x0000000811077c24 */ /* 0x000fe4000f8e02ff */
[----:B------:R-:W1:Y:S01]  /*0a80*/  LDC.64 R22, c[0x0][0x270] ;  /* 0x00009c00ff167b82 */ /* 0x000e620000000a00 */
[----:B------:R-:W-:Y:S01]  /*0a90*/  IMAD.MOV.U32 R6, RZ, RZ, RZ ;  /* 0x000000ffff067224 */ /* 0x000fe200078e00ff */
[----:B0-----:R-:W-:-:S02]  /*0aa0*/  IADD3 R3, R15, -0x2, R20 ;  /* 0xfffffffe0f037810 */ /* 0x001fc40007ffe014 */
[C---:B------:R-:W-:Y:S02]  /*0ab0*/  IADD3 R5, R15.reuse, -0x1, R20 ;  /* 0xffffffff0f057810 */ /* 0x040fe40007ffe014 */
[----:B------:R-:W-:Y:S01]  /*0ac0*/  IADD3 R19, R15, R20, RZ ;  /* 0x000000140f137210 */ /* 0x000fe20007ffe0ff */
[----:B------:R-:W-:Y:S01]  /*0ad0*/  IMAD R3, R2, UR5, R3 ;  /* 0x0000000502037c24 */ /* 0x000fe2000f8e0203 */
[----:B------:R-:W-:Y:S01]  /*0ae0*/  IADD3 R4, R12, -0x2, R21 ;  /* 0xfffffffe0c047810 */ /* 0x000fe20007ffe015 */
[----:B------:R-:W-:Y:S02]  /*0af0*/  IMAD R5, R2, UR5, R5 ;  /* 0x0000000502057c24 */ /* 0x000fe4000f8e0205 */
[----:B------:R-:W-:Y:S02]  /*0b00*/  IMAD.IADD R21, R12, 0x1, R21 ;  /* 0x000000010c157824 */ /* 0x000fe400078e0215 */
[----:B------:R-:W-:Y:S02]  /*0b10*/  IMAD R24, R2, UR5, R19 ;  /* 0x0000000502187c24 */ /* 0x000fe4000f8e0213 */
[----:B-1----:R-:W-:-:S04]  /*0b20*/  IMAD.WIDE R22, R7, 0x2, R22 ;  /* 0x0000000207167825 */ /* 0x002fc800078e0216 */
[--C-:B------:R-:W-:Y:S02]  /*0b30*/  IMAD R18, R3, UR4, R4.reuse ;  /* 0x0000000403127c24 */ /* 0x100fe4000f8e0204 */
[----:B------:R-:W-:Y:S02]  /*0b40*/  IMAD R20, R5, UR4, R4 ;  /* 0x0000000405147c24 */ /* 0x000fe4000f8e0204 */
[----:B------:R-:W-:Y:S02]  /*0b50*/  VIADD R25, R21, 0xfffffffe ;  /* 0xfffffffe15197836 */ /* 0x000fe40000000000 */
[----:B------:R-:W-:-:S07]  /*0b60*/  IMAD R24, R24, UR4, R21 ;  /* 0x0000000418187c24 */ /* 0x000fce000f8e0215 */
.L_x_213:
[----:B------:R-:W-:Y:S01]  /*0b70*/  ULDC UR4, c[0x0][0x230] ;  /* 0x00008c0000047ab9 */ /* 0x000fe20000000800 */
[----:B------:R-:W-:Y:S01]  /*0b80*/  ULDC.64 UR8, c[0x0][0x228] ;  /* 0x00008a0000087ab9 */ /* 0x000fe20000000a00 */
[C---:B------:R-:W-:Y:S01]  /*0b90*/  IMAD R26, R17.reuse, UR4, RZ ;  /* 0x00000004111a7c24 */ /* 0x040fe2000f8e02ff */
[----:B------:R-:W-:Y:S01]  /*0ba0*/  IADD3 R17, R17, 0x1, RZ ;  /* 0x0000000111117810 */ /* 0x000fe20007ffe0ff */
[----:B------:R-:W-:Y:S01]  /*0bb0*/  IMAD R27, R10, UR9, RZ ;  /* 0x000000090a1b7c24 */ /* 0x000fe2000f8e02ff */
[----:B------:R-:W-:Y:S01]  /*0bc0*/  ULDC UR4, c[0x0][0x2ac] ;  /* 0x0000ab0000047ab9 */ /* 0x000fe20000000800 */
[C---:B------:R-:W-:Y:S01]  /*0bd0*/  IMAD R3, R0.reuse, R13, RZ ;  /* 0x0000000d00037224 */ /* 0x040fe200078e02ff */
[----:B------:R-:W-:Y:S01]  /*0be0*/  SHF.R.S32.HI R2, RZ, 0x1f, R26 ;  /* 0x0000001fff027819 */ /* 0x000fe2000001141a */
[----:B------:R-:W-:Y:S01]  /*0bf0*/  IMAD.MOV.U32 R28, RZ, RZ, 0x3 ;  /* 0x00000003ff1c7424 */ /* 0x000fe200078e00ff */
[----:B------:R-:W-:Y:S01]  /*0c00*/  IADD3 R26, P0, R27, R26, RZ ;  /* 0x0000001a1b1a7210 */ /* 0x000fe20007f1e0ff */
[----:B------:R-:W-:Y:S01]  /*0c10*/  IMAD.IADD R4, R0, 0x1, R3 ;  /* 0x0000000100047824 */ /* 0x000fe200078e0203 */
[----:B------:R-:W-:Y:S01]  /*0c20*/  ISETP.GE.AND P4, PT, R21, UR8, PT ;  /* 0x0000000815007c0c */ /* 0x000fe2000bf86270 */
[----:B------:R-:W-:Y:S01]  /*0c30*/  IMAD.MOV.U32 R29, RZ, RZ, R24 ;  /* 0x000000ffff1d7224 */ /* 0x000fe200078e0018 */
[----:B------:R-:W-:Y:S01]  /*0c40*/  LEA.HI.X.SX32 R27, R27, R2, 0x1, P0 ;  /* 0x000000021b1b7211 */ /* 0x000fe200000f0eff */
[----:B------:R-:W-:Y:S01]  /*0c50*/  IMAD.MOV.U32 R30, RZ, RZ, R20 ;  /* 0x000000ffff1e7224 */ /* 0x000fe200078e0014 */
[----:B------:R-:W-:Y:S01]  /*0c60*/  ISETP.GE.AND P3, PT, R17, R4, PT ;  /* 0x000000041100720c */ /* 0x000fe20003f66270 */
[----:B------:R-:W-:Y:S01]  /*0c70*/  IMAD.MOV.U32 R31, RZ, RZ, R18 ;  /* 0x000000ffff1f7224 */ /* 0x000fe200078e0012 */
[----:B------:R-:W-:Y:S01]  /*0c80*/  MOV R2, R22 ;  /* 0x0000001600027202 */ /* 0x000fe20000000f00 */
[----:B------:R-:W-:-:S02]  /*0c90*/  IMAD.MOV.U32 R3, RZ, RZ, R23 ;  /* 0x000000ffff037224 */ /* 0x000fc400078e0017 */
[----:B------:R-:W-:-:S08]  /*0ca0*/  VIADD R16, R14, UR4 ;  /* 0x000000040e107c36 */ /* 0x000fd00008000000 */
.L_x_212:
[C-C-:B------:R-:W-:Y:S01]  /*0cb0*/  LOP3.LUT R5, R21.reuse, R19, R16.reuse, 0xfe, !PT ;  /* 0x0000001315057212 */ /* 0x140fe200078efe10 */
[----:B------:R-:W-:Y:S01]  /*0cc0*/  VIADD R4, R21, 0xffffffff ;  /* 0xffffffff15047836 */ /* 0x000fe20000000000 */
[----:B------:R-:W-:Y:S01]  /*0cd0*/  IADD3 R33, R15, UR14, RZ ;  /* 0x0000000e0f217c10 */ /* 0x000fe2000fffe0ff */
[----:B------:R-:W2:Y:S01]  /*0ce0*/  LDG.E.U16 R34, desc[UR6][R2.64] ;  /* 0x0000000602227981 */ /* 0x000ea2000c1e1500 */
[----:B------:R-:W-:Y:S02]  /*0cf0*/  ISETP.LT.OR P1, PT, R5, RZ, P4 ;  /* 0x000000ff0500720c */ /* 0x000fe40002721670 */
[C---:B------:R-:W-:Y:S01]  /*0d00*/  ISETP.GE.AND P0, PT, R4.reuse, UR15, PT ;  /* 0x0000000f04007c0c */ /* 0x040fe2000bf06270 */
[----:B------:R-:W3:Y:S01]  /*0d10*/  LDG.E.U16 R7, desc[UR6][R2.64+0x2] ;  /* 0x0000020602077981 */ /* 0x000ee2000c1e1500 */
[----:B------:R-:W-:Y:S02]  /*0d20*/  ISETP.GE.OR P2, PT, R19, UR13, P1 ;  /* 0x0000000d13007c0c */ /* 0x000fe40008f46670 */
[----:B------:R-:W-:-:S02]  /*0d30*/  LOP3.LUT R4, R4, R33, R16, 0xfe, !PT ;  /* 0x0000002104047212 */ /* 0x000fc400078efe10 */
[C---:B------:R-:W-:Y:S02]  /*0d40*/  IADD3 R5, P5, R29.reuse, R26, RZ ;  /* 0x0000001a1d057210 */ /* 0x040fe40007fbe0ff */
[----:B------:R-:W-:Y:S02]  /*0d50*/  ISETP.GE.OR P2, PT, R16, UR12, P2 ;  /* 0x0000000c10007c0c */ /* 0x000fe40009746670 */
[----:B------:R-:W-:Y:S02]  /*0d60*/  ISETP.LT.OR P1, PT, R4, RZ, P0 ;  /* 0x000000ff0400720c */ /* 0x000fe40000721670 */
[----:B------:R-:W-:Y:S02]  /*0d70*/  LEA.HI.X.SX32 R32, R29, R27, 0x1, P5 ;  /* 0x0000001b1d207211 */ /* 0x000fe400028f0eff */
[----:B------:R-:W-:Y:S02]  /*0d80*/  LEA R4, P5, R5, UR10, 0x1 ;  /* 0x0000000a05047c11 */ /* 0x000fe4000f8a08ff */
[----:B------:R-:W-:-:S02]  /*0d90*/  ISETP.GE.OR P1, PT, R33, UR13, P1 ;  /* 0x0000000d21007c0c */ /* 0x000fc40008f26670 */
[----:B------:R-:W-:Y:S02]  /*0da0*/  LEA.HI.X R5, R5, UR11, R32, 0x1, P5 ;  /* 0x0000000b05057c11 */ /* 0x000fe4000a8f0c20 */
[----:B------:R-:W-:-:S03]  /*0db0*/  ISETP.GE.OR P1, PT, R16, UR12, P1 ;  /* 0x0000000c10007c0c */ /* 0x000fc60008f26670 */
[----:B------:R-:W4:Y:S10]  /*0dc0*/  @!P2 LDG.E.U16 R36, desc[UR6][R4.64] ;  /* 0x000000060424a981 */ /* 0x000f34000c1e1500 */
[----:B------:R-:W5:Y:S01]  /*0dd0*/  @!P1 LDG.E.U16 R32, desc[UR6][R4.64+-0x2] ;  /* 0xfffffe0604209981 */ /* 0x000f62000c1e1500 */
[----:B------:R-:W-:-:S02]  /*0de0*/  IMAD.MOV.U32 R35, RZ, RZ, RZ ;  /* 0x000000ffff237224 */ /* 0x000fc400078e00ff */
[----:B--2---:R-:W-:Y:S02]  /*0df0*/  IMAD.U32 R37, R34, 0x10000, RZ ;  /* 0x0001000022257824 */ /* 0x004fe400078e00ff */
[----:B----4-:R-:W-:-:S04]  /*0e00*/  @!P2 IMAD.U32 R35, R36, 0x10000, RZ ;  /* 0x000100002423a824 */ /* 0x010fc800078e00ff */
[----:B------:R-:W-:Y:S01]  /*0e10*/  FFMA.FTZ R35, R37, R35, R6 ;  /* 0x0000002325237223 */ /* 0x000fe20000010006 */
[----:B------:R-:W-:-:S06]  /*0e20*/  HFMA2.MMA R6, -RZ, RZ, 0, 0 ;  /* 0x00000000ff067435 */ /* 0x000fcc00000001ff */
[----:B-----5:R-:W-:Y:S01]  /*0e30*/  @!P1 IMAD.U32 R6, R32, 0x10000, RZ ;  /* 0x0001000020069824 */ /* 0x020fe200078e00ff */
[C---:B------:R-:W-:Y:S02]  /*0e40*/  ISETP.GE.AND P1, PT, R25.reuse, UR15, PT ;  /* 0x0000000f19007c0c */ /* 0x040fe4000bf26270 */
[----:B------:R-:W-:-:S04]  /*0e50*/  LOP3.LUT R32, R25, R33, R16, 0xfe, !PT ;  /* 0x0000002119207212 */ /* 0x000fc800078efe10 */
[----:B------:R-:W-:Y:S01]  /*0e60*/  ISETP.LT.OR P2, PT, R32, RZ, P1 ;  /* 0x000000ff2000720c */ /* 0x000fe20000f41670 */
[----:B---3--:R-:W-:-:S04]  /*0e70*/  IMAD.U32 R32, R7, 0x10000, RZ ;  /* 0x0001000007207824 */ /* 0x008fc800078e00ff */
[----:B------:R-:W-:Y:S01]  /*0e80*/  FFMA.FTZ R32, R32, R6, R35 ;  /* 0x0000000620207223 */ /* 0x000fe20000010023 */
[----:B------:R-:W-:-:S05]  /*0e90*/  VIADD R6, R30, 0x2 ;  /* 0x000000021e067836 */ /* 0x000fca0000000000 */
[----:B------:R-:W-:-:S04]  /*0ea0*/  IADD3 R7, P5, R6, R26, RZ ;  /* 0x0000001a06077210 */ /* 0x000fc80007fbe0ff */
[----:B------:R-:W-:Y:S02]  /*0eb0*/  LEA.HI.X.SX32 R34, R6, R27, 0x1, P5 ;  /* 0x0000001b06227211 */ /* 0x000fe400028f0eff */
[----:B------:R-:W-:-:S04]  /*0ec0*/  LEA R6, P5, R7, UR10, 0x1 ;  /* 0x0000000a07067c11 */ /* 0x000fc8000f8a08ff */
[----:B------:R-:W-:Y:S02]  /*0ed0*/  LEA.HI.X R7, R7, UR11, R34, 0x1, P5 ;  /* 0x0000000b07077c11 */ /* 0x000fe4000a8f0c22 */
[C---:B------:R-:W-:Y:S02]  /*0ee0*/  IADD3 R34, R33.reuse, -0x1, RZ ;  /* 0xffffffff21227810 */ /* 0x040fe40007ffe0ff */
[----:B------:R-:W-:Y:S02]  /*0ef0*/  ISETP.GE.OR P2, PT, R33, UR13, P2 ;  /* 0x0000000d21007c0c */ /* 0x000fe40009746670 */
[----:B------:R-:W-:Y:S02]  /*0f00*/  LOP3.LUT R36, R21, R34, R16, 0xfe, !PT ;  /* 0x0000002215247212 */ /* 0x000fe400078efe10 */
[----:B------:R-:W-:Y:S02]  /*0f10*/  ISETP.GE.OR P2, PT, R16, UR12, P2 ;  /* 0x0000000c10007c0c */ /* 0x000fe40009746670 */
[----:B------:R-:W-:-:S02]  /*0f20*/  ISETP.LT.OR P5, PT, R36, RZ, P4 ;  /* 0x000000ff2400720c */ /* 0x000fc400027a1670 */
[----:B------:R-:W2:Y:S02]  /*0f30*/  LDG.E.U16 R36, desc[UR6][R2.64+0x4] ;  /* 0x0000040602247981 */ /* 0x000ea4000c1e1500 */
[----:B------:R-:W-:-:S04]  /*0f40*/  ISETP.GE.OR P5, PT, R34, UR13, P5 ;  /* 0x0000000d22007c0c */ /* 0x000fc8000afa6670 */
[----:B------:R-:W-:-:S03]  /*0f50*/  ISETP.GE.OR P5, PT, R16, UR12, P5 ;  /* 0x0000000c10007c0c */ /* 0x000fc6000afa6670 */
[----:B------:R-:W3:Y:S10]  /*0f60*/  @!P2 LDG.E.U16 R35, desc[UR6][R4.64+-0x4] ;  /* 0xfffffc060423a981 */ /* 0x000ef4000c1e1500 */
[----:B------:R-:W4:Y:S04]  /*0f70*/  @!P5 LDG.E.U16 R5, desc[UR6][R6.64] ;  /* 0x000000060605d981 */ /* 0x000f28000c1e1500 */
[----:B------:R-:W5:Y:S01]  /*0f80*/  LDG.E.U16 R4, desc[UR6][R2.64+0x6] ;  /* 0x0000060602047981 */ /* 0x000f62000c1e1500 */
[----:B------:R-:W-:-:S02]  /*0f90*/  IMAD.MOV.U32 R37, RZ, RZ, RZ ;  /* 0x000000ffff257224 */ /* 0x000fc400078e00ff */
[----:B---3--:R-:W-:Y:S02]  /*0fa0*/  @!P2 IMAD.U32 R37, R35, 0x10000, RZ ;  /* 0x000100002325a824 */ /* 0x008fe400078e00ff */
[----:B--2---:R-:W-:-:S04]  /*0fb0*/  IMAD.U32 R35, R36, 0x10000, RZ ;  /* 0x0001000024237824 */ /* 0x004fc800078e00ff */
[----:B------:R-:W-:Y:S01]  /*0fc0*/  FFMA.FTZ R35, R35, R37, R32 ;  /* 0x0000002523237223 */ /* 0x000fe20000010020 */
[----:B------:R-:W-:Y:S01]  /*0fd0*/  MOV R32, RZ ;  /* 0x000000ff00207202 */ /* 0x000fe20000000f00 */
[----:B----4-:R-:W-:Y:S02]  /*0fe0*/  @!P5 IMAD.U32 R32, R5, 0x10000, RZ ;  /* 0x000100000520d824 */ /* 0x010fe400078e00ff */
[----:B-----5:R-:W-:-:S04]  /*0ff0*/  IMAD.U32 R4, R4, 0x10000, RZ ;  /* 0x0001000004047824 */ /* 0x020fc800078e00ff */
[----:B------:R-:W-:Y:S01]  /*1000*/  FFMA.FTZ R32, R4, R32, R35 ;  /* 0x0000002004207223 */ /* 0x000fe20000010023 */
[----:B------:R-:W-:-:S05]  /*1010*/  VIADD R35, R21, 0xffffffff ;  /* 0xffffffff15237836 */ /* 0x000fca0000000000 */
[----:B------:R-:W-:-:S04]  /*1020*/  LOP3.LUT R4, R35, R34, R16, 0xfe, !PT ;  /* 0x0000002223047212 */ /* 0x000fc800078efe10 */
[----:B------:R-:W-:-:S04]  /*1030*/  ISETP.LT.OR P2, PT, R4, RZ, P0 ;  /* 0x000000ff0400720c */ /* 0x000fc80000741670 */
[----:B------:R-:W-:-:S04]  /*1040*/  ISETP.GE.OR P2, PT, R34, UR13, P2 ;  /* 0x0000000d22007c0c */ /* 0x000fc80009746670 */
[----:B------:R-:W-:-:S13]  /*1050*/  ISETP.GE.OR P2, PT, R16, UR12, P2 ;  /* 0x0000000c10007c0c */ /* 0x000fda0009746670 */
[----:B------:R-:W2:Y:S01]  /*1060*/  @!P2 LDG.E.U16 R4, desc[UR6][R6.64+-0x2] ;  /* 0xfffffe060604a981 */ /* 0x000ea2000c1e1500 */
[----:B------:R-:W-:-:S06]  /*1070*/  HFMA2.MMA R5, -RZ, RZ, 0, 0 ;  /* 0x00000000ff057435 */ /* 0x000fcc00000001ff */
[----:B--2---:R-:W-:Y:S02]  /*1080*/  @!P2 IMAD.U32 R5, R4, 0x10000, RZ ;  /* 0x000100000405a824 */ /* 0x004fe400078e00ff */
[----:B------:R-:W2:Y:S01]  /*1090*/  LDG.E.U16 R4, desc[UR6][R2.64+0x8] ;  /* 0x0000080602047981 */ /* 0x000ea2000c1e1500 */
[----:B------:R-:W-:Y:S01]  /*10a0*/  IADD3 R33, R33, -0x2, RZ ;  /* 0xfffffffe21217810 */ /* 0x000fe20007ffe0ff */
[----:B--2---:R-:W-:Y:S01]  /*10b0*/  IMAD.U32 R37, R4, 0x10000, RZ ;  /* 0x0001000004257824 */ /* 0x004fe200078e00ff */
[----:B------:R-:W-:-:S04]  /*10c0*/  LOP3.LUT R4, R25, R34, R16, 0xfe, !PT ;  /* 0x0000002219047212 */ /* 0x000fc800078efe10 */
[----:B------:R-:W-:Y:S01]  /*10d0*/  ISETP.LT.OR P2, PT, R4, RZ, P1 ;  /* 0x000000ff0400720c */ /* 0x000fe20000f41670 */
[----:B------:R-:W-:-:S03]  /*10e0*/  VIADD R4, R31, 0x2 ;  /* 0x000000021f047836 */ /* 0x000fc60000000000 */
[----:B------:R-:W-:Y:S01]  /*10f0*/  ISETP.GE.OR P2, PT, R34, UR13, P2 ;  /* 0x0000000d22007c0c */ /* 0x000fe20009746670 */
[----:B------:R-:W-:-:S03]  /*1100*/  FFMA.FTZ R32, R37, R5, R32 ;  /* 0x0000000525207223 */ /* 0x000fc60000010020 */
[----:B------:R-:W-:Y:S02]  /*1110*/  ISETP.GE.OR P5, PT, R16, UR12, P2 ;  /* 0x0000000c10007c0c */ /* 0x000fe400097a6670 */
[----:B------:R-:W-:-:S04]  /*1120*/  IADD3 R5, P2, R4, R26, RZ ;  /* 0x0000001a04057210 */ /* 0x000fc80007f5e0ff */
[----:B------:R-:W-:Y:S02]  /*1130*/  LEA.HI.X.SX32 R36, R4, R27, 0x1, P2 ;  /* 0x0000001b04247211 */ /* 0x000fe400010f0eff */
[----:B------:R-:W-:-:S04]  /*1140*/  LEA R4, P2, R5, UR10, 0x1 ;  /* 0x0000000a05047c11 */ /* 0x000fc8000f8408ff */
[----:B------:R-:W-:Y:S01]  /*1150*/  LEA.HI.X R5, R5, UR11, R36, 0x1, P2 ;  /* 0x0000000b05057c11 */ /* 0x000fe200090f0c24 */
[----:B------:R0:W2:Y:S04]  /*1160*/  @!P5 LDG.E.U16 R34, desc[UR6][R6.64+-0x4] ;  /* 0xfffffc060622d981 */ /* 0x0000a8000c1e1500 */
[----:B------:R-:W3:Y:S01]  /*1170*/  LDG.E.U16 R36, desc[UR6][R2.64+0xa] ;  /* 0x00000a0602247981 */ /* 0x000ee2000c1e1500 */
[----:B------:R-:W-:-:S04]  /*1180*/  LOP3.LUT R37, R21, R33, R16, 0xfe, !PT ;  /* 0x0000002115257212 */ /* 0x000fc800078efe10 */
[----:B------:R-:W-:-:S04]  /*1190*/  ISETP.LT.OR P2, PT, R37, RZ, P4 ;  /* 0x000000ff2500720c */ /* 0x000fc80002741670 */
[----:B------:R-:W-:-:S04]  /*11a0*/  ISETP.GE.OR P2, PT, R33, UR13, P2 ;  /* 0x0000000d21007c0c */ /* 0x000fc80009746670 */
[----:B------:R-:W-:-:S13]  /*11b0*/  ISETP.GE.OR P2, PT, R16, UR12, P2 ;  /* 0x0000000c10007c0c */ /* 0x000fda0009746670 */
[----:B------:R-:W4:Y:S01]  /*11c0*/  @!P2 LDG.E.U16 R6, desc[UR6][R4.64] ;  /* 0x000000060406a981 */ /* 0x000f22000c1e1500 */
[----:B------:R-:W-:Y:S01]  /*11d0*/  LOP3.LUT R35, R35, R33, R16, 0xfe, !PT ;  /* 0x0000002123237212 */ /* 0x000fe200078efe10 */
[----:B0-----:R-:W-:-:S03]  /*11e0*/  IMAD.MOV.U32 R7, RZ, RZ, RZ ;  /* 0x000000ffff077224 */ /* 0x001fc600078e00ff */
[----:B------:R-:W-:-:S04]  /*11f0*/  ISETP.LT.OR P0, PT, R35, RZ, P0 ;  /* 0x000000ff2300720c */ /* 0x000fc80000701670 */
[----:B------:R-:W-:-:S04]  /*1200*/  ISETP.GE.OR P0, PT, R33, UR13, P0 ;  /* 0x0000000d21007c0c */ /* 0x000fc80008706670 */
[----:B------:R-:W-:Y:S02]  /*1210*/  ISETP.GE.OR P0, PT, R16, UR12, P0 ;  /* 0x0000000c10007c0c */ /* 0x000fe40008706670 */
[----:B------:R-:W-:Y:S01]  /*1220*/  MOV R35, RZ ;  /* 0x000000ff00237202 */ /* 0x000fe20000000f00 */
[----:B--2---:R-:W-:Y:S02]  /*1230*/  @!P5 IMAD.U32 R7, R34, 0x10000, RZ ;  /* 0x000100002207d824 */ /* 0x004fe400078e00ff */
[----:B---3--:R-:W-:Y:S02]  /*1240*/  IMAD.U32 R37, R36, 0x10000, RZ ;  /* 0x0001000024257824 */ /* 0x008fe400078e00ff */
[----:B------:R-:W2:Y:S02]  /*1250*/  LDG.E.U16 R36, desc[UR6][R2.64+0xc] ;  /* 0x00000c0602247981 */ /* 0x000ea4000c1e1500 */
[----:B------:R-:W-:Y:S01]  /*1260*/  FFMA.FTZ R32, R37, R7, R32 ;  /* 0x0000000725207223 */ /* 0x000fe20000010020 */
[----:B------:R-:W-:-:S04]  /*1270*/  LOP3.LUT R7, R25, R33, R16, 0xfe, !PT ;  /* 0x0000002119077212 */ /* 0x000fc800078efe10 */
[----:B------:R-:W-:Y:S02]  /*1280*/  ISETP.LT.OR P1, PT, R7, RZ, P1 ;  /* 0x000000ff0700720c */ /* 0x000fe40000f21670 */
[----:B------:R-:W3:Y:S02]  /*1290*/  LDG.E.U16 R7, desc[UR6][R2.64+0xe] ;  /* 0x00000e0602077981 */ /* 0x000ee4000c1e1500 */
[----:B------:R-:W-:Y:S02]  /*12a0*/  ISETP.GE.OR P1, PT, R33, UR13, P1 ;  /* 0x0000000d21007c0c */ /* 0x000fe40008f26670 */
[----:B------:R-:W5:Y:S02]  /*12b0*/  @!P0 LDG.E.U16 R33, desc[UR6][R4.64+-0x2] ;  /* 0xfffffe0604218981 */ /* 0x000f64000c1e1500 */
[----:B------:R-:W-:Y:S01]  /*12c0*/  ISETP.GE.OR P1, PT, R16, UR12, P1 ;  /* 0x0000000c10007c0c */ /* 0x000fe20008f26670 */
[----:B----4-:R-:W-:Y:S02]  /*12d0*/  @!P2 IMAD.U32 R35, R6, 0x10000, RZ ;  /* 0x000100000623a824 */ /* 0x010fe400078e00ff */
[----:B------:R-:W4:Y:S10]  /*12e0*/  LDG.E.U16 R6, desc[UR6][R2.64+0x10] ;  /* 0x0000100602067981 */ /* 0x000f34000c1e1500 */
[----:B------:R0:W4:Y:S01]  /*12f0*/  @!P1 LDG.E.U16 R34, desc[UR6][R4.64+-0x4] ;  /* 0xfffffc0604229981 */ /* 0x000122000c1e1500 */
[----:B------:R-:W-:-:S02]  /*1300*/  IADD3 R28, R28, -0x1, RZ ;  /* 0xffffffff1c1c7810 */ /* 0x000fc40007ffe0ff */
[----:B------:R-:W-:Y:S01]  /*1310*/  IADD3 R16, R16, -0x1, RZ ;  /* 0xffffffff10107810 */ /* 0x000fe20007ffe0ff */
[----:B0-----:R-:W-:-:S04]  /*1320*/  IMAD R4, RZ, RZ, -UR13 ;  /* 0x8000000dff047e24 */ /* 0x001fc8000f8e02ff */
[C---:B------:R-:W-:Y:S02]  /*1330*/  IMAD R31, R4.reuse, UR15, R31 ;  /* 0x0000000f041f7c24 */ /* 0x040fe4000f8e021f */
[C---:B------:R-:W-:Y:S02]  /*1340*/  IMAD R30, R4.reuse, UR15, R30 ;  /* 0x0000000f041e7c24 */ /* 0x040fe4000f8e021e */
[----:B------:R-:W-:Y:S02]  /*1350*/  IMAD R29, R4, UR15, R29 ;  /* 0x0000000f041d7c24 */ /* 0x000fe4000f8e021d */
[----:B--2---:R-:W-:-:S04]  /*1360*/  IMAD.U32 R37, R36, 0x10000, RZ ;  /* 0x0001000024257824 */ /* 0x004fc800078e00ff */
[----:B------:R-:W-:Y:S01]  /*1370*/  FFMA.FTZ R35, R37, R35, R32 ;  /* 0x0000002325237223 */ /* 0x000fe20000010020 */
[----:B------:R-:W-:Y:S01]  /*1380*/  IMAD.MOV.U32 R32, RZ, RZ, RZ ;  /* 0x000000ffff207224 */ /* 0x000fe200078e00ff */
[----:B-----5:R-:W-:Y:S02]  /*1390*/  @!P0 SHF.L.U32 R32, R33, 0x10, RZ ;  /* 0x0000001021208819 */ /* 0x020fe400000006ff */
[----:B------:R-:W-:Y:S01]  /*13a0*/  ISETP.NE.AND P0, PT, R28, RZ, PT ;  /* 0x000000ff1c00720c */ /* 0x000fe20003f05270 */
[----:B---3--:R-:W-:Y:S02]  /*13b0*/  IMAD.U32 R36, R7, 0x10000, RZ ;  /* 0x0001000007247824 */ /* 0x008fe400078e00ff */
[----:B------:R-:W-:Y:S02]  /*13c0*/  IMAD.MOV.U32 R7, RZ, RZ, RZ ;  /* 0x000000ffff077224 */ /* 0x000fe400078e00ff */
[----:B------:R-:W-:Y:S01]  /*13d0*/  FFMA.FTZ R32, R36, R32, R35 ;  /* 0x0000002024207223 */ /* 0x000fe20000010023 */
[----:B----4-:R-:W-:-:S02]  /*13e0*/  IMAD.U32 R5, R6, 0x10000, RZ ;  /* 0x0001000006057824 */ /* 0x010fc400078e00ff */
[----:B------:R-:W-:Y:S01]  /*13f0*/  @!P1 IMAD.U32 R7, R34, 0x10000, RZ ;  /* 0x0001000022079824 */ /* 0x000fe200078e00ff */
[----:B------:R-:W-:-:S03]  /*1400*/  IADD3 R2, P1, R2, 0x12, RZ ;  /* 0x0000001202027810 */ /* 0x000fc60007f3e0ff */
[----:B------:R-:W-:Y:S02]  /*1410*/  FFMA.FTZ R6, R5, R7, R32 ;  /* 0x0000000705067223 */ /* 0x000fe40000010020 */
[----:B------:R-:W-:Y:S01]  /*1420*/  IMAD.X R3, RZ, RZ, R3, P1 ;  /* 0x000000ffff037224 */ /* 0x000fe200008e0603 */
[----:B------:R-:W-:Y:S07]  /*1430*/  @P0 BRA `(.L_x_212) ;  /* 0xfffffff8001c0947 */ /* 0x000fee000383ffff */
[----:B------:R-:W-:-:S05]  /*1440*/  IADD3 R22, P0, R22, 0x36, RZ ;  /* 0x0000003616167810 */ /* 0x000fca0007f1e0ff */
[----:B------:R-:W-:Y:S01]  /*1450*/  IMAD.X R23, RZ, RZ, R23, P0 ;  /* 0x000000ffff177224 */ /* 0x000fe200000e0617 */
[----:B------:R-:W-:Y:S07]  /*1460*/  @!P3 BRA `(.L_x_213) ;  /* 0xfffffff400c0b947 */ /* 0x000fee000383ffff */
.L_x_211:
[----:B------:R-:W-:Y:S05]  /*1470*/  BSYNC B0 ;  /* 0x0000000000007941 */ /* 0x000fea0003800000 */
.L_x_210:
        /* <DEDUP_REMOVED lines=8> */
[----:B------:R-:W-:Y:S01]  /*1500*/  IMAD R10, R10, UR5, RZ ;  /* 0x000000050a0a7c24 */ /* 0x000fe2000f8e02ff */
[----:B------:R-:W-:Y:S01]  /*1510*/  SHF.R.S32.HI R4, RZ, 0x1f, R15 ;  /* 0x0000001fff047819 */ /* 0x000fe2000001140f */
[----:B------:R-:W-:Y:S01]  /*1520*/  IMAD R13, R13, UR4, RZ ;  /* 0x000000040d0d7c24 */ /* 0x000fe2000f8e02ff */
[--C-:B------:R-:W-:Y:S01]  /*1530*/  IADD3 R14, P0, P1, R14, R15, R12.reuse ;  /* 0x0000000f0e0e7210 */ /* 0x100fe2000791e00c */
        /* <DEDUP_REMOVED lines=20> */
.L_x_215:
        /* <DEDUP_REMOVED lines=16> */
.L_x_477:


//--------------------- .text._ZN2at6native51_GLOBAL__N__11011a27_18_DepthwiseConv3d_cu_35e0c7b543conv_depthwise3d_cuda_backward_input_kernelIN3c104HalfEfLin1ELin1ELin1ELin1ELin1ELin1ELin1ELin1ELin1EEEvNS_27GenericPackedTensorAccessorIKT_Lm5ENS_16DefaultPtrTraitsEiEENS5_IS6_Lm5ES8_iEES9_iiiiiiiii --------------------------
	.section	.text._ZN2at6native51_GLOBAL__N__11011a27_18_DepthwiseConv3d_cu_35e0c7b543conv_depthwise3d_cuda_backward_input_kernelIN3c104HalfEfLin1ELin1ELin1ELin1ELin1ELin1ELin1ELin1ELin1EEEvNS_27GenericPackedTensorAccessorIKT_Lm5ENS_16DefaultPtrTraitsEiEENS5_IS6_Lm5ES8_iEES9_iiiiiiiii,"ax",@progbits
	.align	128
.text._ZN2at6native51_GLOBAL__N__11011a27_18_DepthwiseConv3d_cu_35e0c7b543conv_depthwise3d_cuda_backward_input_kernelIN3c104HalfEfLin1ELin1ELin1ELin1ELin1ELin1ELin1ELin1ELin1EEEvNS_27GenericPackedTensorAccessorIKT_Lm5ENS_16DefaultPtrTraitsEiEENS5_IS6_Lm5ES8_iEES9_iiiiiiiii:
        .type           _ZN2at6native51_GLOBAL__N__11011a27_18_DepthwiseConv3d_cu_35e0c7b543conv_depthwise3d_cuda_backward_input_kernelIN3c104HalfEfLin1ELin1ELin1ELin1ELin1ELin1ELin1ELin1ELin1EEEvNS_27GenericPackedTensorAccessorIKT_Lm5ENS_16DefaultPtrTraitsEiEENS5_IS6_Lm5ES8_iEES9_iiiiiiiii,@function
        .size           _ZN2at6native51_GLOBAL__N__11011a27_18_DepthwiseConv3d_cu_35e0c7b543conv_depthwise3d_cuda_backward_input_kernelIN3c104HalfEfLin1ELin1ELin1ELin1ELin1ELin1ELin1ELin1ELin1EEEvNS_27GenericPackedTensorAccessorIKT_Lm5ENS_16DefaultPtrTraitsEiEENS5_IS6_Lm5ES8_iEES9_iiiiiiiii,(.L_x_478 - _ZN2at6native51_GLOBAL__N__11011a27_18_DepthwiseConv3d_cu_35e0c7b543conv_depthwise3d_cuda_backward_input_kernelIN3c104HalfEfLin1ELin1ELin1ELin1ELin1ELin1ELin1ELin1ELin1EEEvNS_27GenericPackedTensorAccessorIKT_Lm5ENS_16DefaultPtrTraitsEiEENS5_IS6_Lm5ES8_iEES9_iiiiiiiii)
        .other          _ZN2at6native51_GLOBAL__N__11011a27_18_DepthwiseConv3d_cu_35e0c7b543conv_depthwise3d_cuda_backward_input_kernelIN3c104HalfEfLin1ELin1ELin1ELin1ELin1ELin1ELin1ELin1ELin1EEEvNS_27GenericPackedTensorAccessorIKT_Lm5ENS_16DefaultPtrTraitsEiEENS5_IS6_Lm5ES8_iEES9_iiiiiiiii,@"STO_CUDA_ENTRY STV_DEFAULT"
_ZN2at6native51_GLOBAL__N__11011a27_18_DepthwiseConv3d_cu_35e0c7b543conv_depthwise3d_cuda_backward_input_kernelIN3c104HalfEfLin1ELin1ELin1ELin1ELin1ELin1ELin1ELin1ELin1EEEvNS_27GenericPackedTensorAccessorIKT_Lm5ENS_16DefaultPtrTraitsEiEENS5_IS6_Lm5ES8_iEES9_iiiiiiiii:
        /* <DEDUP_REMOVED lines=28> */
[----:B------:R-:W0:Y:S04]  /*01c0*/  LDC.64 R8, c[0x0][0x280] ;  /* 0x0000a000ff087b82 */ /* 0x000e280000000a00 */
[----:B------:R-:W-:-:S04]  /*01d0*/  IMAD.HI.U32 R28, R3, R6, RZ ;  /* 0x00000006031c7227 */ /* 0x000fc800078e00ff */
[----:B------:R-:W1:Y:S01]  /*01e0*/  LDC R2, c[0x0][0x288] ;  /* 0x0000a200ff027b82 */ /* 0x000e620000000800 */
[----:B------:R-:W-:-:S05]  /*01f0*/  IADD3 R0, -R28, RZ, RZ ;  /* 0x000000ff1c007210 */ /* 0x000fca0007ffe1ff */
[----:B------:R-:W-:-:S05]  /*0200*/  IMAD R0, R7, R0, R6 ;  /* 0x0000000007007224 */ /* 0x000fca00078e0206 */
[----:B------:R-:W-:-:S13]  /*0210*/  ISETP.GT.U32.AND P1, PT, R7, R0, PT ;  /* 0x000000000700720c */ /* 0x000fda0003f24070 */
[----:B------:R-:W-:Y:S01]  /*0220*/  @!P1 IMAD.IADD R0, R0, 0x1, -R7 ;  /* 0x0000000100009824 */ /* 0x000fe200078e0a07 */
[----:B-1----:R-:W-:Y:S01]  /*0230*/  LOP3.LUT R19, R2, 0x3, RZ, 0xc0, !PT ;  /* 0x0000000302137812 */ /* 0x002fe200078ec0ff */
[----:B------:R-:W-:Y:S01]  /*0240*/  @!P1 VIADD R28, R28, 0x1 ;  /* 0x000000011c1c9836 */ /* 0x000fe20000000000 */
[----:B------:R-:W-:Y:S02]  /*0250*/  ISETP.NE.AND P1, PT, R4, RZ, PT ;  /* 0x000000ff0400720c */ /* 0x000fe40003f25270 */
[----:B------:R-:W-:Y:S02]  /*0260*/  ISETP.GE.U32.AND P0, PT, R0, R7, PT ;  /* 0x000000070000720c */ /* 0x000fe40003f06070 */
[----:B------:R-:W-:Y:S02]  /*0270*/  LOP3.LUT R0, R11, R4, RZ, 0x3c, !PT ;  /* 0x000000040b007212 */ /* 0x000fe400078e3cff */
[----:B------:R-:W-:Y:S02]  /*0280*/  IADD3 R17, R19, -R2, RZ ;  /* 0x8000000213117210 */ /* 0x000fe40007ffe0ff */
[----:B------:R-:W-:-:S07]  /*0290*/  ISETP.GE.AND P2, PT, R0, RZ, PT ;  /* 0x000000ff0000720c */ /* 0x000fce0003f46270 */
[----:B------:R-:W-:Y:S01]  /*02a0*/  @P0 VIADD R28, R28, 0x1 ;  /* 0x000000011c1c0836 */ /* 0x000fe20000000000 */
[----:B0-----:R-:W-:-:S04]  /*02b0*/  ISETP.GE.AND P0, PT, R9, 0x1, PT ;  /* 0x000000010900780c */ /* 0x001fc80003f06270 */
[----:B------:R-:W-:Y:S01]  /*02c0*/  ISETP.LT.OR P0, PT, R8, 0x1, !P0 ;  /* 0x000000010800780c */ /* 0x000fe20004701670 */
[----:B------:R-:W-:Y:S01]  /*02d0*/  @!P2 IMAD.MOV R28, RZ, RZ, -R28 ;  /* 0x000000ffff1ca224 */ /* 0x000fe200078e0a1c */
[----:B------:R-:W-:-:S11]  /*02e0*/  @!P1 LOP3.LUT R28, RZ, R4, RZ, 0x33, !PT ;  /* 0x00000004ff1c9212 */ /* 0x000fd600078e33ff */
.L_x_226:
[----:B------:R-:W0:Y:S01]  /*02f0*/  LDC R3, c[0x0][0x258] ;  /* 0x00009600ff037b82 */ /* 0x000e220000000800 */
[----:B------:R-:W-:Y:S01]  /*0300*/  IABS R6, R26 ;  /* 0x0000001a00067213 */ /* 0x000fe20000000000 */
[----:B------:R-:W-:Y:S01]  /*0310*/  BSSY B0, `(.L_x_216) ;  /* 0x000022b000007945 */ /* 0x000fe20003800000 */
[----:B------:R-:W-:-:S05]  /*0320*/  HFMA2.MMA R35, -RZ, RZ, 0, 0 ;  /* 0x00000000ff237435 */ /* 0x000fca00000001ff */
        /* <DEDUP_REMOVED lines=14> */
[----:B------:R-:W-:-:S04]  /*0410*/  MOV R9, R8 ;  /* 0x0000000800097202 */ /* 0x000fc80000000f00 */
[----:B------:R-:W0:Y:S01]  /*0420*/  I2F.RP R6, R9 ;  /* 0x0000000900067306 */ /* 0x000e220000209400 */
[----:B------:R-:W-:-:S04]  /*0430*/  IMAD.HI.U32 R0, R5, R2, RZ ;  /* 0x0000000205007227 */ /* 0x000fc800078e00ff */
[----:B------:R-:W-:-:S04]  /*0440*/  IMAD.MOV R4, RZ, RZ, -R0 ;  /* 0x000000ffff047224 */ /* 0x000fc800078e0a00 */
[----:B------:R-:W-:-:S05]  /*0450*/  IMAD R2, R7, R4, R2 ;  /* 0x0000000407027224 */ /* 0x000fca00078e0202 */
[----:B------:R-:W-:Y:S01]  /*0460*/  ISETP.GT.U32.AND P2, PT, R7, R2, PT ;  /* 0x000000020700720c */ /* 0x000fe20003f44070 */
[----:B0-----:R-:W0:-:S12]  /*0470*/  MUFU.RCP R6, R6 ;  /* 0x0000000600067308 */ /* 0x001e180000001000 */
[----:B------:R-:W-:Y:S02]  /*0480*/  @!P2 IMAD.IADD R2, R2, 0x1, -R7 ;  /* 0x000000010202a824 */ /* 0x000fe400078e0a07 */
[----:B------:R-:W-:Y:S01]  /*0490*/  @!P2 VIADD R0, R0, 0x1 ;  /* 0x000000010000a836 */ /* 0x000fe20000000000 */
[----:B------:R-:W-:Y:S01]  /*04a0*/  ISETP.NE.AND P2, PT, R3, RZ, PT ;  /* 0x000000ff0300720c */ /* 0x000fe20003f45270 */
[----:B0-----:R-:W-:Y:S01]  /*04b0*/  VIADD R4, R6, 0xffffffe ;  /* 0x0ffffffe06047836 */ /* 0x001fe20000000000 */
[----:B------:R-:W-:Y:S01]  /*04c0*/  ISETP.GE.U32.AND P1, PT, R2, R7, PT ;  /* 0x000000070200720c */ /* 0x000fe20003f26070 */
[----:B------:R-:W0:Y:S01]  /*04d0*/  I2F.RP R6, R11 ;  /* 0x0000000b00067306 */ /* 0x000e220000209400 */
[----:B------:R-:W-:-:S04]  /*04e0*/  LOP3.LUT R2, R26, R3, RZ, 0x3c, !PT ;  /* 0x000000031a027212 */ /* 0x000fc800078e3cff */
[----:B------:R-:W-:-:S03]  /*04f0*/  ISETP.GE.AND P3, PT, R2, RZ, PT ;  /* 0x000000ff0200720c */ /* 0x000fc60003f66270 */
[----:B------:R1:W2:Y:S04]  /*0500*/  F2I.FTZ.U32.TRUNC.NTZ R5, R4 ;  /* 0x0000000400057305 */ /* 0x0002a8000021f000 */
[----:B------:R-:W-:-:S04]  /*0510*/  @P1 IADD3 R0, R0, 0x1, RZ ;  /* 0x0000000100001810 */ /* 0x000fc80007ffe0ff */
[----:B0-----:R-:W0:Y:S01]  /*0520*/  MUFU.RCP R6, R6 ;  /* 0x0000000600067308 */ /* 0x001e220000001000 */
[----:B-1----:R-:W-:Y:S02]  /*0530*/  IMAD.MOV.U32 R4, RZ, RZ, RZ ;  /* 0x000000ffff047224 */ /* 0x002fe400078e00ff */
[----:B------:R-:W-:Y:S01]  /*0540*/  @!P3 IMAD.MOV R0, RZ, RZ, -R0 ;  /* 0x000000ffff00b224 */ /* 0x000fe200078e0a00 */
[----:B------:R-:W-:Y:S01]  /*0550*/  @!P2 LOP3.LUT R0, RZ, R3, RZ, 0x33, !PT ;  /* 0x00000003ff00a212 */ /* 0x000fe200078e33ff */
[----:B--2---:R-:W-:-:S04]  /*0560*/  IMAD.MOV R2, RZ, RZ, -R5 ;  /* 0x000000ffff027224 */ /* 0x004fc800078e0a05 */
[----:B------:R-:W-:Y:S02]  /*0570*/  IMAD.MOV R14, RZ, RZ, -R0 ;  /* 0x000000ffff0e7224 */ /* 0x000fe400078e0a00 */
[----:B------:R-:W-:Y:S01]  /*0580*/  IMAD R7, R2, R9, RZ ;  /* 0x0000000902077224 */ /* 0x000fe200078e02ff */
[----:B------:R-:W-:Y:S01]  /*0590*/  IABS R2, R0 ;  /* 0x0000000000027213 */ /* 0x000fe20000000000 */
[----:B------:R-:W-:Y:S02]  /*05a0*/  IMAD R14, R3, R14, R26 ;  /* 0x0000000e030e7224 */ /* 0x000fe400078e021a */
[----:B------:R-:W-:Y:S02]  /*05b0*/  IMAD.HI.U32 R4, R5, R7, R4 ;  /* 0x0000000705047227 */ /* 0x000fe400078e0004 */
[----:B------:R-:W1:Y:S02]  /*05c0*/  LDC R7, c[0x0][0x24c] ;  /* 0x00009300ff077b82 */ /* 0x000e640000000800 */
[----:B0-----:R-:W-:-:S02]  /*05d0*/  VIADD R8, R6, 0xffffffe ;  /* 0x0ffffffe06087836 */ /* 0x001fc40000000000 */
[----:B------:R-:W-:-:S04]  /*05e0*/  IMAD.HI.U32 R5, R4, R2, RZ ;  /* 0x0000000204057227 */ /* 0x000fc800078e00ff */
[----:B------:R-:W-:-:S04]  /*05f0*/  IMAD.MOV R4, RZ, RZ, -R5 ;  /* 0x000000ffff047224 */ /* 0x000fc800078e0a05 */
[----:B------:R-:W-:-:S05]  /*0600*/  IMAD R2, R9, R4, R2 ;  /* 0x0000000409027224 */ /* 0x000fca00078e0202 */
[----:B------:R-:W-:Y:S02]  /*0610*/  ISETP.GT.U32.AND P2, PT, R9, R2, PT ;  /* 0x000000020900720c */ /* 0x000fe40003f44070 */
[----:B-1----:R-:W-:-:S04]  /*0620*/  IABS R21, R7 ;  /* 0x0000000700157213 */ /* 0x002fc80000000000 */
[----:B------:R-:W0:Y:S07]  /*0630*/  I2F.RP R6, R21 ;  /* 0x0000001500067306 */ /* 0x000e2e0000209400 */
[-C--:B------:R-:W-:Y:S01]  /*0640*/  @!P2 IADD3 R2, R2, -R9.reuse, RZ ;  /* 0x800000090202a210 */ /* 0x080fe20007ffe0ff */
[----:B------:R-:W-:Y:S01]  /*0650*/  @!P2 VIADD R5, R5, 0x1 ;  /* 0x000000010505a836 */ /* 0x000fe20000000000 */
[----:B------:R-:W-:Y:S02]  /*0660*/  ISETP.NE.AND P2, PT, R13, RZ, PT ;  /* 0x000000ff0d00720c */ /* 0x000fe40003f45270 */
[----:B------:R-:W-:-:S02]  /*0670*/  ISETP.GE.U32.AND P1, PT, R2, R9, PT ;  /* 0x000000090200720c */ /* 0x000fc40003f26070 */
        /* <DEDUP_REMOVED lines=15> */
[C---:B------:R-:W-:Y:S02]  /*0770*/  IMAD R2, R11.reuse, R4, R2 ;  /* 0x000000040b027224 */ /* 0x040fe400078e0202 */
[----:B------:R0:W1:Y:S01]  /*0780*/  F2I.FTZ.U32.TRUNC.NTZ R9, R8 ;  /* 0x0000000800097305 */ /* 0x000062000021f000 */
[----:B------:R-:W-:Y:S02]  /*0790*/  IMAD.MOV R4, RZ, RZ, -R5 ;  /* 0x000000ffff047224 */ /* 0x000fe400078e0a05 */
[----:B------:R-:W-:Y:S02]  /*07a0*/  ISETP.GT.U32.AND P2, PT, R11, R2, PT ;  /* 0x000000020b00720c */ /* 0x000fe40003f44070 */
[----:B------:R-:W-:-:S02]  /*07b0*/  IMAD R13, R13, R4, R0 ;  /* 0x000000040d0d7224 */ /* 0x000fc400078e0200 */
[----:B0-----:R-:W-:-:S09]  /*07c0*/  IMAD.MOV.U32 R8, RZ, RZ, RZ ;  /* 0x000000ffff087224 */ /* 0x001fd200078e00ff */
[----:B------:R-:W-:Y:S01]  /*07d0*/  @!P2 IMAD.IADD R2, R2, 0x1, -R11 ;  /* 0x000000010202a824 */ /* 0x000fe200078e0a0b */
[----:B------:R-:W-:Y:S02]  /*07e0*/  @!P2 IADD3 R16, R16, 0x1, RZ ;  /* 0x000000011010a810 */ /* 0x000fe40007ffe0ff */
        /* <DEDUP_REMOVED lines=8> */
[----:B------:R-:W-:Y:S01]  /*0870*/  @!P3 IMAD.MOV R16, RZ, RZ, -R16 ;  /* 0x000000ffff10b224 */ /* 0x000fe200078e0a10 */
[----:B------:R-:W-:-:S04]  /*0880*/  @!P2 LOP3.LUT R16, RZ, R12, RZ, 0x33, !PT ;  /* 0x0000000cff10a212 */ /* 0x000fc800078e33ff */
[----:B------:R-:W-:-:S05]  /*0890*/  IABS R2, R16 ;  /* 0x0000001000027213 */ /* 0x000fca0000000000 */
        /* <DEDUP_REMOVED lines=30> */
.L_x_225:
        /* <DEDUP_REMOVED lines=9> */
.L_x_224:
[----:B------:R-:W0:Y:S01]  /*0b10*/  LDC R23, c[0x0][0x2a0] ;  /* 0x0000a800ff177b82 */ /* 0x000e220000000800 */
[----:B------:R-:W-:Y:S01]  /*0b20*/  ULDC UR4, c[0x0][0x2ac] ;  /* 0x0000ab0000047ab9 */ /* 0x000fe20000000800 */
[----:B------:R-:W-:Y:S01]  /*0b30*/  IADD3 R0, -R8, RZ, RZ ;  /* 0x000000ff08007210 */ /* 0x000fe20007ffe1ff */
[----:B------:R-:W-:Y:S01]  /*0b40*/  VIADD R5, R12, UR4 ;  /* 0x000000040c057c36 */ /* 0x000fe20008000000 */
[----:B------:R-:W-:-:S03]  /*0b50*/  ULDC UR4, c[0x0][0x2b8] ;  /* 0x0000ae0000047ab9 */ /* 0x000fc60000000800 */
[----:B------:R-:W-:Y:S01]  /*0b60*/  IMAD R0, R0, UR4, R5 ;  /* 0x0000000400007c24 */ /* 0x000fe2000f8e0205 */
[----:B0-----:R-:W-:-:S04]  /*0b70*/  IABS R21, R23 ;  /* 0x0000001700157213 */ /* 0x001fc80000000000 */
[----:B------:R-:W0:Y:S08]  /*0b80*/  I2F.RP R4, R21 ;  /* 0x0000001500047306 */ /* 0x000e300000209400 */
[----:B0-----:R-:W0:Y:S02]  /*0b90*/  MUFU.RCP R4, R4 ;  /* 0x0000000400047308 */ /* 0x001e240000001000 */
[----:B0-----:R-:W-:Y:S01]  /*0ba0*/  VIADD R2, R4, 0xffffffe ;  /* 0x0ffffffe04027836 */ /* 0x001fe20000000000 */
[----:B------:R-:W-:-:S02]  /*0bb0*/  IABS R4, R0 ;  /* 0x0000000000047213 */ /* 0x000fc40000000000 */
[----:B------:R-:W-:-:S03]  /*0bc0*/  LOP3.LUT R0, R0, R23, RZ, 0x3c, !PT ;  /* 0x0000001700007212 */ /* 0x000fc600078e3cff */
[----:B------:R0:W1:Y:S01]  /*0bd0*/  F2I.FTZ.U32.TRUNC.NTZ R3, R2 ;  /* 0x0000000200037305 */ /* 0x000062000021f000 */
[----:B------:R-:W-:Y:S01]  /*0be0*/  ISETP.GE.AND P3, PT, R0, RZ, PT ;  /* 0x000000ff0000720c */ /* 0x000fe20003f66270 */
[----:B0-----:R-:W-:Y:S02]  /*0bf0*/  IMAD.MOV.U32 R2, RZ, RZ, RZ ;  /* 0x000000ffff027224 */ /* 0x001fe400078e00ff */
[----:B-1----:R-:W-:-:S04]  /*0c00*/  IMAD.MOV R6, RZ, RZ, -R3 ;  /* 0x000000ffff067224 */ /* 0x002fc800078e0a03 */
[----:B------:R-:W-:-:S04]  /*0c10*/  IMAD R25, R6, R21, RZ ;  /* 0x0000001506197224 */ /* 0x000fc800078e02ff */
[----:B------:R-:W-:-:S04]  /*0c20*/  IMAD.HI.U32 R2, R3, R25, R2 ;  /* 0x0000001903027227 */ /* 0x000fc800078e0002 */
[----:B------:R-:W-:-:S04]  /*0c30*/  IMAD.MOV.U32 R3, RZ, RZ, R4 ;  /* 0x000000ffff037224 */ /* 0x000fc800078e0004 */
[----:B------:R-:W-:-:S05]  /*0c40*/  IMAD.HI.U32 R6, R2, R3, RZ ;  /* 0x0000000302067227 */ /* 0x000fca00078e00ff */
[----:B------:R-:W-:-:S05]  /*0c50*/  IADD3 R2, -R6, RZ, RZ ;  /* 0x000000ff06027210 */ /* 0x000fca0007ffe1ff */
        /* <DEDUP_REMOVED lines=8> */
[----:B0-----:R-:W-:-:S03]  /*0ce0*/  ISETP.GE.AND P1, PT, R3, 0x1, PT ;  /* 0x000000010300780c */ /* 0x001fc60003f26270 */
[----:B------:R-:W-:Y:S01]  /*0cf0*/  @!P3 IMAD.MOV R6, RZ, RZ, -R6 ;  /* 0x000000ffff06b224 */ /* 0x000fe200078e0a06 */
[----:B------:R-:W-:-:S09]  /*0d00*/  @!P2 LOP3.LUT R6, RZ, R23, RZ, 0x33, !PT ;  /* 0x00000017ff06a212 */ /* 0x000fd200078e33ff */
[----:B------:R-:W-:Y:S05]  /*0d10*/  @!P1 BRA `(.L_x_219) ;  /* 0x0000001400fc9947 */ /* 0x000fea0003800000 */
[----:B------:R-:W-:-:S07]  /*0d20*/  MOV R4, RZ ;  /* 0x000000ff00047202 */ /* 0x000fce0000000f00 */
.L_x_223:
        /* <DEDUP_REMOVED lines=15> */
[----:B0-----:R-:W-:Y:S01]  /*0e20*/  HFMA2.MMA R2, -RZ, RZ, 0, 0 ;  /* 0x00000000ff027435 */ /* 0x001fe200000001ff */
[----:B-1----:R-:W-:-:S04]  /*0e30*/  IMAD.MOV R30, RZ, RZ, -R3 ;  /* 0x000000ffff1e7224 */ /* 0x002fc800078e0a03 */
[----:B------:R-:W-:Y:S01]  /*0e40*/  IMAD R23, R30, R25, RZ ;  /* 0x000000191e177224 */ /* 0x000fe200078e02ff */
[----:B------:R-:W-:-:S04]  /*0e50*/  MOV R30, RZ ;  /* 0x000000ff001e7202 */ /* 0x000fc80000000f00 */
        /* <DEDUP_REMOVED lines=10> */
[----:B------:R-:W-:Y:S01]  /*0f00*/  IMAD.U32 R2, RZ, RZ, UR5 ;  /* 0x00000005ff027e24 */ /* 0x000fe2000f8e00ff */
[----:B------:R-:W-:-:S03]  /*0f10*/  ISETP.GE.AND P4, PT, R4, UR4, PT ;  /* 0x0000000404007c0c */ /* 0x000fc6000bf86270 */
[----:B------:R-:W-:Y:S02]  /*0f20*/  @!P2 IMAD.IADD R0, R0, 0x1, -R25 ;  /* 0x000000010000a824 */ /* 0x000fe400078e0a19 */
[----:B------:R-:W-:Y:S01]  /*0f30*/  @!P2 VIADD R3, R3, 0x1 ;  /* 0x000000010303a836 */ /* 0x000fe20000000000 */
[----:B------:R-:W-:Y:S02]  /*0f40*/  ISETP.NE.AND P2, PT, R21, RZ, PT ;  /* 0x000000ff1500720c */ /* 0x000fe40003f45270 */
[----:B------:R-:W-:Y:S02]  /*0f50*/  ISETP.GE.U32.AND P1, PT, R0, R25, PT ;  /* 0x000000190000720c */ /* 0x000fe40003f26070 */
[----:B------:R-:W0:Y:S11]  /*0f60*/  LDC R0, c[0x0][0x288] ;  /* 0x0000a200ff007b82 */ /* 0x000e360000000800 */
[----:B------:R-:W-:-:S05]  /*0f70*/  @P1 VIADD R3, R3, 0x1 ;  /* 0x0000000103031836 */ /* 0x000fca0000000000 */
[----:B------:R-:W-:Y:S02]  /*0f80*/  @!P3 IADD3 R3, -R3, RZ, RZ ;  /* 0x000000ff0303b210 */ /* 0x000fe40007ffe1ff */
        /* <DEDUP_REMOVED lines=12> */
[----:B------:R-:W-:Y:S01]  /*1050*/  MOV R23, R33 ;  /* 0x0000002100177202 */ /* 0x000fe20000000f00 */
[----:B------:R-:W-:Y:S02]  /*1060*/  IMAD.MOV.U32 R22, RZ, RZ, R34 ;  /* 0x000000ffff167224 */ /* 0x000fe400078e0022 */
[----:B------:R-:W-:Y:S01]  /*1070*/  ULEA UR5, UR4, UR8, 0x1 ;  /* 0x0000000804057291 */ /* 0x000fe2000f8e083f */
[----:B------:R-:W-:Y:S01]  /*1080*/  IMAD.MOV.U32 R29, RZ, RZ, R10 ;  /* 0x000000ffff1d7224 */ /* 0x000fe200078e000a */
[----:B------:R-:W-:Y:S01]  /*1090*/  UIMAD UR4, UR4, 0x3, UR8 ;  /* 0x00000003040478a4 */ /* 0x000fe2000f8e0208 */
[----:B------:R-:W-:-:S02]  /*10a0*/  IMAD.MOV.U32 R30, RZ, RZ, RZ ;  /* 0x000000ffff1e7224 */ /* 0x000fc400078e00ff */
[C---:B------:R-:W-:Y:S02]  /*10b0*/  VIADD R31, R14.reuse, UR8 ;  /* 0x000000080e1f7c36 */ /* 0x040fe40008000000 */
[C---:B------:R-:W-:Y:S01]  /*10c0*/  VIADD R32, R14.reuse, UR5 ;  /* 0x000000050e207c36 */ /* 0x040fe20008000000 */
[----:B------:R-:W-:Y:S02]  /*10d0*/  IADD3 R33, R14, UR4, RZ ;  /* 0x000000040e217c10 */ /* 0x000fe4000fffe0ff */
        /* <DEDUP_REMOVED lines=8> */
[----:B------:R-:W-:-:S07]  /*1160*/  IMAD.HI.U32 R37, R21, R37, R20 ;  /* 0x0000002515257227 */ /* 0x000fce00078e0014 */
.L_x_221:
        /* <DEDUP_REMOVED lines=17> */
[----:B------:R-:W-:-:S05]  /*1280*/  @P2 VIADD R37, R37, 0x1 ;  /* 0x0000000125252836 */ /* 0x000fca0000000000 */
[----:B------:R-:W-:-:S04]  /*1290*/  @!P6 IADD3 R37, -R37, RZ, RZ ;  /* 0x000000ff2525e210 */ /* 0x000fc80007ffe1ff */
        /* <DEDUP_REMOVED lines=21> */
[----:B0-----:R-:W-:Y:S01]  /*13f0*/  VIADD R41, R38, 0xffffffe ;  /* 0x0ffffffe26297836 */ /* 0x001fe20000000000 */
[----:B------:R-:W-:-:S05]  /*1400*/  LOP3.LUT R38, R3, R6, RZ, 0xfc, !PT ;  /* 0x0000000603267212 */ /* 0x000fca00078efcff */
[----:B------:R-:W0:Y:S02]  /*1410*/  F2I.FTZ.U32.TRUNC.NTZ R23, R41 ;  /* 0x0000002900177305 */ /* 0x000e24000021f000 */
[----:B0-----:R-:W-:-:S05]  /*1420*/  IADD3 R22, RZ, -R23, RZ ;  /* 0x80000017ff167210 */ /* 0x001fca0007ffe0ff */
        /* <DEDUP_REMOVED lines=8> */
[----:B------:R-:W-:Y:S01]  /*14b0*/  @!P6 IMAD.IADD R23, R23, 0x1, -R25 ;  /* 0x000000011717e824 */ /* 0x000fe200078e0a19 */
[----:B------:R-:W-:-:S04]  /*14c0*/  @!P6 IADD3 R22, R22, 0x1, RZ ;  /* 0x000000011616e810 */ /* 0x000fc80007ffe0ff */
        /* <DEDUP_REMOVED lines=14> */
[----:B--2---:R-:W-:Y:S02]  /*15b0*/  @!P2 HADD2.F32 R44, -RZ, R40.H0_H0 ;  /* 0x20000028ff2ca230 */ /* 0x004fe40000004100 */
[----:B------:R-:W-:-:S05]  /*15c0*/  @!P3 IMAD R40, R0, UR4, R41 ;  /* 0x000000040028bc24 */ /* 0x000fca000f8e0229 */
[----:B------:R-:W-:-:S04]  /*15d0*/  @!P3 IADD3 R39, P2, R40, R9, RZ ;  /* 0x000000092827b210 */ /* 0x000fc80007f5e0ff */
[----:B------:R-:W-:Y:S02]  /*15e0*/  @!P3 LEA.HI.X.SX32 R40, R40, R7, 0x1, P2 ;  /* 0x000000072828b211 */ /* 0x000fe400010f0eff */
[----:B0-----:R-:W-:Y:S01]  /*15f0*/  @!P3 LEA R22, P2, R39, R22, 0x1 ;  /* 0x000000162716b211 */ /* 0x001fe200078408ff */
[----:B---3--:R-:W-:-:S03]  /*1600*/  HADD2.F32 R42, -RZ, R42.H0_H0 ;  /* 0x2000002aff2a7230 */ /* 0x008fc60000004100 */
[----:B------:R-:W-:Y:S02]  /*1610*/  @!P3 LEA.HI.X R23, R39, R23, R40, 0x1, P2 ;  /* 0x000000172717b211 */ /* 0x000fe400010f0c28 */
[----:B------:R-:W2:Y:S01]  /*1620*/  LDG.E.U16 R40, desc[UR6][R20.64+0x2] ;  /* 0x0000020614287981 */ /* 0x000ea2000c1e1500 */
[----:B------:R-:W-:-:S03]  /*1630*/  @P6 FFMA.FTZ R35, R42, R44, R35 ;  /* 0x0000002c2a236223 */ /* 0x000fc60000010023 */
[----:B------:R0:W3:Y:S01]  /*1640*/  @!P3 LDG.E.U16 R42, desc[UR6][R22.64] ;  /* 0x00000006162ab981 */ /* 0x0000e2000c1e1500 */
[----:B------:R-:W-:-:S05]  /*1650*/  IABS R44, R32 ;  /* 0x00000020002c7213 */ /* 0x000fca0000000000 */
[----:B------:R-:W-:-:S04]  /*1660*/  IMAD.HI.U32 R39, R37, R44, RZ ;  /* 0x0000002c25277227 */ /* 0x000fc800078e00ff */
[----:B------:R-:W-:-:S04]  /*1670*/  IMAD.MOV R43, RZ, RZ, -R39 ;  /* 0x000000ffff2b7224 */ /* 0x000fc800078e0a27 */
[----:B------:R-:W-:-:S05]  /*1680*/  IMAD R43, R25, R43, R44 ;  /* 0x0000002b192b7224 */ /* 0x000fca00078e022c */
[----:B------:R-:W-:-:S13]  /*1690*/  ISETP.GT.U32.AND P6, PT, R36, R43, PT ;  /* 0x0000002b2400720c */ /* 0x000fda0003fc4070 */
[----:B------:R-:W-:-:S04]  /*16a0*/  @!P6 IADD3 R43, R43, -R25, RZ ;  /* 0x800000192b2be210 */ /* 0x000fc80007ffe0ff */
[----:B------:R-:W-:Y:S02]  /*16b0*/  ISETP.GE.U32.AND P2, PT, R43, R36, PT ;  /* 0x000000242b00720c */ /* 0x000fe40003f46070 */
[----:B------:R-:W-:Y:S01]  /*16c0*/  LOP3.LUT R43, R32, R34, RZ, 0x3c, !PT ;  /* 0x00000022202b7212 */ /* 0x000fe200078e3cff */
[----:B------:R-:W-:-:S03]  /*16d0*/  @!P6 VIADD R39, R39, 0x1 ;  /* 0x000000012727e836 */ /* 0x000fc60000000000 */
[----:B------:R-:W-:-:S07]  /*16e0*/  ISETP.GE.AND P6, PT, R43, RZ, PT ;  /* 0x000000ff2b00720c */ /* 0x000fce0003fc6270 */
[----:B------:R-:W-:-:S06]  /*16f0*/  @P2 VIADD R39, R39, 0x1 ;  /* 0x0000000127272836 */ /* 0x000fcc0000000000 */
        /* <DEDUP_REMOVED lines=11> */
[----:B--2---:R-:W-:Y:S02]  /*17b0*/  HADD2.F32 R40, -RZ, R40.H0_H0 ;  /* 0x20000028ff287230 */ /* 0x004fe40000004100 */
[----:B---3--:R-:W-:-:S05]  /*17c0*/  @!P3 HADD2.F32 R44, -RZ, R42.H0_H0 ;  /* 0x2000002aff2cb230 */ /* 0x008fca0000004100 */
        /* <DEDUP_REMOVED lines=36> */
[----:B------:R-:W-:-:S03]  /*1a10*/  VIADD R30, R30, 0x4 ;  /* 0x000000041e1e7836 */ /* 0x000fc60000000000 */
[----:B------:R-:W-:Y:S01]  /*1a20*/  ISETP.EQ.AND P6, PT, R32, R39, P1 ;  /* 0x000000272000720c */ /* 0x000fe20000fc2270 */
[----:B------:R-:W-:Y:S01]  /*1a30*/  HFMA2.MMA R39, -RZ, RZ, 0, 0 ;  /* 0x00000000ff277435 */ /* 0x000fe200000001ff */
[----:B------:R-:W-:Y:S02]  /*1a40*/  IMAD R42, R41, R34, RZ ;  /* 0x00000022292a7224 */ /* 0x000fe400078e02ff */
[----:B------:R-:W-:-:S03]  /*1a50*/  IMAD.MOV.U32 R34, RZ, RZ, RZ ;  /* 0x000000ffff227224 */ /* 0x000fc600078e00ff */
[----:B------:R-:W-:Y:S01]  /*1a60*/  ISETP.EQ.AND P5, PT, R33, R42, P1 ;  /* 0x0000002a2100720c */ /* 0x000fe20000fa2270 */
[----:B--2---:R-:W-:Y:S01]  /*1a70*/  @!P2 HADD2.F32 R39, -RZ, R22.H0_H0 ;  /* 0x20000016ff27a230 */ /* 0x004fe20000004100 */
[----:B------:R-:W-:-:S04]  /*1a80*/  IADD3 R22, P2, R20, 0x8, RZ ;  /* 0x0000000814167810 */ /* 0x000fc80007f5e0ff */
[----:B------:R-:W-:Y:S01]  /*1a90*/  IADD3.X R23, RZ, R21, RZ, P2, !PT ;  /* 0x00000015ff177210 */ /* 0x000fe200017fe4ff */
[----:B0-----:R-:W-:-:S04]  /*1aa0*/  IMAD R20, RZ, RZ, -UR4 ;  /* 0x80000004ff147e24 */ /* 0x001fc8000f8e02ff */
[C---:B------:R-:W-:Y:S02]  /*1ab0*/  IMAD R31, R20.reuse, 0x4, R31 ;  /* 0x00000004141f7824 */ /* 0x040fe400078e021f */
[C---:B------:R-:W-:Y:S02]  /*1ac0*/  IMAD R29, R20.reuse, 0x4, R29 ;  /* 0x00000004141d7824 */ /* 0x040fe400078e021d */
[C---:B------:R-:W-:Y:S02]  /*1ad0*/  IMAD R32, R20.reuse, 0x4, R32 ;  /* 0x0000000414207824 */ /* 0x040fe400078e0220 */
[----:B------:R-:W-:Y:S02]  /*1ae0*/  IMAD R33, R20, 0x4, R33 ;  /* 0x0000000414217824 */ /* 0x000fe400078e0221 */
[----:B----4-:R-:W-:Y:S02]  /*1af0*/  @!P3 HADD2.F32 R34, -RZ, R24.H0_H0 ;  /* 0x20000018ff22b230 */ /* 0x010fe40000004100 */
[----:B------:R-:W-:-:S05]  /*1b00*/  IMAD.IADD R24, R17, 0x1, R30 ;  /* 0x0000000111187824 */ /* 0x000fca00078e021e */
[----:B------:R-:W-:Y:S01]  /*1b10*/  ISETP.NE.AND P2, PT, R24, RZ, PT ;  /* 0x000000ff1800720c */ /* 0x000fe20003f45270 */
[----:B---3--:R-:W-:Y:S02]  /*1b20*/  HADD2.F32 R40, -RZ, R40.H0_H0 ;  /* 0x20000028ff287230 */ /* 0x008fe40000004100 */
[----:B-----5:R-:W-:-:S03]  /*1b30*/  HADD2.F32 R38, -RZ, R38.H0_H0 ;  /* 0x20000026ff267230 */ /* 0x020fc60000004100 */
[----:B------:R-:W-:-:S04]  /*1b40*/  @P6 FFMA.FTZ R35, R40, R39, R35 ;  /* 0x0000002728236223 */ /* 0x000fc80000010023 */
[----:B------:R-:W-:-:S03]  /*1b50*/  @P5 FFMA.FTZ R35, R38, R34, R35 ;  /* 0x0000002226235223 */ /* 0x000fc60000010023 */
[----:B------:R-:W-:Y:S05]  /*1b60*/  @P2 BRA `(.L_x_221) ;  /* 0xfffffff400802947 */ /* 0x000fea000383ffff */
[----:B------:R-:W-:Y:S01]  /*1b70*/  MOV R34, R22 ;  /* 0x0000001600227202 */ /* 0x000fe20000000f00 */
[----:B------:R-:W-:-:S07]  /*1b80*/  IMAD.MOV.U32 R33, RZ, RZ, R23 ;  /* 0x000000ffff217224 */ /* 0x000fce00078e0017 */
.L_x_220:
        /* <DEDUP_REMOVED lines=11> */
[----:B-1----:R-:W-:Y:S02]  /*1c40*/  IMAD R23, R25, R20, R23 ;  /* 0x0000001419177224 */ /* 0x002fe400078e0217 */
[----:B------:R-:W-:-:S05]  /*1c50*/  IMAD.MOV.U32 R20, RZ, RZ, RZ ;  /* 0x000000ffff147224 */ /* 0x000fca00078e00ff */
[----:B0-----:R-:W0:Y:S02]  /*1c60*/  MUFU.RCP R22, R22 ;  /* 0x0000001600167308 */ /* 0x001e240000001000 */
[----:B0-----:R-:W-:Y:S01]  /*1c70*/  VIADD R21, R22, 0xffffffe ;  /* 0x0ffffffe16157836 */ /* 0x001fe20000000000 */
[----:B------:R-:W-:-:S05]  /*1c80*/  IABS R22, R23 ;  /* 0x0000001700167213 */ /* 0x000fca0000000000 */
[----:B------:R-:W0:Y:S02]  /*1c90*/  F2I.FTZ.U32.TRUNC.NTZ R21, R21 ;  /* 0x0000001500157305 */ /* 0x000e24000021f000 */
[----:B0-----:R-:W-:-:S05]  /*1ca0*/  IADD3 R32, RZ, -R21, RZ ;  /* 0x80000015ff207210 */ /* 0x001fca0007ffe0ff */
        /* <DEDUP_REMOVED lines=32> */
[----:B------:R-:W-:Y:S02]  /*1eb0*/  IMAD R40, R37, R24, RZ ;  /* 0x0000001825287224 */ /* 0x000fe400078e02ff */
[----:B------:R-:W-:-:S03]  /*1ec0*/  IMAD.MOV.U32 R38, RZ, RZ, RZ ;  /* 0x000000ffff267224 */ /* 0x000fc600078e00ff */
[----:B------:R-:W-:Y:S01]  /*1ed0*/  ISETP.EQ.AND P5, PT, R40, R23, P1 ;  /* 0x000000172800720c */ /* 0x000fe20000fa2270 */
[----:B------:R-:W-:Y:S02]  /*1ee0*/  IMAD.MOV.U32 R23, RZ, RZ, R33 ;  /* 0x000000ffff177224 */ /* 0x000fe400078e0021 */
[----:B--2---:R-:W-:Y:S01]  /*1ef0*/  @!P2 HADD2.F32 R38, -RZ, R22.H0_H0 ;  /* 0x20000016ff26a230 */ /* 0x004fe20000004100 */
[----:B------:R-:W-:Y:S02]  /*1f00*/  ISETP.NE.AND P2, PT, R19, 0x1, PT ;  /* 0x000000011300780c */ /* 0x000fe40003f45270 */
[----:B------:R-:W-:Y:S02]  /*1f10*/  MOV R22, R34 ;  /* 0x0000002200167202 */ /* 0x000fe40000000f00 */
[----:B------:R-:W-:-:S05]  /*1f20*/  IADD3 R34, P6, R34, 0x2, RZ ;  /* 0x0000000222227810 */ /* 0x000fca0007fde0ff */
[----:B------:R-:W-:Y:S02]  /*1f30*/  IMAD.X R33, RZ, RZ, R33, P6 ;  /* 0x000000ffff217224 */ /* 0x000fe400030e0621 */
[----:B---3--:R-:W-:-:S05]  /*1f40*/  HADD2.F32 R36, -RZ, R36.H0_H0 ;  /* 0x20000024ff247230 */ /* 0x008fca0000004100 */
        /* <DEDUP_REMOVED lines=9> */
[----:B0-----:R-:W-:-:S04]  /*1fe0*/  IMAD.MOV R20, RZ, RZ, -R21 ;  /* 0x000000ffff147224 */ /* 0x001fc800078e0a15 */
[----:B------:R-:W-:Y:S01]  /*1ff0*/  IMAD R37, R20, R29, RZ ;  /* 0x0000001d14257224 */ /* 0x000fe200078e02ff */
[----:B------:R-:W-:-:S10]  /*2000*/  HFMA2.MMA R20, -RZ, RZ, 0, 0 ;  /* 0x00000000ff147435 */ /* 0x000fd400000001ff */
        /* <DEDUP_REMOVED lines=29> */
[----:B------:R-:W-:-:S05]  /*21e0*/  IADD3 R34, P6, R22, 0x4, RZ ;  /* 0x0000000416227810 */ /* 0x000fca0007fde0ff */
[----:B------:R-:W-:Y:S02]  /*21f0*/  IMAD.X R33, RZ, RZ, R23, P6 ;  /* 0x000000ffff217224 */ /* 0x000fe400030e0617 */
[----:B---3--:R-:W-:Y:S01]  /*2200*/  @!P2 HADD2.F32 R38, -RZ, R20.H0_H0 ;  /* 0x20000014ff26a230 */ /* 0x008fe20000004100 */
[----:B------:R-:W-:Y:S01]  /*2210*/  ISETP.NE.AND P2, PT, R19, 0x2, PT ;  /* 0x000000021300780c */ /* 0x000fe20003f45270 */
[----:B--2---:R-:W-:-:S05]  /*2220*/  HADD2.F32 R40, -RZ, R37.H0_H0 ;  /* 0x20000025ff287230 */ /* 0x004fca0000004100 */
[----:B------:R-:W-:-:S07]  /*2230*/  @P5 FFMA.FTZ R35, R40, R38, R35 ;  /* 0x0000002628235223 */ /* 0x000fce0000010023 */
[----:B------:R-:W-:Y:S05]  /*2240*/  @!P2 BRA `(.L_x_222) ;  /* 0x0000000000aca947 */ /* 0x000fea0003800000 */
[----:B------:R-:W0:Y:S01]  /*2250*/  MUFU.RCP R36, R36 ;  /* 0x0000002400247308 */ /* 0x000e220000001000 */
[----:B------:R-:W-:-:S05]  /*2260*/  IMAD.IADD R25, R30, 0x1, R25 ;  /* 0x000000011e197824 */ /* 0x000fca00078e0219 */
[----:B------:R-:W-:-:S04]  /*2270*/  IADD3 R25, -R25, UR4, R14 ;  /* 0x0000000419197c10 */ /* 0x000fc8000fffe10e */
[----:B------:R-:W-:Y:S01]  /*2280*/  IABS R30, R25 ;  /* 0x00000019001e7213 */ /* 0x000fe20000000000 */
        /* <DEDUP_REMOVED lines=12> */
[----:B------:R-:W-:Y:S01]  /*2350*/  @!P5 IADD3 R30, R30, -R29, RZ ;  /* 0x8000001d1e1ed210 */ /* 0x000fe20007ffe0ff */
        /* <DEDUP_REMOVED lines=18> */
[----:B------:R-:W-:-:S05]  /*2480*/  IMAD R24, R31, R24, RZ ;  /* 0x000000181f187224 */ /* 0x000fca00078e02ff */
[----:B------:R-:W-:Y:S02]  /*2490*/  ISETP.EQ.AND P1, PT, R24, R25, P1 ;  /* 0x000000191800720c */ /* 0x000fe40000f22270 */
[----:B------:R-:W-:Y:S01]  /*24a0*/  MOV R20, RZ ;  /* 0x000000ff00147202 */ /* 0x000fe20000000f00 */
[----:B--2---:R-:W-:Y:S02]  /*24b0*/  HADD2.F32 R0, -RZ, R0.H0_H0 ;  /* 0x20000000ff007230 */ /* 0x004fe40000004100 */
[----:B---3--:R-:W-:Y:S01]  /*24c0*/  @!P2 HADD2.F32 R20, -RZ, R2.H0_H0 ;  /* 0x20000002ff14a230 */ /* 0x008fe20000004100 */
[----:B------:R-:W-:-:S07]  /*24d0*/  IADD3 R34, P2, R22, 0x6, RZ ;  /* 0x0000000616227810 */ /* 0x000fce0007f5e0ff */
[----:B------:R-:W-:Y:S01]  /*24e0*/  @P1 FFMA.FTZ R35, R0, R20, R35 ;  /* 0x0000001400231223 */ /* 0x000fe20000010023 */
[----:B------:R-:W-:-:S07]  /*24f0*/  IMAD.X R33, RZ, RZ, R23, P2 ;  /* 0x000000ffff217224 */ /* 0x000fce00010e0617 */
.L_x_222:
[----:B------:R-:W-:Y:S05]  /*2500*/  @!P4 BRA `(.L_x_223) ;  /* 0xffffffe80008c947 */ /* 0x000fea000383ffff */
.L_x_219:
[----:B------:R-:W-:Y:S01]  /*2510*/  VIADD R8, R8, 0x1 ;  /* 0x0000000108087836 */ /* 0x000fe20000000000 */
[----:B------:R-:W-:-:S04]  /*2520*/  ULDC UR4, c[0x0][0x280] ;  /* 0x0000a00000047ab9 */ /* 0x000fc80000000800 */
[----:B------:R-:W-:-:S13]  /*2530*/  ISETP.GE.AND P1, PT, R8, UR4, PT ;  /* 0x0000000408007c0c */ /* 0x000fda000bf26270 */
[----:B------:R-:W-:Y:S05]  /*2540*/  @!P1 BRA `(.L_x_224) ;  /* 0xffffffe400709947 */ /* 0x000fea000383ffff */
.L_x_218:
[----:B------:R-:W-:Y:S01]  /*2550*/  IMAD.MOV R3, RZ, RZ, -R15 ;  /* 0x000000ffff037224 */ /* 0x000fe200078e0a0f */
[----:B------:R-:W-:Y:S01]  /*2560*/  ULDC UR4, c[0x0][0x24c] ;  /* 0x0000930000047ab9 */ /* 0x000fe20000000800 */
[----:B------:R-:W-:Y:S02]  /*2570*/  IADD3 R11, R11, 0x1, RZ ;  /* 0x000000010b0b7810 */ /* 0x000fe40007ffe0ff */
[----:B------:R-:W-:-:S04]  /*2580*/  IMAD R3, R3, UR4, R16 ;  /* 0x0000000403037c24 */ /* 0x000fc8000f8e0210 */
[----:B------:R-:W-:-:S05]  /*2590*/  IMAD R0, R28, R3, R28 ;  /* 0x000000031c007224 */ /* 0x000fca00078e021c */
[----:B------:R-:W-:-:S13]  /*25a0*/  ISETP.GE.AND P1, PT, R11, R0, PT ;  /* 0x000000000b00720c */ /* 0x000fda0003f26270 */
[----:B------:R-:W-:Y:S05]  /*25b0*/  @!P1 BRA `(.L_x_225) ;  /* 0xffffffe400309947 */ /* 0x000fea000383ffff */
.L_x_217:
[----:B------:R-:W-:Y:S05]  /*25c0*/  BSYNC B0 ;  /* 0x0000000000007941 */ /* 0x000fea0003800000 */
.L_x_216:
        /* <DEDUP_REMOVED lines=8> */
[----:B------:R-:W-:Y:S01]  /*2650*/  F2FP.F16.F32.PACK_AB R35, RZ, R35 ;  /* 0x00000023ff23723e */ /* 0x000fe200000000ff */
        /* <DEDUP_REMOVED lines=26> */
.L_x_227:
        /* <DEDUP_REMOVED lines=16> */
.L_x_478:


//--------------------- .text._ZN2at6native51_GLOBAL__N__11011a27_18_DepthwiseConv3d_cu_35e0c7b543conv_depthwise3d_cuda_backward_input_kernelIN3c104HalfEfLi3ELi3ELi3ELin1ELin1ELin1ELin1ELin1ELin1EEEvNS_27GenericPackedTensorAccessorIKT_Lm5ENS_16DefaultPtrTraitsEiEENS5_IS6_Lm5ES8_iEES9_iiiiiiiii --------------------------
	.section	.text._ZN2at6native51_GLOBAL__N__11011a27_18_DepthwiseConv3d_cu_35e0c7b543conv_depthwise3d_cuda_backward_input_kernelIN3c104HalfEfLi3ELi3ELi3ELin1ELin1ELin1ELin1ELin1ELin1EEEvNS_27GenericPackedTensorAccessorIKT_Lm5ENS_16DefaultPtrTraitsEiEENS5_IS6_Lm5ES8_iEES9_iiiiiiiii,"ax",@progbits
	.align	128
.text._ZN2at6native51_GLOBAL__N__11011a27_18_DepthwiseConv3d_cu_35e0c7b543conv_depthwise3d_cuda_backward_input_kernelIN3c104HalfEfLi3ELi3ELi3ELin1ELin1ELin1ELin1ELin1ELin1EEEvNS_27GenericPackedTensorAccessorIKT_Lm5ENS_16DefaultPtrTraitsEiEENS5_IS6_Lm5ES8_iEES9_iiiiiiiii:
        .type           _ZN2at6native51_GLOBAL__N__11011a27_18_DepthwiseConv3d_cu_35e0c7b543conv_depthwise3d_cuda_backward_input_kernelIN3c104HalfEfLi3ELi3ELi3ELin1ELin1ELin1ELin1ELin1ELin1EEEvNS_27GenericPackedTensorAccessorIKT_Lm5ENS_16DefaultPtrTraitsEiEENS5_IS6_Lm5ES8_iEES9_iiiiiiiii,@function
        .size           _ZN2at6native51_GLOBAL__N__11011a27_18_DepthwiseConv3d_cu_35e0c7b543conv_depthwise3d_cuda_backward_input_kernelIN3c104HalfEfLi3ELi3ELi3ELin1ELin1ELin1ELin1ELin1ELin1EEEvNS_27GenericPackedTensorAccessorIKT_Lm5ENS_16DefaultPtrTraitsEiEENS5_IS6_Lm5ES8_iEES9_iiiiiiiii,(.L_x_479 - _ZN2at6native51_GLOBAL__N__11011a27_18_DepthwiseConv3d_cu_35e0c7b543conv_depthwise3d_cuda_backward_input_kernelIN3c104HalfEfLi3ELi3ELi3ELin1ELin1ELin1ELin1ELin1ELin1EEEvNS_27GenericPackedTensorAccessorIKT_Lm5ENS_16DefaultPtrTraitsEiEENS5_IS6_Lm5ES8_iEES9_iiiiiiiii)
        .other          _ZN2at6native51_GLOBAL__N__11011a27_18_DepthwiseConv3d_cu_35e0c7b543conv_depthwise3d_cuda_backward_input_kernelIN3c104HalfEfLi3ELi3ELi3ELin1ELin1ELin1ELin1ELin1ELin1EEEvNS_27GenericPackedTensorAccessorIKT_Lm5ENS_16DefaultPtrTraitsEiEENS5_IS6_Lm5ES8_iEES9_iiiiiiiii,@"STO_CUDA_ENTRY STV_DEFAULT"
_ZN2at6native51_GLOBAL__N__11011a27_18_DepthwiseConv3d_cu_35e0c7b543conv_depthwise3d_cuda_backward_input_kernelIN3c104HalfEfLi3ELi3ELi3ELin1ELin1ELin1ELin1ELin1ELin1EEEvNS_27GenericPackedTensorAccessorIKT_Lm5ENS_16DefaultPtrTraitsEiEENS5_IS6_Lm5ES8_iEES9_iiiiiiiii:
        /* <DEDUP_REMOVED lines=45> */
.L_x_232:
        /* <DEDUP_REMOVED lines=59> */
[----:B------:R-:W-:Y:S01]  /*0680*/  @P0 IADD3 R13, R13, 0x1, RZ ;  /* 0x000000010d0d0810 */ /* 0x000fe20007ffe0ff */
[----:B--2---:R-:W-:-:S06]  /*0690*/  IMAD.MOV R4, RZ, RZ, -R15 ;  /* 0x000000ffff047224 */ /* 0x004fcc00078e0a0f */
[----:B------:R-:W-:Y:S01]  /*06a0*/  @!P2 IMAD.MOV R13, RZ, RZ, -R13 ;  /* 0x000000ffff0da224 */ /* 0x000fe200078e0a0d */
[----:B------:R-:W-:Y:S01]  /*06b0*/  @!P1 LOP3.LUT R13, RZ, R8, RZ, 0x33, !PT ;  /* 0x00000008ff0d9212 */ /* 0x000fe200078e33ff */
[----:B------:R-:W-:-:S03]  /*06c0*/  IMAD R19, R4, R17, RZ ;  /* 0x0000001104137224 */ /* 0x000fc600078e02ff */
[----:B------:R-:W-:Y:S01]  /*06d0*/  IABS R4, R13 ;  /* 0x0000000d00047213 */ /* 0x000fe20000000000 */
[----:B------:R-:W-:-:S04]  /*06e0*/  IMAD.HI.U32 R14, R15, R19, R14 ;  /* 0x000000130f0e7227 */ /* 0x000fc800078e000e */
[----:B0-----:R-:W-:Y:S01]  /*06f0*/  VIADD R15, R12, 0xffffffe ;  /* 0x0ffffffe0c0f7836 */ /* 0x001fe20000000000 */
[----:B------:R-:W-:Y:S01]  /*0700*/  IADD3 R12, -R13, RZ, RZ ;  /* 0x000000ff0d0c7210 */ /* 0x000fe20007ffe1ff */
[----:B------:R-:W-:-:S04]  /*0710*/  IMAD.HI.U32 R14, R14, R4, RZ ;  /* 0x000000040e0e7227 */ /* 0x000fc800078e00ff */
[----:B------:R-:W-:Y:S01]  /*0720*/  IMAD.MOV R6, RZ, RZ, -R14 ;  /* 0x000000ffff067224 */ /* 0x000fe200078e0a0e */
[----:B------:R-:W0:Y:S01]  /*0730*/  F2I.FTZ.U32.TRUNC.NTZ R15, R15 ;  /* 0x0000000f000f7305 */ /* 0x000e22000021f000 */
        /* <DEDUP_REMOVED lines=51> */
[----:B------:R-:W-:-:S02]  /*0a70*/  IMAD R16, RZ, RZ, -UR4 ;  /* 0x80000004ff107e24 */ /* 0x000fc4000f8e02ff */
[----:B------:R-:W-:Y:S02]  /*0a80*/  IMAD R17, RZ, RZ, -UR5 ;  /* 0x80000005ff117e24 */ /* 0x000fe4000f8e02ff */
[----:B------:R-:W-:Y:S02]  /*0a90*/  VIADD R18, R12, -UR5 ;  /* 0x800000050c127c36 */ /* 0x000fe40008000000 */
[----:B0-----:R-:W-:-:S04]  /*0aa0*/  IMAD.WIDE R14, R13, 0x2, R14 ;  /* 0x000000020d0e7825 */ /* 0x001fc800078e020e */
[----:B------:R-:W-:Y:S02]  /*0ab0*/  IMAD.MOV.U32 R13, RZ, RZ, R15 ;  /* 0x000000ffff0d7224 */ /* 0x000fe400078e000f */
[----:B------:R-:W-:Y:S02]  /*0ac0*/  IMAD R15, R16, 0x2, R11 ;  /* 0x00000002100f7824 */ /* 0x000fe400078e020b */
[----:B------:R-:W-:Y:S02]  /*0ad0*/  IMAD R16, R17, 0x2, R12 ;  /* 0x0000000211107824 */ /* 0x000fe400078e020c */
[----:B------:R-:W-:-:S07]  /*0ae0*/  VIADD R17, R11, -UR4 ;  /* 0x800000040b117c36 */ /* 0x000fce0008000000 */
.L_x_231:
[----:B------:R-:W0:Y:S01]  /*0af0*/  LDC R19, c[0x0][0x2a0] ;  /* 0x0000a800ff137b82 */ /* 0x000e220000000800 */
[----:B------:R-:W-:Y:S01]  /*0b00*/  ULDC UR5, c[0x0][0x230] ;  /* 0x00008c0000057ab9 */ /* 0x000fe20000000800 */
[----:B------:R-:W-:Y:S01]  /*0b10*/  ULDC UR4, c[0x0][0x22c] ;  /* 0x00008b0000047ab9 */ /* 0x000fe20000000800 */
[----:B------:R-:W-:Y:S01]  /*0b20*/  IMAD R23, R0, R7, RZ ;  /* 0x0000000700177224 */ /* 0x000fe200078e02ff */
[----:B------:R-:W-:Y:S01]  /*0b30*/  MOV R39, R13 ;  /* 0x0000000d00277202 */ /* 0x000fe20000000f00 */
[----:B------:R-:W-:Y:S02]  /*0b40*/  IMAD R20, R10, UR5, RZ ;  /* 0x000000050a147c24 */ /* 0x000fe4000f8e02ff */
[----:B------:R-:W-:Y:S01]  /*0b50*/  IMAD R21, R4, UR4, RZ ;  /* 0x0000000404157c24 */ /* 0x000fe2000f8e02ff */
[----:B------:R-:W-:Y:S01]  /*0b60*/  ULDC UR4, c[0x0][0x2ac] ;  /* 0x0000ab0000047ab9 */ /* 0x000fe20000000800 */
[----:B------:R-:W-:Y:S02]  /*0b70*/  IMAD.IADD R25, R0, 0x1, R23 ;  /* 0x0000000100197824 */ /* 0x000fe400078e0217 */
[----:B------:R-:W-:-:S02]  /*0b80*/  VIADD R10, R10, 0x1 ;  /* 0x000000010a0a7836 */ /* 0x000fc40000000000 */
[----:B------:R-:W-:Y:S02]  /*0b90*/  IMAD.MOV.U32 R28, RZ, RZ, RZ ;  /* 0x000000ffff1c7224 */ /* 0x000fe400078e00ff */
[----:B------:R-:W-:Y:S01]  /*0ba0*/  IMAD.MOV.U32 R38, RZ, RZ, R14 ;  /* 0x000000ffff267224 */ /* 0x000fe200078e000e */
[----:B------:R-:W-:Y:S02]  /*0bb0*/  ISETP.GE.AND P3, PT, R10, R25, PT ;  /* 0x000000190a00720c */ /* 0x000fe40003f66270 */
        /* <DEDUP_REMOVED lines=12> */
[----:B------:R-:W-:-:S07]  /*0c80*/  VIADD R27, R9, UR4 ;  /* 0x00000004091b7c36 */ /* 0x000fce0008000000 */
.L_x_230:
        /* <DEDUP_REMOVED lines=37> */
[----:B------:R-:W-:Y:S02]  /*0ee0*/  IMAD.MOV R31, RZ, RZ, -R30 ;  /* 0x000000ffff1f7224 */ /* 0x000fe400078e0a1e */
[----:B------:R-:W-:Y:S02]  /*0ef0*/  @!P1 IMAD.IADD R41, R41, 0x1, -R34 ;  /* 0x0000000129299824 */ /* 0x000fe400078e0a22 */
[----:B------:R-:W-:Y:S01]  /*0f00*/  IMAD R42, R29, R31, R42 ;  /* 0x0000001f1d2a7224 */ /* 0x000fe200078e022a */
[----:B------:R-:W-:Y:S01]  /*0f10*/  LOP3.LUT R31, R27, R32, RZ, 0x3c, !PT ;  /* 0x000000201b1f7212 */ /* 0x000fe200078e3cff */
[----:B------:R-:W-:Y:S01]  /*0f20*/  @!P2 VIADD R24, R24, 0x1 ;  /* 0x000000011818a836 */ /* 0x000fe20000000000 */
[----:B------:R-:W-:Y:S01]  /*0f30*/  ISETP.GE.U32.AND P0, PT, R41, R34, PT ;  /* 0x000000222900720c */ /* 0x000fe20003f06070 */
[----:B------:R-:W-:Y:S01]  /*0f40*/  @!P1 VIADD R23, R23, 0x1 ;  /* 0x0000000117179836 */ /* 0x000fe20000000000 */
[----:B------:R-:W-:-:S02]  /*0f50*/  ISETP.GT.U32.AND P5, PT, R29, R42, PT ;  /* 0x0000002a1d00720c */ /* 0x000fc40003fa4070 */
[----:B------:R-:W-:Y:S01]  /*0f60*/  ISETP.GE.AND P1, PT, R31, RZ, PT ;  /* 0x000000ff1f00720c */ /* 0x000fe20003f26270 */
[----:B------:R-:W-:Y:S01]  /*0f70*/  @P6 VIADD R24, R24, 0x1 ;  /* 0x0000000118186836 */ /* 0x000fe20000000000 */
[----:B------:R-:W-:Y:S02]  /*0f80*/  ISETP.NE.AND P6, PT, R32, RZ, PT ;  /* 0x000000ff2000720c */ /* 0x000fe40003fc5270 */
[----:B------:R-:W-:Y:S01]  /*0f90*/  IABS R41, R15 ;  /* 0x0000000f00297213 */ /* 0x000fe20000000000 */
[----:B------:R-:W-:Y:S01]  /*0fa0*/  IMAD.MOV.U32 R31, RZ, RZ, R24 ;  /* 0x000000ffff1f7224 */ /* 0x000fe200078e0018 */
[----:B------:R-:W-:-:S03]  /*0fb0*/  LOP3.LUT R24, RZ, R36, RZ, 0x33, !PT ;  /* 0x00000024ff187212 */ /* 0x000fc600078e33ff */
[----:B------:R-:W-:Y:S01]  /*0fc0*/  @P0 VIADD R23, R23, 0x1 ;  /* 0x0000000117170836 */ /* 0x000fe20000000000 */
[----:B------:R-:W-:Y:S01]  /*0fd0*/  ISETP.NE.AND P0, PT, R36, RZ, PT ;  /* 0x000000ff2400720c */ /* 0x000fe20003f05270 */
[----:B------:R-:W-:Y:S02]  /*0fe0*/  @!P5 IMAD.IADD R42, R42, 0x1, -R29 ;  /* 0x000000012a2ad824 */ /* 0x000fe400078e0a1d */
[----:B------:R-:W-:Y:S02]  /*0ff0*/  @!P5 VIADD R30, R30, 0x1 ;  /* 0x000000011e1ed836 */ /* 0x000fe40000000000 */
[----:B------:R-:W-:Y:S01]  /*1000*/  @!P1 IMAD.MOV R31, RZ, RZ, -R31 ;  /* 0x000000ffff1f9224 */ /* 0x000fe200078e0a1f */
[----:B------:R-:W-:Y:S02]  /*1010*/  ISETP.GE.U32.AND P4, PT, R42, R29, PT ;  /* 0x0000001d2a00720c */ /* 0x000fe40003f86070 */
[----:B------:R-:W-:Y:S02]  /*1020*/  LOP3.LUT R29, R12, R25, RZ, 0x3c, !PT ;  /* 0x000000190c1d7212 */ /* 0x000fe400078e3cff */
[----:B------:R-:W-:-:S02]  /*1030*/  @!P6 LOP3.LUT R31, RZ, R32, RZ, 0x33, !PT ;  /* 0x00000020ff1fe212 */ /* 0x000fc400078e33ff */
[----:B------:R-:W-:Y:S02]  /*1040*/  ISETP.GE.AND P2, PT, R29, RZ, PT ;  /* 0x000000ff1d00720c */ /* 0x000fe40003f46270 */
[----:B------:R-:W-:-:S04]  /*1050*/  LOP3.LUT R29, R11, R36, RZ, 0x3c, !PT ;  /* 0x000000240b1d7212 */ /* 0x000fc800078e3cff */
[----:B------:R-:W-:Y:S01]  /*1060*/  ISETP.GE.AND P5, PT, R29, RZ, PT ;  /* 0x000000ff1d00720c */ /* 0x000fe20003fa6270 */
[----:B------:R-:W-:Y:S01]  /*1070*/  @P4 VIADD R30, R30, 0x1 ;  /* 0x000000011e1e4836 */ /* 0x000fe20000000000 */
[----:B------:R-:W-:Y:S02]  /*1080*/  ISETP.NE.AND P4, PT, R25, RZ, PT ;  /* 0x000000ff1900720c */ /* 0x000fe40003f85270 */
[----:B------:R-:W-:-:S03]  /*1090*/  LOP3.LUT R29, RZ, R25, RZ, 0x33, !PT ;  /* 0x00000019ff1d7212 */ /* 0x000fc600078e33ff */
[----:B------:R-:W-:-:S04]  /*10a0*/  @!P2 IADD3 R30, -R30, RZ, RZ ;  /* 0x000000ff1e1ea210 */ /* 0x000fc80007ffe1ff */
[----:B------:R-:W-:Y:S01]  /*10b0*/  SEL R40, R29, R30, !P4 ;  /* 0x0000001e1d287207 */ /* 0x000fe20006000000 */
[----:B------:R-:W-:-:S04]  /*10c0*/  IMAD.HI.U32 R29, R22, R35, RZ ;  /* 0x00000023161d7227 */ /* 0x000fc800078e00ff */
[----:B------:R-:W-:Y:S02]  /*10d0*/  @!P5 IMAD.MOV R23, RZ, RZ, -R23 ;  /* 0x000000ffff17d224 */ /* 0x000fe400078e0a17 */
[----:B------:R-:W-:-:S03]  /*10e0*/  IMAD.MOV R30, RZ, RZ, -R29 ;  /* 0x000000ffff1e7224 */ /* 0x000fc600078e0a1d */
[----:B------:R-:W-:Y:S01]  /*10f0*/  SEL R24, R24, R23, !P0 ;  /* 0x0000001718187207 */ /* 0x000fe20004000000 */
[----:B------:R-:W-:Y:S01]  /*1100*/  IMAD R35, R34, R30, R35 ;  /* 0x0000001e22237224 */ /* 0x000fe200078e0223 */
[----:B------:R-:W-:Y:S01]  /*1110*/  LOP3.LUT R23, R40, R31, RZ, 0xfc, !PT ;  /* 0x0000001f28177212 */ /* 0x000fe200078efcff */
[----:B------:R-:W-:-:S03]  /*1120*/  IMAD.HI.U32 R30, R22, R41, RZ ;  /* 0x00000029161e7227 */ /* 0x000fc600078e00ff */
[----:B------:R-:W-:Y:S02]  /*1130*/  LOP3.LUT R23, R23, R24, RZ, 0xfc, !PT ;  /* 0x0000001817177212 */ /* 0x000fe400078efcff */
[----:B------:R-:W-:Y:S02]  /*1140*/  ISETP.GT.U32.AND P6, PT, R34, R35, PT ;  /* 0x000000232200720c */ /* 0x000fe40003fc4070 */
[----:B------:R-:W-:-:S04]  /*1150*/  ISETP.GE.AND P1, PT, R23, RZ, PT ;  /* 0x000000ff1700720c */ /* 0x000fc80003f26270 */
[----:B------:R-:W-:-:S04]  /*1160*/  ISETP.GE.OR P1, PT, R24, UR10, !P1 ;  /* 0x0000000a18007c0c */ /* 0x000fc8000cf26670 */
[----:B------:R-:W-:-:S03]  /*1170*/  ISETP.GE.OR P1, PT, R40, UR9, P1 ;  /* 0x0000000928007c0c */ /* 0x000fc60008f26670 */
[----:B------:R-:W-:Y:S01]  /*1180*/  @!P6 IMAD.IADD R35, R35, 0x1, -R34 ;  /* 0x000000012323e824 */ /* 0x000fe200078e0a22 */
[----:B------:R-:W-:Y:S01]  /*1190*/  ISETP.GE.OR P2, PT, R31, UR11, P1 ;  /* 0x0000000b1f007c0c */ /* 0x000fe20008f46670 */
[----:B------:R-:W-:-:S03]  /*11a0*/  @!P6 VIADD R29, R29, 0x1 ;  /* 0x000000011d1de836 */ /* 0x000fc60000000000 */
[----:B------:R-:W-:Y:S01]  /*11b0*/  ISETP.GE.U32.AND P1, PT, R35, R34, PT ;  /* 0x000000222300720c */ /* 0x000fe20003f26070 */
[----:B------:R-:W-:-:S04]  /*11c0*/  IMAD.MOV R35, RZ, RZ, -R30 ;  /* 0x000000ffff237224 */ /* 0x000fc800078e0a1e */
[C---:B------:R-:W-:Y:S02]  /*11d0*/  IMAD R35, R34.reuse, R35, R41 ;  /* 0x0000002322237224 */ /* 0x040fe400078e0229 */
[----:B------:R-:W-:Y:S02]  /*11e0*/  IMAD R41, R31, UR9, R40 ;  /* 0x000000091f297c24 */ /* 0x000fe4000f8e0228 */
[----:B------:R-:W0:Y:S01]  /*11f0*/  @!P2 LDC.64 R22, c[0x0][0x210] ;  /* 0x00008400ff16ab82 */ /* 0x000e220000000a00 */
        /* <DEDUP_REMOVED lines=29> */
[----:B------:R-:W-:-:S05]  /*13d0*/  @!P5 IMAD.MOV R30, RZ, RZ, -R30 ;  /* 0x000000ffff1ed224 */ /* 0x000fca00078e0a1e */
[----:B------:R-:W-:Y:S02]  /*13e0*/  SEL R30, R35, R30, !P0 ;  /* 0x0000001e231e7207 */ /* 0x000fe40004000000 */
[----:B------:R-:W-:-:S04]  /*13f0*/  @!P1 IADD3 R35, P0, R34, R20, RZ ;  /* 0x0000001422239210 */ /* 0x000fc80007f1e0ff */
[----:B------:R-:W-:Y:S02]  /*1400*/  @!P1 LEA.HI.X.SX32 R44, R34, R21, 0x1, P0 ;  /* 0x00000015222c9211 */ /* 0x000fe400000f0eff */
[----:B0-----:R-:W-:-:S04]  /*1410*/  @!P1 LEA R34, P0, R35, R22, 0x1 ;  /* 0x0000001623229211 */ /* 0x001fc800078008ff */
[----:B------:R-:W-:Y:S02]  /*1420*/  @!P1 LEA.HI.X R35, R35, R23, R44, 0x1, P0 ;  /* 0x0000001723239211 */ /* 0x000fe400000f0c2c */
[----:B------:R-:W-:Y:S01]  /*1430*/  LOP3.LUT R23, R40, R31, RZ, 0xfc, !PT ;  /* 0x0000001f28177212 */ /* 0x000fe200078efcff */
[----:B------:R-:W-:Y:S02]  /*1440*/  IMAD R32, R31, R32, RZ ;  /* 0x000000201f207224 */ /* 0x000fe400078e02ff */
[----:B------:R-:W-:Y:S01]  /*1450*/  IMAD.MOV.U32 R44, RZ, RZ, RZ ;  /* 0x000000ffff2c7224 */ /* 0x000fe200078e00ff */
[----:B------:R-:W-:Y:S01]  /*1460*/  LOP3.LUT R22, R23, R30, RZ, 0xfc, !PT ;  /* 0x0000001e17167212 */ /* 0x000fe200078efcff */
[----:B------:R-:W4:Y:S03]  /*1470*/  @!P1 LDG.E.U16 R34, desc[UR6][R34.64] ;  /* 0x0000000622229981 */ /* 0x000f26000c1e1500 */
[----:B------:R-:W-:-:S04]  /*1480*/  ISETP.GE.AND P5, PT, R22, RZ, PT ;  /* 0x000000ff1600720c */ /* 0x000fc80003fa6270 */
[----:B------:R-:W-:Y:S01]  /*1490*/  ISETP.GE.OR P5, PT, R30, UR10, !P5 ;  /* 0x0000000a1e007c0c */ /* 0x000fe2000efa6670 */
[C---:B------:R-:W-:Y:S01]  /*14a0*/  IMAD R23, R40.reuse, R25, RZ ;  /* 0x0000001928177224 */ /* 0x040fe200078e02ff */
[----:B------:R-:W-:Y:S01]  /*14b0*/  ISETP.NE.AND P0, PT, R27, R32, PT ;  /* 0x000000201b00720c */ /* 0x000fe20003f05270 */
[----:B------:R-:W5:Y:S01]  /*14c0*/  LDG.E.U16 R35, desc[UR6][R38.64+0x4] ;  /* 0x0000040626237981 */ /* 0x000f62000c1e1500 */
[----:B------:R-:W-:Y:S01]  /*14d0*/  ISETP.GE.OR P5, PT, R40, UR9, P5 ;  /* 0x0000000928007c0c */ /* 0x000fe2000afa6670 */
[----:B------:R-:W-:Y:S02]  /*14e0*/  IMAD R32, R24, R36, RZ ;  /* 0x0000002418207224 */ /* 0x000fe400078e02ff */
[----:B------:R-:W5:Y:S01]  /*14f0*/  LDG.E.U16 R40, desc[UR6][R38.64+0x2] ;  /* 0x0000020626287981 */ /* 0x000f62000c1e1500 */
[----:B------:R-:W-:-:S13]  /*1500*/  ISETP.GE.OR P5, PT, R31, UR11, P5 ;  /* 0x0000000b1f007c0c */ /* 0x000fda000afa6670 */
[----:B------:R-:W-:Y:S02]  /*1510*/  @!P5 IMAD R41, R41, UR10, R30 ;  /* 0x0000000a2929dc24 */ /* 0x000fe4000f8e021e */
[----:B---3--:R-:W-:Y:S01]  /*1520*/  @!P2 HADD2.F32 R44, -RZ, R43.H0_H0 ;  /* 0x2000002bff2ca230 */ /* 0x008fe20000004100 */
[----:B------:R-:W-:Y:S02]  /*1530*/  ISETP.EQ.AND P2, PT, R23, R12, !P0 ;  /* 0x0000000c1700720c */ /* 0x000fe40004742270 */
[----:B------:R-:W0:Y:S02]  /*1540*/  @!P5 LDC.64 R22, c[0x0][0x210] ;  /* 0x00008400ff16db82 */ /* 0x000e240000000a00 */
[----:B------:R-:W-:Y:S01]  /*1550*/  ISETP.EQ.AND P6, PT, R32, R11, P2 ;  /* 0x0000000b2000720c */ /* 0x000fe200017c2270 */
[----:B--2---:R-:W-:-:S12]  /*1560*/  HADD2.F32 R42, -RZ, R42.H0_H0 ;  /* 0x2000002aff2a7230 */ /* 0x004fd80000004100 */
        /* <DEDUP_REMOVED lines=8> */
[----:B----4-:R-:W-:Y:S02]  /*15f0*/  @!P1 HADD2.F32 R42, -RZ, R34.H0_H0 ;  /* 0x20000022ff2a9230 */ /* 0x010fe40000004100 */
[----:B------:R-:W-:-:S05]  /*1600*/  IMAD R34, R29, R36, RZ ;  /* 0x000000241d227224 */ /* 0x000fca00078e02ff */
[----:B------:R-:W-:Y:S01]  /*1610*/  ISETP.EQ.AND P1, PT, R34, R17, P2 ;  /* 0x000000112200720c */ /* 0x000fe20001722270 */
[----:B-----5:R-:W-:-:S12]  /*1620*/  HADD2.F32 R40, -RZ, R40.H0_H0 ;  /* 0x20000028ff287230 */ /* 0x020fd80000004100 */
[----:B------:R-:W-:Y:S01]  /*1630*/  @P1 FFMA.FTZ R37, R40, R42, R37 ;  /* 0x0000002a28251223 */ /* 0x000fe20000010025 */
[----:B------:R-:W-:Y:S01]  /*1640*/  IABS R40, R18 ;  /* 0x0000001200287213 */ /* 0x000fe20000000000 */
[----:B------:R-:W-:Y:S02]  /*1650*/  IMAD.MOV.U32 R42, RZ, RZ, RZ ;  /* 0x000000ffff2a7224 */ /* 0x000fe400078e00ff */
[----:B------:R-:W-:-:S05]  /*1660*/  IMAD R36, R30, R36, RZ ;  /* 0x000000241e247224 */ /* 0x000fca00078e02ff */
[----:B------:R-:W-:Y:S01]  /*1670*/  ISETP.EQ.AND P2, PT, R36, R15, P2 ;  /* 0x0000000f2400720c */ /* 0x000fe20001742270 */
[----:B--2---:R-:W-:Y:S02]  /*1680*/  @!P5 HADD2.F32 R42, -RZ, R22.H0_H0 ;  /* 0x20000016ff2ad230 */ /* 0x004fe40000004100 */
        /* <DEDUP_REMOVED lines=11> */
[----:B------:R-:W-:-:S04]  /*1740*/  @!P6 IADD3 R22, -R22, RZ, RZ ;  /* 0x000000ff1616e210 */ /* 0x000fc80007ffe1ff */
[----:B------:R-:W-:-:S04]  /*1750*/  SEL R40, R23, R22, !P4 ;  /* 0x0000001617287207 */ /* 0x000fc80006000000 */
[----:B------:R-:W-:-:S04]  /*1760*/  LOP3.LUT R41, R40, R31, RZ, 0xfc, !PT ;  /* 0x0000001f28297212 */ /* 0x000fc800078efcff */
[----:B------:R-:W-:-:S04]  /*1770*/  LOP3.LUT R22, R41, R24, RZ, 0xfc, !PT ;  /* 0x0000001829167212 */ /* 0x000fc800078efcff */
[----:B------:R-:W-:-:S04]  /*1780*/  ISETP.GE.AND P1, PT, R22, RZ, PT ;  /* 0x000000ff1600720c */ /* 0x000fc80003f26270 */
[----:B------:R-:W-:-:S04]  /*1790*/  ISETP.GE.OR P1, PT, R24, UR10, !P1 ;  /* 0x0000000a18007c0c */ /* 0x000fc8000cf26670 */
[----:B------:R-:W-:-:S04]  /*17a0*/  ISETP.GE.OR P1, PT, R40, UR9, P1 ;  /* 0x0000000928007c0c */ /* 0x000fc80008f26670 */
[----:B------:R-:W-:Y:S01]  /*17b0*/  ISETP.GE.OR P1, PT, R31, UR11, P1 ;  /* 0x0000000b1f007c0c */ /* 0x000fe20008f26670 */
[----:B------:R-:W-:Y:S02]  /*17c0*/  HADD2.F32 R22, -RZ, R35.H0_H0 ;  /* 0x20000023ff167230 */ /* 0x000fe40000004100 */
        /* <DEDUP_REMOVED lines=19> */
[----:B--2---:R-:W-:Y:S01]  /*1900*/  @!P1 HADD2.F32 R44, -RZ, R42.H0_H0 ;  /* 0x2000002aff2c9230 */ /* 0x004fe20000004100 */
        /* <DEDUP_REMOVED lines=18> */
[----:B--2---:R-:W-:-:S05]  /*1a30*/  HADD2.F32 R42, -RZ, R42.H0_H0 ;  /* 0x2000002aff2a7230 */ /* 0x004fca0000004100 */
[----:B------:R-:W-:Y:S01]  /*1a40*/  @P6 FFMA.FTZ R35, R42, R44, R35 ;  /* 0x0000002c2a236223 */ /* 0x000fe20000010023 */
[----:B---3--:R-:W-:Y:S01]  /*1a50*/  @!P2 HADD2.F32 R40, -RZ, R41.H0_H0 ;  /* 0x20000029ff28a230 */ /* 0x008fe20000004100 */
        /* <DEDUP_REMOVED lines=12> */
[----:B------:R-:W-:Y:S02]  /*1b20*/  @!P6 IMAD.IADD R37, R37, 0x1, -R44 ;  /* 0x000000012525e824 */ /* 0x000fe400078e0a2c */
[----:B------:R-:W-:-:S03]  /*1b30*/  @!P6 VIADD R33, R33, 0x1 ;  /* 0x000000012121e836 */ /* 0x000fc60000000000 */
        /* <DEDUP_REMOVED lines=15> */
[----:B----4-:R-:W-:Y:S02]  /*1c30*/  HADD2.F32 R44, -RZ, R43.H0_H0 ;  /* 0x2000002bff2c7230 */ /* 0x010fe40000004100 */
[----:B------:R-:W-:-:S03]  /*1c40*/  @!P2 IMAD R24, R33, UR10, R24 ;  /* 0x0000000a2118ac24 */ /* 0x000fc6000f8e0218 */
[----:B------:R-:W-:Y:S01]  /*1c50*/  @P4 FFMA.FTZ R35, R44, R40, R35 ;  /* 0x000000282c234223 */ /* 0x000fe20000010023 */
[----:B------:R-:W-:Y:S02]  /*1c60*/  IMAD.MOV.U32 R44, RZ, RZ, RZ ;  /* 0x000000ffff2c7224 */ /* 0x000fe400078e00ff */
[----:B--2---:R-:W-:Y:S01]  /*1c70*/  @!P5 HADD2.F32 R44, -RZ, R41.H0_H0 ;  /* 0x20000029ff2cd230 */ /* 0x004fe20000004100 */
        /* <DEDUP_REMOVED lines=10> */
[----:B------:R-:W-:-:S04]  /*1d20*/  ISETP.GE.OR P4, PT, R42, UR9, P4 ;  /* 0x000000092a007c0c */ /* 0x000fc8000a786670 */
[----:B------:R-:W-:Y:S02]  /*1d30*/  ISETP.GE.OR P5, PT, R31, UR11, P4 ;  /* 0x0000000b1f007c0c */ /* 0x000fe4000a7a6670 */
[----:B------:R-:W-:-:S04]  /*1d40*/  ISETP.GE.OR P4, PT, R30, UR10, !P6 ;  /* 0x0000000a1e007c0c */ /* 0x000fc8000f786670 */
[----:B------:R-:W-:-:S04]  /*1d50*/  ISETP.GE.OR P4, PT, R42, UR9, P4 ;  /* 0x000000092a007c0c */ /* 0x000fc8000a786670 */
[----:B------:R-:W-:-:S03]  /*1d60*/  ISETP.GE.OR P4, PT, R31, UR11, P4 ;  /* 0x0000000b1f007c0c */ /* 0x000fc6000a786670 */
[----:B------:R-:W0:Y:S01]  /*1d70*/  @!P5 LDC.64 R22, c[0x0][0x210] ;  /* 0x00008400ff16db82 */ /* 0x000e220000000a00 */
[----:B------:R-:W-:Y:S02]  /*1d80*/  IMAD R31, R42, R25, RZ ;  /* 0x000000192a1f7224 */ /* 0x000fe400078e02ff */
[----:B------:R-:W-:-:S07]  /*1d90*/  @!P5 IMAD R29, R33, UR10, R29 ;  /* 0x0000000a211ddc24 */ /* 0x000fce000f8e021d */
[----:B------:R-:W1:Y:S01]  /*1da0*/  @!P4 LDC.64 R24, c[0x0][0x210] ;  /* 0x00008400ff18cb82 */ /* 0x000e620000000a00 */
[----:B------:R-:W-:Y:S01]  /*1db0*/  IMAD R33, R33, UR10, R30 ;  /* 0x0000000a21217c24 */ /* 0x000fe2000f8e021e */
[----:B------:R-:W-:-:S04]  /*1dc0*/  @!P5 IADD3 R30, P6, R29, R20, RZ ;  /* 0x000000141d1ed210 */ /* 0x000fc80007fde0ff */
[----:B------:R-:W-:Y:S02]  /*1dd0*/  @!P5 LEA.HI.X.SX32 R29, R29, R21, 0x1, P6 ;  /* 0x000000151d1dd211 */ /* 0x000fe400030f0eff */
[----:B0-----:R-:W-:-:S04]  /*1de0*/  @!P5 LEA R22, P6, R30, R22, 0x1 ;  /* 0x000000161e16d211 */ /* 0x001fc800078c08ff */
[----:B------:R-:W-:Y:S02]  /*1df0*/  @!P5 LEA.HI.X R23, R30, R23, R29, 0x1, P6 ;  /* 0x000000171e17d211 */ /* 0x000fe400030f0c1d */
[----:B------:R-:W-:-:S04]  /*1e00*/  @!P4 IADD3 R29, P6, R33, R20, RZ ;  /* 0x00000014211dc210 */ /* 0x000fc80007fde0ff */
[----:B------:R-:W-:Y:S01]  /*1e10*/  @!P4 LEA.HI.X.SX32 R30, R33, R21, 0x1, P6 ;  /* 0x00000015211ec211 */ /* 0x000fe200030f0eff */
[----:B------:R0:W3:Y:S01]  /*1e20*/  @!P5 LDG.E.U16 R23, desc[UR6][R22.64] ;  /* 0x000000061617d981 */ /* 0x0000e2000c1e1500 */
[----:B-1----:R-:W-:-:S04]  /*1e30*/  @!P4 LEA R24, P6, R29, R24, 0x1 ;  /* 0x000000181d18c211 */ /* 0x002fc800078c08ff */
[----:B------:R-:W-:Y:S02]  /*1e40*/  @!P4 LEA.HI.X R25, R29, R25, R30, 0x1, P6 ;  /* 0x000000191d19c211 */ /* 0x000fe400030f0c1e */
[----:B------:R-:W4:Y:S04]  /*1e50*/  LDG.E.U16 R29, desc[UR6][R38.64+0xa] ;  /* 0x00000a06261d7981 */ /* 0x000f28000c1e1500 */
[----:B------:R-:W5:Y:S01]  /*1e60*/  LDG.E.U16 R30, desc[UR6][R38.64+0xc] ;  /* 0x00000c06261e7981 */ /* 0x000f62000c1e1500 */
[----:B------:R-:W-:-:S03]  /*1e70*/  ISETP.EQ.AND P0, PT, R31, R16, !P0 ;  /* 0x000000101f00720c */ /* 0x000fc60004702270 */
[----:B------:R-:W3:Y:S01]  /*1e80*/  LDG.E.U16 R31, desc[UR6][R38.64+0xe] ;  /* 0x00000e06261f7981 */ /* 0x000ee2000c1e1500 */
[----:B------:R-:W-:-:S03]  /*1e90*/  ISETP.EQ.AND P6, PT, R32, R11, P0 ;  /* 0x0000000b2000720c */ /* 0x000fc600007c2270 */
[----:B------:R1:W3:Y:S04]  /*1ea0*/  @!P4 LDG.E.U16 R25, desc[UR6][R24.64] ;  /* 0x000000061819c981 */ /* 0x0002e8000c1e1500 */
[----:B------:R3:W3:Y:S01]  /*1eb0*/  LDG.E.U16 R32, desc[UR6][R38.64+0x10] ;  /* 0x0000100626207981 */ /* 0x0006e2000c1e1500 */
[----:B------:R-:W-:Y:S01]  /*1ec0*/  ISETP.EQ.AND P1, PT, R36, R15, P1 ;  /* 0x0000000f2400720c */ /* 0x000fe20000f22270 */
[----:B0-----:R-:W-:Y:S02]  /*1ed0*/  IMAD.MOV.U32 R22, RZ, RZ, RZ ;  /* 0x000000ffff167224 */ /* 0x001fe400078e00ff */
[----:B------:R-:W-:Y:S02]  /*1ee0*/  VIADD R28, R28, 0x1 ;  /* 0x000000011c1c7836 */ /* 0x000fe40000000000 */
[----:B-1----:R-:W-:-:S02]  /*1ef0*/  IMAD.MOV.U32 R24, RZ, RZ, RZ ;  /* 0x000000ffff187224 */ /* 0x002fc400078e00ff */
[----:B------:R-:W-:Y:S02]  /*1f00*/  VIADD R27, R27, -UR12 ;  /* 0x8000000c1b1b7c36 */ /* 0x000fe40008000000 */
[----:B----4-:R-:W-:Y:S02]  /*1f10*/  HADD2.F32 R42, -RZ, R29.H0_H0 ;  /* 0x2000001dff2a7230 */ /* 0x010fe40000004100 */
[----:B------:R-:W-:-:S03]  /*1f20*/  IMAD.MOV.U32 R29, RZ, RZ, RZ ;  /* 0x000000ffff1d7224 */ /* 0x000fc600078e00ff */
[----:B------:R-:W-:Y:S01]  /*1f30*/  @P1 FFMA.FTZ R35, R42, R44, R35 ;  /* 0x0000002c2a231223 */ /* 0x000fe20000010023 */
[----:B------:R-:W-:Y:S01]  /*1f40*/  ISETP.EQ.AND P1, PT, R34, R17, P0 ;  /* 0x000000112200720c */ /* 0x000fe20000722270 */
[----:B--2---:R-:W-:Y:S02]  /*1f50*/  @!P2 HADD2.F32 R29, -RZ, R40.H0_H0 ;  /* 0x20000028ff1da230 */ /* 0x004fe40000004100 */
[----:B-----5:R-:W-:Y:S02]  /*1f60*/  HADD2.F32 R30, -RZ, R30.H0_H0 ;  /* 0x2000001eff1e7230 */ /* 0x020fe40000004100 */
[----:B---3--:R-:W-:-:S03]  /*1f70*/  @!P5 HADD2.F32 R22, -RZ, R23.H0_H0 ;  /* 0x20000017ff16d230 */ /* 0x008fc60000004100 */
[----:B------:R-:W-:Y:S01]  /*1f80*/  @P6 FFMA.FTZ R35, R30, R29, R35 ;  /* 0x0000001d1e236223 */ /* 0x000fe20000010023 */
[----:B------:R-:W-:Y:S01]  /*1f90*/  HADD2.F32 R30, -RZ, R31.H0_H0 ;  /* 0x2000001fff1e7230 */ /* 0x000fe20000004100 */
[----:B------:R-:W-:-:S04]  /*1fa0*/  ISETP.EQ.AND P0, PT, R36, R15, P0 ;  /* 0x0000000f2400720c */ /* 0x000fc80000702270 */
[----:B------:R-:W-:Y:S01]  /*1fb0*/  @P1 FFMA.FTZ R35, R30, R22, R35 ;  /* 0x000000161e231223 */ /* 0x000fe20000010023 */
[----:B------:R-:W-:Y:S01]  /*1fc0*/  ISETP.NE.AND P1, PT, R28, 0x3, PT ;  /* 0x000000031c00780c */ /* 0x000fe20003f25270 */
[----:B------:R-:W-:Y:S01]  /*1fd0*/  @!P4 HADD2.F32 R24, -RZ, R25.H0_H0 ;  /* 0x20000019ff18c230 */ /* 0x000fe20000004100 */
[----:B------:R-:W-:Y:S01]  /*1fe0*/  IADD3 R38, P2, R38, 0x12, RZ ;  /* 0x0000001226267810 */ /* 0x000fe20007f5e0ff */
[----:B------:R-:W-:Y:S02]  /*1ff0*/  HADD2.F32 R32, -RZ, R32.H0_H0 ;  /* 0x20000020ff207230 */ /* 0x000fe40000004100 */
[----:B------:R-:W-:Y:S02]  /*2000*/  IMAD.MOV.U32 R37, RZ, RZ, R35 ;  /* 0x000000ffff257224 */ /* 0x000fe400078e0023 */
[----:B------:R-:W-:Y:S02]  /*2010*/  IMAD.X R39, RZ, RZ, R39, P2 ;  /* 0x000000ffff277224 */ /* 0x000fe400010e0627 */
[----:B------:R-:W-:-:S04]  /*2020*/  @P0 FFMA.FTZ R37, R32, R24, R37 ;  /* 0x0000001820250223 */ /* 0x000fc80000010025 */
[----:B------:R-:W-:Y:S05]  /*2030*/  @P1 BRA `(.L_x_230) ;  /* 0xffffffec00141947 */ /* 0x000fea000383ffff */
[----:B------:R-:W-:-:S05]  /*2040*/  IADD3 R14, P0, R14, 0x36, RZ ;  /* 0x000000360e0e7810 */ /* 0x000fca0007f1e0ff */
[----:B------:R-:W-:Y:S01]  /*2050*/  IMAD.X R13, RZ, RZ, R13, P0 ;  /* 0x000000ffff0d7224 */ /* 0x000fe200000e060d */
[----:B------:R-:W-:Y:S07]  /*2060*/  @!P3 BRA `(.L_x_231) ;  /* 0xffffffe800a0b947 */ /* 0x000fee000383ffff */
.L_x_229:
[----:B------:R-:W-:Y:S05]  /*2070*/  BSYNC B0 ;  /* 0x0000000000007941 */ /* 0x000fea0003800000 */
.L_x_228:
[----:B------:R-:W-:Y:S01]  /*2080*/  ULDC.64 UR4, c[0x0][0x260] ;  /* 0x0000980000047ab9 */ /* 0x000fe20000000a00 */
[----:B------:R-:W-:Y:S01]  /*2090*/  ULDC.64 UR14, c[0x0][0x268] ;  /* 0x00009a00000e7ab9 */ /* 0x000fe20000000a00 */
[----:B------:R-:W-:Y:S01]  /*20a0*/  IMAD R9, R9, UR5, RZ ;  /* 0x0000000509097c24 */ /* 0x000fe2000f8e02ff */
[----:B------:R-:W-:Y:S01]  /*20b0*/  ULDC UR5, c[0x0][0x25c] ;  /* 0x0000970000057ab9 */ /* 0x000fe20000000800 */
[----:B------:R-:W-:Y:S01]  /*20c0*/  IMAD R8, R8, UR14, RZ ;  /* 0x0000000e08087c24 */ /* 0x000fe2000f8e02ff */
[----:B------:R-:W-:Y:S01]  /*20d0*/  F2FP.F16.F32.PACK_AB R37, RZ, R37 ;  /* 0x00000025ff25723e */ /* 0x000fe200000000ff */
        /* <DEDUP_REMOVED lines=26> */
.L_x_233:
        /* <DEDUP_REMOVED lines=16> */
.L_x_479:


//--------------------- .text._ZN2at6native51_GLOBAL__N__11011a27_18_DepthwiseConv3d_cu_35e0c7b543conv_depthwise3d_cuda_backward_input_kernelIN3c104HalfEfLi3ELi3ELi3ELin1ELin1ELin1ELi1ELi1ELi1EEEvNS_27GenericPackedTensorAccessorIKT_Lm5ENS_16DefaultPtrTraitsEiEENS5_IS6_Lm5ES8_iEES9_iiiiiiiii --------------------------
	.section	.text._ZN2at6native51_GLOBAL__N__11011a27_18_DepthwiseConv3d_cu_35e0c7b543conv_depthwise3d_cuda_backward_input_kernelIN3c104HalfEfLi3ELi3ELi3ELin1ELin1ELin1ELi1ELi1ELi1EEEvNS_27GenericPackedTensorAccessorIKT_Lm5ENS_16DefaultPtrTraitsEiEENS5_IS6_Lm5ES8_iEES9_iiiiiiiii,"ax",@progbits
	.align	128
.text._ZN2at6native51_GLOBAL__N__11011a27_18_DepthwiseConv3d_cu_35e0c7b543conv_depthwise3d_cuda_backward_input_kernelIN3c104HalfEfLi3ELi3ELi3ELin1ELin1ELin1ELi1ELi1ELi1EEEvNS_27GenericPackedTensorAccessorIKT_Lm5ENS_16DefaultPtrTraitsEiEENS5_IS6_Lm5ES8_iEES9_iiiiiiiii:
        .type           _ZN2at6native51_GLOBAL__N__11011a27_18_DepthwiseConv3d_cu_35e0c7b543conv_depthwise3d_cuda_backward_input_kernelIN3c104HalfEfLi3ELi3ELi3ELin1ELin1ELin1ELi1ELi1ELi1EEEvNS_27GenericPackedTensorAccessorIKT_Lm5ENS_16DefaultPtrTraitsEiEENS5_IS6_Lm5ES8_iEES9_iiiiiiiii,@function
        .size           _ZN2at6native51_GLOBAL__N__11011a27_18_DepthwiseConv3d_cu_35e0c7b543conv_depthwise3d_cuda_backward_input_kernelIN3c104HalfEfLi3ELi3ELi3ELin1ELin1ELin1ELi1ELi1ELi1EEEvNS_27GenericPackedTensorAccessorIKT_Lm5ENS_16DefaultPtrTraitsEiEENS5_IS6_Lm5ES8_iEES9_iiiiiiiii,(.L_x_480 - _ZN2at6native51_GLOBAL__N__11011a27_18_DepthwiseConv3d_cu_35e0c7b543conv_depthwise3d_cuda_backward_input_kernelIN3c104HalfEfLi3ELi3ELi3ELin1ELin1ELin1ELi1ELi1ELi1EEEvNS_27GenericPackedTensorAccessorIKT_Lm5ENS_16DefaultPtrTraitsEiEENS5_IS6_Lm5ES8_iEES9_iiiiiiiii)
        .other          _ZN2at6native51_GLOBAL__N__11011a27_18_DepthwiseConv3d_cu_35e0c7b543conv_depthwise3d_cuda_backward_input_kernelIN3c104HalfEfLi3ELi3ELi3ELin1ELin1ELin1ELi1ELi1ELi1EEEvNS_27GenericPackedTensorAccessorIKT_Lm5ENS_16DefaultPtrTraitsEiEENS5_IS6_Lm5ES8_iEES9_iiiiiiiii,@"STO_CUDA_ENTRY STV_DEFAULT"
_ZN2at6native51_GLOBAL__N__11011a27_18_DepthwiseConv3d_cu_35e0c7b543conv_depthwise3d_cuda_backward_input_kernelIN3c104HalfEfLi3ELi3ELi3ELin1ELin1ELin1ELi1ELi1ELi1EEEvNS_27GenericPackedTensorAccessorIKT_Lm5ENS_16DefaultPtrTraitsEiEENS5_IS6_Lm5ES8_iEES9_iiiiiiiii:
        /* <DEDUP_REMOVED lines=50> */
.L_x_238:
        /* <DEDUP_REMOVED lines=16> */
[----:B------:R-:W-:-:S05]  /*0420*/  IMAD.HI.U32 R11, R11, R12, RZ ;  /* 0x0000000c0b0b7227 */ /* 0x000fca00078e00ff */
[----:B------:R-:W-:Y:S01]  /*0430*/  IADD3 R4, -R11, RZ, RZ ;  /* 0x000000ff0b047210 */ /* 0x000fe20007ffe1ff */
[----:B0-----:R-:W0:Y:S04]  /*0440*/  MUFU.RCP R6, R6 ;  /* 0x0000000600067308 */ /* 0x001e280000001000 */
[----:B------:R-:W-:-:S05]  /*0450*/  IMAD R4, R9, R4, R12 ;  /* 0x0000000409047224 */ /* 0x000fca00078e020c */
[----:B------:R-:W-:Y:S01]  /*0460*/  ISETP.GT.U32.AND P1, PT, R9, R4, PT ;  /* 0x000000040900720c */ /* 0x000fe20003f24070 */
[----:B0-----:R-:W-:-:S12]  /*0470*/  VIADD R12, R6, 0xffffffe ;  /* 0x0ffffffe060c7836 */ /* 0x001fd80000000000 */
[----:B------:R-:W-:Y:S01]  /*0480*/  @!P1 IMAD.IADD R4, R4, 0x1, -R9 ;  /* 0x0000000104049824 */ /* 0x000fe200078e0a09 */
[----:B------:R0:W1:Y:S01]  /*0490*/  F2I.FTZ.U32.TRUNC.NTZ R13, R12 ;  /* 0x0000000c000d7305 */ /* 0x000062000021f000 */
[----:B------:R-:W-:Y:S01]  /*04a0*/  @!P1 VIADD R11, R11, 0x1 ;  /* 0x000000010b0b9836 */ /* 0x000fe20000000000 */
        /* <DEDUP_REMOVED lines=8> */
[----:B------:R-:W-:-:S04]  /*0530*/  IMAD R17, R4, R15, RZ ;  /* 0x0000000f04117224 */ /* 0x000fc800078e02ff */
[----:B------:R-:W-:Y:S01]  /*0540*/  IMAD.HI.U32 R12, R13, R17, R12 ;  /* 0x000000110d0c7227 */ /* 0x000fe200078e000c */
[----:B------:R-:W-:Y:S01]  /*0550*/  @!P2 IADD3 R11, -R11, RZ, RZ ;  /* 0x000000ff0b0ba210 */ /* 0x000fe20007ffe1ff */
[----:B------:R-:W0:Y:S01]  /*0560*/  LDC R13, c[0x0][0x24c] ;  /* 0x00009300ff0d7b82 */ /* 0x000e220000000800 */
[----:B------:R-:W-:Y:S02]  /*0570*/  @!P1 LOP3.LUT R11, RZ, R7, RZ, 0x33, !PT ;  /* 0x00000007ff0b9212 */ /* 0x000fe400078e33ff */
[----:B--2---:R-:W-:Y:S02]  /*0580*/  IABS R19, R9 ;  /* 0x0000000900137213 */ /* 0x004fe40000000000 */
[----:B------:R-:W-:Y:S02]  /*0590*/  IABS R4, R11 ;  /* 0x0000000b00047213 */ /* 0x000fe40000000000 */
[----:B------:R-:W1:Y:S03]  /*05a0*/  I2F.RP R6, R19 ;  /* 0x0000001300067306 */ /* 0x000e660000209400 */
[----:B------:R-:W-:-:S04]  /*05b0*/  IMAD.HI.U32 R10, R12, R4, RZ ;  /* 0x000000040c0a7227 */ /* 0x000fc800078e00ff */
[----:B------:R-:W-:-:S04]  /*05c0*/  IMAD.MOV R12, RZ, RZ, -R10 ;  /* 0x000000ffff0c7224 */ /* 0x000fc800078e0a0a */
[C---:B------:R-:W-:Y:S01]  /*05d0*/  IMAD R4, R15.reuse, R12, R4 ;  /* 0x0000000c0f047224 */ /* 0x040fe200078e0204 */
[----:B-1----:R-:W1:Y:S04]  /*05e0*/  MUFU.RCP R6, R6 ;  /* 0x0000000600067308 */ /* 0x002e680000001000 */
[----:B------:R-:W-:Y:S02]  /*05f0*/  ISETP.GT.U32.AND P1, PT, R15, R4, PT ;  /* 0x000000040f00720c */ /* 0x000fe40003f24070 */
[----:B0-----:R-:W-:-:S04]  /*0600*/  IABS R21, R13 ;  /* 0x0000000d00157213 */ /* 0x001fc80000000000 */
[----:B------:R-:W0:Y:S07]  /*0610*/  I2F.RP R16, R21 ;  /* 0x0000001500107306 */ /* 0x000e2e0000209400 */
[----:B------:R-:W-:Y:S02]  /*0620*/  @!P1 IMAD.IADD R4, R4, 0x1, -R15 ;  /* 0x0000000104049824 */ /* 0x000fe400078e0a0f */
[----:B------:R-:W-:Y:S01]  /*0630*/  @!P1 VIADD R10, R10, 0x1 ;  /* 0x000000010a0a9836 */ /* 0x000fe20000000000 */
[----:B------:R-:W-:Y:S01]  /*0640*/  ISETP.NE.AND P1, PT, R8, RZ, PT ;  /* 0x000000ff0800720c */ /* 0x000fe20003f25270 */
[----:B-1----:R-:W-:Y:S01]  /*0650*/  VIADD R14, R6, 0xffffffe ;  /* 0x0ffffffe060e7836 */ /* 0x002fe20000000000 */
[----:B------:R-:W-:-:S02]  /*0660*/  ISETP.GE.U32.AND P0, PT, R4, R15, PT ;  /* 0x0000000f0400720c */ /* 0x000fc40003f06070 */
[----:B------:R-:W-:Y:S01]  /*0670*/  LOP3.LUT R4, R11, R8, RZ, 0x3c, !PT ;  /* 0x000000080b047212 */ /* 0x000fe200078e3cff */
[----:B------:R1:W2:Y:S03]  /*0680*/  F2I.FTZ.U32.TRUNC.NTZ R15, R14 ;  /* 0x0000000e000f7305 */ /* 0x0002a6000021f000 */
[----:B------:R-:W-:-:S05]  /*0690*/  ISETP.GE.AND P2, PT, R4, RZ, PT ;  /* 0x000000ff0400720c */ /* 0x000fca0003f46270 */
[----:B0-----:R-:W0:Y:S01]  /*06a0*/  MUFU.RCP R16, R16 ;  /* 0x0000001000107308 */ /* 0x001e220000001000 */
[----:B-1----:R-:W-:Y:S01]  /*06b0*/  IMAD.MOV.U32 R14, RZ, RZ, RZ ;  /* 0x000000ffff0e7224 */ /* 0x002fe200078e00ff */
[----:B------:R-:W-:Y:S01]  /*06c0*/  @P0 IADD3 R10, R10, 0x1, RZ ;  /* 0x000000010a0a0810 */ /* 0x000fe20007ffe0ff */
[----:B--2---:R-:W-:-:S05]  /*06d0*/  IMAD.MOV R4, RZ, RZ, -R15 ;  /* 0x000000ffff047224 */ /* 0x004fca00078e0a0f */
[----:B------:R-:W-:Y:S01]  /*06e0*/  @!P2 IMAD.MOV R10, RZ, RZ, -R10 ;  /* 0x000000ffff0aa224 */ /* 0x000fe200078e0a0a */
[----:B------:R-:W-:Y:S01]  /*06f0*/  @!P1 LOP3.LUT R10, RZ, R8, RZ, 0x33, !PT ;  /* 0x00000008ff0a9212 */ /* 0x000fe200078e33ff */
[----:B------:R-:W-:-:S03]  /*0700*/  IMAD R17, R4, R19, RZ ;  /* 0x0000001304117224 */ /* 0x000fc600078e02ff */
[----:B------:R-:W-:Y:S01]  /*0710*/  IABS R6, R10 ;  /* 0x0000000a00067213 */ /* 0x000fe20000000000 */
[----:B------:R-:W-:-:S06]  /*0720*/  IMAD.HI.U32 R14, R15, R17, R14 ;  /* 0x000000110f0e7227 */ /* 0x000fcc00078e000e */
[----:B------:R-:W-:Y:S01]  /*0730*/  IMAD.HI.U32 R4, R14, R6, RZ ;  /* 0x000000060e047227 */ /* 0x000fe200078e00ff */
[----:B0-----:R-:W-:-:S03]  /*0740*/  IADD3 R14, R16, 0xffffffe, RZ ;  /* 0x0ffffffe100e7810 */ /* 0x001fc60007ffe0ff */
[----:B------:R-:W-:Y:S01]  /*0750*/  IMAD.MOV R12, RZ, RZ, -R4 ;  /* 0x000000ffff0c7224 */ /* 0x000fe200078e0a04 */
[----:B------:R0:W1:Y:S03]  /*0760*/  F2I.FTZ.U32.TRUNC.NTZ R15, R14 ;  /* 0x0000000e000f7305 */ /* 0x000066000021f000 */
[----:B------:R-:W-:-:S05]  /*0770*/  IMAD R6, R19, R12, R6 ;  /* 0x0000000c13067224 */ /* 0x000fca00078e0206 */
        /* <DEDUP_REMOVED lines=13> */
[----:B------:R-:W-:Y:S01]  /*0850*/  @!P1 LOP3.LUT R4, RZ, R9, RZ, 0x33, !PT ;  /* 0x00000009ff049212 */ /* 0x000fe200078e33ff */
[----:B------:R-:W-:-:S03]  /*0860*/  IMAD.MOV R14, RZ, RZ, -R10 ;  /* 0x000000ffff0e7224 */ /* 0x000fc600078e0a0a */
[----:B------:R-:W-:Y:S01]  /*0870*/  IABS R12, R4 ;  /* 0x00000004000c7213 */ /* 0x000fe20000000000 */
[----:B------:R-:W-:-:S04]  /*0880*/  IMAD R8, R8, R14, R11 ;  /* 0x0000000e08087224 */ /* 0x000fc800078e020b */
        /* <DEDUP_REMOVED lines=16> */
[----:B------:R-:W-:Y:S02]  /*0990*/  IMAD R15, R0, R15, RZ ;  /* 0x0000000f000f7224 */ /* 0x000fe400078e02ff */
[----:B------:R-:W-:-:S03]  /*09a0*/  IMAD R7, R7, R13, R2 ;  /* 0x0000000d07077224 */ /* 0x000fc600078e0202 */
[----:B------:R-:W-:-:S04]  /*09b0*/  IADD3 R12, R0, R15, RZ ;  /* 0x0000000f000c7210 */ /* 0x000fc80007ffe0ff */
[----:B------:R-:W-:Y:S01]  /*09c0*/  ISETP.GE.AND P0, PT, R15, R12, PT ;  /* 0x0000000c0f00720c */ /* 0x000fe20003f06270 */
[----:B------:R-:W-:-:S04]  /*09d0*/  IMAD.MOV R12, RZ, RZ, -R4 ;  /* 0x000000ffff0c7224 */ /* 0x000fc800078e0a04 */
[----:B------:R-:W-:-:S08]  /*09e0*/  IMAD R9, R9, R12, R10 ;  /* 0x0000000c09097224 */ /* 0x000fd000078e020a */
[----:B------:R-:W-:Y:S05]  /*09f0*/  @P0 BRA `(.L_x_235) ;  /* 0x0000000c00800947 */ /* 0x000fea0003800000 */
[----:B------:R-:W0:Y:S01]  /*0a00*/  LDC.64 R12, c[0x0][0x270] ;  /* 0x00009c00ff0c7b82 */ /* 0x000e220000000a00 */
[----:B------:R-:W-:Y:S01]  /*0a10*/  IMAD.MOV.U32 R11, RZ, RZ, R15 ;  /* 0x000000ffff0b7224 */ /* 0x000fe200078e000f */
[----:B------:R-:W-:Y:S01]  /*0a20*/  ULDC UR5, c[0x0][0x28c] ;  /* 0x0000a30000057ab9 */ /* 0x000fe20000000800 */
[----:B------:R-:W-:Y:S02]  /*0a30*/  HFMA2.MMA R36, -RZ, RZ, 0, 0 ;  /* 0x00000000ff247435 */ /* 0x000fe400000001ff */
[----:B------:R-:W-:Y:S01]  /*0a40*/  IMAD R15, R11, UR5, RZ ;  /* 0x000000050b0f7c24 */ /* 0x000fe2000f8e02ff */
[----:B------:R-:W-:-:S03]  /*0a50*/  ULDC UR5, c[0x0][0x2b0] ;  /* 0x0000ac0000057ab9 */ /* 0x000fc60000000800 */
[----:B0-----:R-:W-:-:S04]  /*0a60*/  IMAD.WIDE R12, R15, 0x2, R12 ;  /* 0x000000020f0c7825 */ /* 0x001fc800078e020c */
[----:B------:R-:W-:-:S07]  /*0a70*/  VIADD R15, R8, UR5 ;  /* 0x00000005080f7c36 */ /* 0x000fce0008000000 */
.L_x_237:
[----:B------:R-:W0:Y:S01]  /*0a80*/  LDC R19, c[0x0][0x2bc] ;  /* 0x0000af00ff137b82 */ /* 0x000e220000000800 */
[----:B------:R-:W-:Y:S01]  /*0a90*/  ULDC UR6, c[0x0][0x2bc] ;  /* 0x0000af0000067ab9 */ /* 0x000fe20000000800 */
[----:B------:R-:W-:Y:S01]  /*0aa0*/  ULDC UR5, c[0x0][0x2b0] ;  /* 0x0000ac0000057ab9 */ /* 0x000fe20000000800 */
[----:B------:R-:W-:Y:S01]  /*0ab0*/  UIADD3 UR6, -UR6, URZ, URZ ;  /* 0x0000003f06067290 */ /* 0x000fe2000fffe13f */
[----:B------:R-:W-:Y:S01]  /*0ac0*/  IMAD.MOV.U32 R34, RZ, RZ, R12 ;  /* 0x000000ffff227224 */ /* 0x000fe200078e000c */
[----:B------:R-:W-:Y:S01]  /*0ad0*/  ULDC UR7, c[0x0][0x2c0] ;  /* 0x0000b00000077ab9 */ /* 0x000fe20000000800 */
[----:B------:R-:W-:Y:S01]  /*0ae0*/  ULDC.64 UR18, c[0x0][0x2b0] ;  /* 0x0000ac0000127ab9 */ /* 0x000fe20000000a00 */
[----:B------:R-:W-:Y:S01]  /*0af0*/  ULDC UR9, c[0x0][0x2ac] ;  /* 0x0000ab0000097ab9 */ /* 0x000fe20000000800 */
[----:B------:R-:W1:Y:S01]  /*0b00*/  LDC R30, c[0x0][0x2c0] ;  /* 0x0000b000ff1e7b82 */ /* 0x000e620000000800 */
[----:B------:R-:W-:Y:S01]  /*0b10*/  UIADD3 UR7, -UR7, URZ, URZ ;  /* 0x0000003f07077290 */ /* 0x000fe2000fffe13f */
[----:B------:R-:W-:Y:S01]  /*0b20*/  VIADD R10, R9, UR9 ;  /* 0x00000009090a7c36 */ /* 0x000fe20008000000 */
[----:B------:R-:W-:Y:S01]  /*0b30*/  ULEA UR5, UR6, UR5, 0x1 ;  /* 0x0000000506057291 */ /* 0x000fe2000f8e083f */
[----:B------:R-:W-:Y:S01]  /*0b40*/  VIADD R16, R7, UR19 ;  /* 0x0000001307107c36 */ /* 0x000fe20008000000 */
[----:B------:R-:W-:Y:S01]  /*0b50*/  ULDC UR8, c[0x0][0x2b4] ;  /* 0x0000ad0000087ab9 */ /* 0x000fe20000000800 */
[----:B------:R-:W-:Y:S01]  /*0b60*/  ULDC UR20, c[0x0][0x224] ;  /* 0x0000890000147ab9 */ /* 0x000fe20000000800 */
[----:B------:R-:W-:Y:S01]  /*0b70*/  ULDC UR16, c[0x0][0x230] ;  /* 0x00008c0000107ab9 */ /* 0x000fe20000000800 */
[----:B------:R-:W-:Y:S01]  /*0b80*/  ULDC.64 UR22, c[0x0][0x228] ;  /* 0x00008a0000167ab9 */ /* 0x000fe20000000a00 */
[----:B------:R-:W-:Y:S01]  /*0b90*/  ULEA UR7, UR7, UR8, 0x1 ;  /* 0x0000000807077291 */ /* 0x000fe2000f8e083f */
[----:B------:R-:W-:-:S02]  /*0ba0*/  IMAD R17, R11, UR16, RZ ;  /* 0x000000100b117c24 */ /* 0x000fc4000f8e02ff */
[----:B------:R-:W-:Y:S02]  /*0bb0*/  IMAD R18, R6, UR23, RZ ;  /* 0x0000001706127c24 */ /* 0x000fe4000f8e02ff */
[----:B------:R-:W-:Y:S01]  /*0bc0*/  IMAD R23, R10, UR20, R15 ;  /* 0x000000140a177c24 */ /* 0x000fe2000f8e020f */
[----:B------:R-:W-:Y:S01]  /*0bd0*/  SHF.R.S32.HI R25, RZ, 0x1f, R17 ;  /* 0x0000001fff197819 */ /* 0x000fe20000011411 */
[----:B------:R-:W-:Y:S01]  /*0be0*/  VIADD R14, R7, UR7 ;  /* 0x00000007070e7c36 */ /* 0x000fe20008000000 */
[----:B0-----:R-:W-:Y:S01]  /*0bf0*/  IADD3 R19, R8, UR18, -R19 ;  /* 0x0000001208137c10 */ /* 0x001fe2000fffe813 */
[C---:B------:R-:W-:Y:S01]  /*0c00*/  IMAD R33, R23.reuse, UR22, R16 ;  /* 0x0000001617217c24 */ /* 0x040fe2000f8e0210 */
[----:B------:R-:W-:Y:S01]  /*0c10*/  IADD3 R17, P0, R18, R17, RZ ;  /* 0x0000001112117210 */ /* 0x000fe20007f1e0ff */
[----:B------:R-:W-:Y:S02]  /*0c20*/  IMAD R32, R23, UR22, R14 ;  /* 0x0000001617207c24 */ /* 0x000fe4000f8e020e */
[----:B------:R-:W-:Y:S01]  /*0c30*/  IMAD R21, R10, UR20, R19 ;  /* 0x000000140a157c24 */ /* 0x000fe2000f8e0213 */
[----:B------:R-:W-:Y:S01]  /*0c40*/  LEA.HI.X.SX32 R18, R18, R25, 0x1, P0 ;  /* 0x0000001912127211 */ /* 0x000fe200000f0eff */
[----:B------:R-:W-:Y:S01]  /*0c50*/  VIADD R19, R8, UR5 ;  /* 0x0000000508137c36 */ /* 0x000fe20008000000 */
[----:B-1----:R-:W-:Y:S01]  /*0c60*/  IADD3 R30, R7, UR19, -R30 ;  /* 0x00000013071e7c10 */ /* 0x002fe2000fffe81e */
[----:B------:R-:W-:-:S02]  /*0c70*/  IMAD R26, R21, UR22, R16 ;  /* 0x00000016151a7c24 */ /* 0x000fc4000f8e0210 */
[----:B------:R-:W-:Y:S02]  /*0c80*/  IMAD R31, R10, UR20, R19 ;  /* 0x000000140a1f7c24 */ /* 0x000fe4000f8e0213 */
[--C-:B------:R-:W-:Y:S02]  /*0c90*/  IMAD R29, R21, UR22, R30.reuse ;  /* 0x00000016151d7c24 */ /* 0x100fe4000f8e021e */
[----:B------:R-:W-:Y:S02]  /*0ca0*/  IMAD R28, R23, UR22, R30 ;  /* 0x00000016171c7c24 */ /* 0x000fe4000f8e021e */
[--C-:B------:R-:W-:Y:S02]  /*0cb0*/  IMAD R19, R21, UR22, R14.reuse ;  /* 0x0000001615137c24 */ /* 0x100fe4000f8e020e */
[C---:B------:R-:W-:Y:S01]  /*0cc0*/  IMAD R27, R31.reuse, UR22, R14 ;  /* 0x000000161f1b7c24 */ /* 0x040fe2000f8e020e */
[----:B------:R-:W-:Y:S01]  /*0cd0*/  MOV R14, RZ ;  /* 0x000000ff000e7202 */ /* 0x000fe20000000f00 */
[----:B------:R-:W-:-:S02]  /*0ce0*/  IMAD R30, R31, UR22, R30 ;  /* 0x000000161f1e7c24 */ /* 0x000fc4000f8e021e */
[----:B------:R-:W-:Y:S02]  /*0cf0*/  IMAD R31, R31, UR22, R16 ;  /* 0x000000161f1f7c24 */ /* 0x000fe4000f8e0210 */
[----:B------:R-:W-:-:S07]  /*0d00*/  IMAD.MOV.U32 R35, RZ, RZ, R13 ;  /* 0x000000ffff237224 */ /* 0x000fce00078e000d */
.L_x_236:
[----:B------:R-:W-:Y:S01]  /*0d10*/  LOP3.LUT R20, R16, R15, R10, 0xfe, !PT ;  /* 0x0000000f10147212 */ /* 0x000fe200078efe0a */
[----:B------:R-:W-:Y:S01]  /*0d20*/  VIADD R39, R7, UR13 ;  /* 0x0000000d07277c36 */ /* 0x000fe20008000000 */
[----:B------:R-:W-:Y:S01]  /*0d30*/  IADD3 R38, RZ, -UR24, RZ ;  /* 0x80000018ff267c10 */ /* 0x000fe2000fffe0ff */
[----:B------:R-:W2:Y:S01]  /*0d40*/  LDG.E.U16 R41, desc[UR10][R34.64+0x2] ;  /* 0x0000020a22297981 */ /* 0x000ea2000c1e1500 */
[----:B------:R-:W-:Y:S01]  /*0d50*/  ISETP.GE.AND P0, PT, R20, RZ, PT ;  /* 0x000000ff1400720c */ /* 0x000fe20003f06270 */
[----:B------:R-:W-:Y:S02]  /*0d60*/  IMAD.MOV.U32 R45, RZ, RZ, RZ ;  /* 0x000000ffff2d7224 */ /* 0x000fe400078e00ff */
[----:B------:R-:W3:Y:S01]  /*0d70*/  LDG.E.U16 R43, desc[UR10][R34.64+0x4] ;  /* 0x0000040a222b7981 */ /* 0x000ee2000c1e1500 */
        /* <DEDUP_REMOVED lines=8> */
[----:B------:R0:W4:Y:S01]  /*0e00*/  @!P2 LDG.E.U16 R40, desc[UR10][R22.64] ;  /* 0x0000000a1628a981 */ /* 0x000122000c1e1500 */
[----:B------:R-:W-:Y:S02]  /*0e10*/  VIADD R25, R39, -UR24 ;  /* 0x8000001827197c36 */ /* 0x000fe40008000000 */
[----:B------:R-:W-:Y:S02]  /*0e20*/  VIADD R24, R8, UR12 ;  /* 0x0000000c08187c36 */ /* 0x000fe40008000000 */
[----:B------:R-:W-:Y:S01]  /*0e30*/  IMAD R37, R38, 0x2, R39 ;  /* 0x0000000226257824 */ /* 0x000fe200078e0227 */
[C---:B------:R-:W-:Y:S01]  /*0e40*/  ISETP.GE.AND P0, PT, R25.reuse, UR21, PT ;  /* 0x0000001519007c0c */ /* 0x040fe2000bf06270 */
[----:B------:R-:W5:Y:S01]  /*0e50*/  LDG.E.U16 R38, desc[UR10][R34.64] ;  /* 0x0000000a22267981 */ /* 0x000f62000c1e1500 */
[-CC-:B------:R-:W-:Y:S02]  /*0e60*/  LOP3.LUT R20, R25, R24.reuse, R10.reuse, 0xfe, !PT ;  /* 0x0000001819147212 */ /* 0x180fe400078efe0a */
[----:B0-----:R-:W-:-:S02]  /*0e70*/  LOP3.LUT R22, R37, R24, R10, 0xfe, !PT ;  /* 0x0000001825167212 */ /* 0x001fc400078efe0a */
[----:B------:R-:W-:-:S04]  /*0e80*/  ISETP.LT.OR P1, PT, R20, RZ, P0 ;  /* 0x000000ff1400720c */ /* 0x000fc80000721670 */
[----:B------:R-:W-:-:S04]  /*0e90*/  ISETP.GE.OR P1, PT, R24, UR15, P1 ;  /* 0x0000000f18007c0c */ /* 0x000fc80008f26670 */
[----:B------:R-:W-:Y:S02]  /*0ea0*/  ISETP.GE.OR P3, PT, R10, UR14, P1 ;  /* 0x0000000e0a007c0c */ /* 0x000fe40008f66670 */
[----:B------:R-:W-:-:S04]  /*0eb0*/  ISETP.GE.AND P1, PT, R37, UR21, PT ;  /* 0x0000001525007c0c */ /* 0x000fc8000bf26270 */
[----:B------:R-:W-:-:S07]  /*0ec0*/  ISETP.LT.OR P4, PT, R22, RZ, P1 ;  /* 0x000000ff1600720c */ /* 0x000fce0000f81670 */
[----:B------:R-:W0:Y:S01]  /*0ed0*/  @!P3 LDC.64 R20, c[0x0][0x210] ;  /* 0x00008400ff14bb82 */ /* 0x000e220000000a00 */
[----:B------:R-:W-:Y:S02]  /*0ee0*/  @!P3 IADD3 R23, P6, R28, R17, RZ ;  /* 0x000000111c17b210 */ /* 0x000fe40007fde0ff */
[----:B------:R-:W-:-:S04]  /*0ef0*/  ISETP.GE.OR P4, PT, R24, UR15, P4 ;  /* 0x0000000f18007c0c */ /* 0x000fc8000a786670 */
[----:B------:R-:W-:Y:S02]  /*0f00*/  ISETP.GE.OR P4, PT, R10, UR14, P4 ;  /* 0x0000000e0a007c0c */ /* 0x000fe4000a786670 */
[----:B0-----:R-:W-:Y:S02]  /*0f10*/  @!P3 LEA R22, P5, R23, R20, 0x1 ;  /* 0x000000141716b211 */ /* 0x001fe400078a08ff */
[----:B------:R-:W-:-:S04]  /*0f20*/  @!P3 LEA.HI.X.SX32 R20, R28, R18, 0x1, P6 ;  /* 0x000000121c14b211 */ /* 0x000fc800030f0eff */
[----:B------:R-:W-:-:S05]  /*0f30*/  @!P3 LEA.HI.X R23, R23, R21, R20, 0x1, P5 ;  /* 0x000000151717b211 */ /* 0x000fca00028f0c14 */
[----:B------:R-:W0:Y:S01]  /*0f40*/  @!P4 LDC.64 R20, c[0x0][0x210] ;  /* 0x00008400ff14cb82 */ /* 0x000e220000000a00 */
[----:B------:R1:W2:Y:S01]  /*0f50*/  @!P3 LDG.E.U16 R22, desc[UR10][R22.64] ;  /* 0x0000000a1616b981 */ /* 0x0002a2000c1e1500 */
[----:B----4-:R-:W-:Y:S01]  /*0f60*/  @!P2 HADD2.F32 R45, -RZ, R40.H0_H0 ;  /* 0x20000028ff2da230 */ /* 0x010fe20000004100 */
[----:B------:R-:W-:-:S04]  /*0f70*/  @!P4 IADD3 R40, P2, R32, R17, RZ ;  /* 0x000000112028c210 */ /* 0x000fc80007f5e0ff */
[----:B0-----:R-:W-:Y:S02]  /*0f80*/  @!P4 LEA R20, P5, R40, R20, 0x1 ;  /* 0x000000142814c211 */ /* 0x001fe400078a08ff */
[----:B------:R-:W-:-:S04]  /*0f90*/  @!P4 LEA.HI.X.SX32 R42, R32, R18, 0x1, P2 ;  /* 0x00000012202ac211 */ /* 0x000fc800010f0eff */
[----:B------:R-:W-:-:S05]  /*0fa0*/  @!P4 LEA.HI.X R21, R40, R21, R42, 0x1, P5 ;  /* 0x000000152815c211 */ /* 0x000fca00028f0c2a */
[----:B------:R0:W4:Y:S01]  /*0fb0*/  @!P4 LDG.E.U16 R42, desc[UR10][R20.64] ;  /* 0x0000000a142ac981 */ /* 0x000122000c1e1500 */
[----:B------:R-:W-:-:S05]  /*0fc0*/  VIADD R40, R15, -UR25 ;  /* 0x800000190f287c36 */ /* 0x000fca0008000000 */
[----:B-1----:R-:W-:-:S04]  /*0fd0*/  LOP3.LUT R23, R39, R40, R10, 0xfe, !PT ;  /* 0x0000002827177212 */ /* 0x002fc800078efe0a */
[----:B------:R-:W-:-:S04]  /*0fe0*/  ISETP.GE.AND P2, PT, R23, RZ, PT ;  /* 0x000000ff1700720c */ /* 0x000fc80003f46270 */
[----:B------:R-:W-:-:S04]  /*0ff0*/  ISETP.GE.OR P2, PT, R16, UR21, !P2 ;  /* 0x0000001510007c0c */ /* 0x000fc8000d746670 */
[----:B------:R-:W-:-:S04]  /*1000*/  ISETP.GE.OR P2, PT, R40, UR15, P2 ;  /* 0x0000000f28007c0c */ /* 0x000fc80009746670 */
[----:B------:R-:W-:Y:S01]  /*1010*/  ISETP.GE.OR P2, PT, R10, UR14, P2 ;  /* 0x0000000e0a007c0c */ /* 0x000fe20009746670 */
[----:B-----5:R-:W-:Y:S01]  /*1020*/  HADD2.F32 R23, -RZ, R38.H0_H0 ;  /* 0x20000026ff177230 */ /* 0x020fe20000004100 */
[----:B------:R-:W-:-:S04]  /*1030*/  LOP3.LUT R38, R25, R40, R10, 0xfe, !PT ;  /* 0x0000002819267212 */ /* 0x000fc800078efe0a */
[----:B------:R-:W-:-:S07]  /*1040*/  FFMA.FTZ R23, R23, R45, R36 ;  /* 0x0000002d17177223 */ /* 0x000fce0000010024 */
[----:B0-----:R-:W0:Y:S01]  /*1050*/  @!P2 LDC.64 R20, c[0x0][0x210] ;  /* 0x00008400ff14ab82 */ /* 0x001e220000000a00 */
[----:B------:R-:W-:Y:S02]  /*1060*/  IMAD.MOV.U32 R36, RZ, RZ, RZ ;  /* 0x000000ffff247224 */ /* 0x000fe400078e00ff */
[----:B--2---:R-:W-:Y:S01]  /*1070*/  @!P3 HADD2.F32 R36, -RZ, R22.H0_H0 ;  /* 0x20000016ff24b230 */ /* 0x004fe20000004100 */
[----:B------:R-:W-:Y:S01]  /*1080*/  ISETP.LT.OR P3, PT, R38, RZ, P0 ;  /* 0x000000ff2600720c */ /* 0x000fe20000761670 */
[----:B------:R-:W-:Y:S01]  /*1090*/  HADD2.F32 R22, -RZ, R41.H0_H0 ;  /* 0x20000029ff167230 */ /* 0x000fe20000004100 */
[----:B------:R-:W2:Y:S02]  /*10a0*/  LDG.E.U16 R38, desc[UR10][R34.64+0x6] ;  /* 0x0000060a22267981 */ /* 0x000ea4000c1e1500 */
[----:B------:R-:W-:Y:S02]  /*10b0*/  ISETP.GE.OR P3, PT, R40, UR15, P3 ;  /* 0x0000000f28007c0c */ /* 0x000fe40009f66670 */
[----:B------:R-:W-:-:S02]  /*10c0*/  FFMA.FTZ R36, R22, R36, R23 ;  /* 0x0000002416247223 */ /* 0x000fc40000010017 */
[----:B------:R-:W-:Y:S02]  /*10d0*/  ISETP.GE.OR P3, PT, R10, UR14, P3 ;  /* 0x0000000e0a007c0c */ /* 0x000fe40009f66670 */
[----:B------:R-:W-:-:S04]  /*10e0*/  @!P2 IADD3 R23, P5, R26, R17, RZ ;  /* 0x000000111a17a210 */ /* 0x000fc80007fbe0ff */
[----:B0-----:R-:W-:Y:S02]  /*10f0*/  @!P2 LEA R22, P6, R23, R20, 0x1 ;  /* 0x000000141716a211 */ /* 0x001fe400078c08ff */
[----:B------:R-:W-:-:S04]  /*1100*/  @!P2 LEA.HI.X.SX32 R20, R26, R18, 0x1, P5 ;  /* 0x000000121a14a211 */ /* 0x000fc800028f0eff */
[----:B------:R-:W-:Y:S02]  /*1110*/  @!P2 LEA.HI.X R23, R23, R21, R20, 0x1, P6 ;  /* 0x000000151717a211 */ /* 0x000fe400030f0c14 */
[----:B------:R-:W0:Y:S01]  /*1120*/  @!P3 LDC.64 R20, c[0x0][0x210] ;  /* 0x00008400ff14bb82 */ /* 0x000e220000000a00 */
[----:B------:R-:W-:Y:S01]  /*1130*/  MOV R41, RZ ;  /* 0x000000ff00297202 */ /* 0x000fe20000000f00 */
[----:B---3--:R-:W-:Y:S01]  /*1140*/  HADD2.F32 R43, -RZ, R43.H0_H0 ;  /* 0x2000002bff2b7230 */ /* 0x008fe20000004100 */
[----:B------:R1:W3:Y:S01]  /*1150*/  @!P2 LDG.E.U16 R22, desc[UR10][R22.64] ;  /* 0x0000000a1616a981 */ /* 0x0002e2000c1e1500 */
[----:B----4-:R-:W-:-:S05]  /*1160*/  @!P4 HADD2.F32 R41, -RZ, R42.H0_H0 ;  /* 0x2000002aff29c230 */ /* 0x010fca0000004100 */
[----:B------:R-:W-:Y:S01]  /*1170*/  FFMA.FTZ R36, R43, R41, R36 ;  /* 0x000000292b247223 */ /* 0x000fe20000010024 */
[----:B------:R-:W-:-:S04]  /*1180*/  @!P3 IADD3 R41, P4, R29, R17, RZ ;  /* 0x000000111d29b210 */ /* 0x000fc80007f9e0ff */
[----:B0-----:R-:W-:Y:S02]  /*1190*/  @!P3 LEA R20, P5, R41, R20, 0x1 ;  /* 0x000000142914b211 */ /* 0x001fe400078a08ff */
[----:B------:R-:W-:-:S04]  /*11a0*/  @!P3 LEA.HI.X.SX32 R42, R29, R18, 0x1, P4 ;  /* 0x000000121d2ab211 */ /* 0x000fc800020f0eff */
[----:B------:R-:W-:Y:S02]  /*11b0*/  @!P3 LEA.HI.X R21, R41, R21, R42, 0x1, P5 ;  /* 0x000000152915b211 */ /* 0x000fe400028f0c2a */
[----:B------:R-:W4:Y:S04]  /*11c0*/  LDG.E.U16 R41, desc[UR10][R34.64+0x8] ;  /* 0x0000080a22297981 */ /* 0x000f28000c1e1500 */
[----:B------:R0:W5:Y:S01]  /*11d0*/  @!P3 LDG.E.U16 R20, desc[UR10][R20.64] ;  /* 0x0000000a1414b981 */ /* 0x000162000c1e1500 */
[----:B------:R-:W-:Y:S01]  /*11e0*/  LOP3.LUT R42, R37, R40, R10, 0xfe, !PT ;  /* 0x00000028252a7212 */ /* 0x000fe200078efe0a */
[----:B------:R-:W-:-:S03]  /*11f0*/  IMAD R43, RZ, RZ, -UR25 ;  /* 0x80000019ff2b7e24 */ /* 0x000fc6000f8e02ff */
[----:B------:R-:W-:Y:S01]  /*1200*/  ISETP.LT.OR P4, PT, R42, RZ, P1 ;  /* 0x000000ff2a00720c */ /* 0x000fe20000f81670 */
[----:B------:R-:W-:-:S05]  /*1210*/  IMAD R42, R43, 0x2, R15 ;  /* 0x000000022b2a7824 */ /* 0x000fca00078e020f */
[----:B-1----:R-:W-:Y:S02]  /*1220*/  LOP3.LUT R23, R39, R42, R10, 0xfe, !PT ;  /* 0x0000002a27177212 */ /* 0x002fe400078efe0a */
[----:B------:R-:W-:Y:S02]  /*1230*/  ISETP.GE.OR P4, PT, R40, UR15, P4 ;  /* 0x0000000f28007c0c */ /* 0x000fe4000a786670 */
[----:B------:R-:W-:Y:S01]  /*1240*/  ISETP.GE.AND P6, PT, R23, RZ, PT ;  /* 0x000000ff1700720c */ /* 0x000fe20003fc6270 */
[----:B------:R-:W-:Y:S01]  /*1250*/  IMAD R23, R43, 0x2, R24 ;  /* 0x000000022b177824 */ /* 0x000fe200078e0218 */
[----:B------:R-:W-:Y:S02]  /*1260*/  ISETP.GE.OR P5, PT, R10, UR14, P4 ;  /* 0x0000000e0a007c0c */ /* 0x000fe4000a7a6670 */
[----:B------:R-:W-:Y:S02]  /*1270*/  ISETP.GE.OR P6, PT, R39, UR21, !P6 ;  /* 0x0000001527007c0c */ /* 0x000fe4000f7c6670 */
[----:B------:R-:W-:-:S02]  /*1280*/  LOP3.LUT R40, R23, R10, RZ, 0xfc, !PT ;  /* 0x0000000a17287212 */ /* 0x000fc400078efcff */
[----:B------:R-:W-:Y:S02]  /*1290*/  ISETP.GE.OR P4, PT, R42, UR15, P6 ;  /* 0x0000000f2a007c0c */ /* 0x000fe4000b786670 */
[----:B------:R-:W-:Y:S02]  /*12a0*/  LOP3.LUT R25, R40, R25, RZ, 0xfc, !PT ;  /* 0x0000001928197212 */ /* 0x000fe400078efcff */
[----:B------:R-:W-:Y:S02]  /*12b0*/  ISETP.GE.OR P4, PT, R10, UR14, P4 ;  /* 0x0000000e0a007c0c */ /* 0x000fe4000a786670 */
[----:B------:R-:W-:Y:S02]  /*12c0*/  ISETP.LT.OR P0, PT, R25, RZ, P0 ;  /* 0x000000ff1900720c */ /* 0x000fe40000701670 */
[----:B------:R-:W1:Y:S02]  /*12d0*/  @!P5 LDC.64 R24, c[0x0][0x210] ;  /* 0x00008400ff18db82 */ /* 0x000e640000000a00 */
[----:B------:R-:W-:-:S02]  /*12e0*/  ISETP.GE.OR P0, PT, R42, UR15, P0 ;  /* 0x0000000f2a007c0c */ /* 0x000fc40008706670 */
[----:B------:R-:W-:Y:S02]  /*12f0*/  LOP3.LUT R37, R40, R37, RZ, 0xfc, !PT ;  /* 0x0000002528257212 */ /* 0x000fe400078efcff */
[----:B------:R-:W-:Y:S01]  /*1300*/  ISETP.GE.OR P0, PT, R10, UR14, P0 ;  /* 0x0000000e0a007c0c */ /* 0x000fe20008706670 */
[----:B0-----:R-:W-:Y:S01]  /*1310*/  IMAD.MOV.U32 R21, RZ, RZ, RZ ;  /* 0x000000ffff157224 */ /* 0x001fe200078e00ff */
[----:B------:R-:W-:Y:S01]  /*1320*/  ISETP.LT.OR P1, PT, R37, RZ, P1 ;  /* 0x000000ff2500720c */ /* 0x000fe20000f21670 */
[----:B--2---:R-:W-:Y:S01]  /*1330*/  HADD2.F32 R39, -RZ, R38.H0_H0 ;  /* 0x20000026ff277230 */ /* 0x004fe20000004100 */
[----:B------:R-:W-:Y:S02]  /*1340*/  HFMA2.MMA R38, -RZ, RZ, 0, 0 ;  /* 0x00000000ff267435 */ /* 0x000fe400000001ff */
[----:B------:R-:W-:-:S04]  /*1350*/  ISETP.GE.OR P1, PT, R42, UR15, P1 ;  /* 0x0000000f2a007c0c */ /* 0x000fc80008f26670 */
[----:B------:R-:W-:Y:S01]  /*1360*/  ISETP.GE.OR P1, PT, R10, UR14, P1 ;  /* 0x0000000e0a007c0c */ /* 0x000fe20008f26670 */
[----:B---3--:R-:W-:Y:S02]  /*1370*/  @!P2 HADD2.F32 R21, -RZ, R22.H0_H0 ;  /* 0x20000016ff15a230 */ /* 0x008fe40000004100 */
[----:B------:R-:W0:Y:S01]  /*1380*/  @!P4 LDC.64 R22, c[0x0][0x210] ;  /* 0x00008400ff16cb82 */ /* 0x000e220000000a00 */
[----:B------:R-:W-:Y:S02]  /*1390*/  @!P5 IADD3 R37, P2, R19, R17, RZ ;  /* 0x000000111325d210 */ /* 0x000fe40007f5e0ff */
[----:B------:R-:W-:Y:S02]  /*13a0*/  FFMA.FTZ R39, R39, R21, R36 ;  /* 0x0000001527277223 */ /* 0x000fe40000010024 */
[----:B------:R-:W-:Y:S01]  /*13b0*/  @!P5 LEA.HI.X.SX32 R40, R19, R18, 0x1, P2 ;  /* 0x000000121328d211 */ /* 0x000fe200010f0eff */
[----:B----4-:R-:W-:Y:S02]  /*13c0*/  HADD2.F32 R36, -RZ, R41.H0_H0 ;  /* 0x20000029ff247230 */ /* 0x010fe40000004100 */
[----:B-----5:R-:W-:-:S02]  /*13d0*/  @!P3 HADD2.F32 R38, -RZ, R20.H0_H0 ;  /* 0x20000014ff26b230 */ /* 0x020fc40000004100 */
[----:B------:R-:W2:Y:S03]  /*13e0*/  @!P0 LDC.64 R20, c[0x0][0x210] ;  /* 0x00008400ff148b82 */ /* 0x000ea60000000a00 */
[----:B------:R-:W-:Y:S01]  /*13f0*/  FFMA.FTZ R38, R36, R38, R39 ;  /* 0x0000002624267223 */ /* 0x000fe20000010027 */
[----:B-1----:R-:W-:Y:S02]  /*1400*/  @!P5 LEA R36, P2, R37, R24, 0x1 ;  /* 0x000000182524d211 */ /* 0x002fe400078408ff */
[----:B------:R-:W-:Y:S02]  /*1410*/  @!P4 IADD3 R39, P3, R31, R17, RZ ;  /* 0x000000111f27c210 */ /* 0x000fe40007f7e0ff */
[----:B------:R-:W-:Y:S02]  /*1420*/  @!P5 LEA.HI.X R37, R37, R25, R40, 0x1, P2 ;  /* 0x000000192525d211 */ /* 0x000fe400010f0c28 */
[----:B------:R-:W1:Y:S01]  /*1430*/  @!P1 LDC.64 R24, c[0x0][0x210] ;  /* 0x00008400ff189b82 */ /* 0x000e620000000a00 */
[----:B0-----:R-:W-:-:S02]  /*1440*/  @!P4 LEA R22, P2, R39, R22, 0x1 ;  /* 0x000000162716c211 */ /* 0x001fc400078408ff */
[----:B------:R-:W-:Y:S01]  /*1450*/  @!P4 LEA.HI.X.SX32 R40, R31, R18, 0x1, P3 ;  /* 0x000000121f28c211 */ /* 0x000fe200018f0eff */
[----:B------:R-:W3:Y:S03]  /*1460*/  @!P5 LDG.E.U16 R36, desc[UR10][R36.64] ;  /* 0x0000000a2424d981 */ /* 0x000ee6000c1e1500 */
[----:B------:R-:W-:Y:S02]  /*1470*/  @!P4 LEA.HI.X R23, R39, R23, R40, 0x1, P2 ;  /* 0x000000172717c211 */ /* 0x000fe400010f0c28 */
[----:B------:R-:W-:-:S03]  /*1480*/  @!P0 IADD3 R39, P2, R30, R17, RZ ;  /* 0x000000111e278210 */ /* 0x000fc60007f5e0ff */
[----:B------:R-:W4:Y:S01]  /*1490*/  @!P4 LDG.E.U16 R22, desc[UR10][R22.64] ;  /* 0x0000000a1616c981 */ /* 0x000f22000c1e1500 */
[----:B------:R-:W-:Y:S02]  /*14a0*/  @!P0 LEA.HI.X.SX32 R40, R30, R18, 0x1, P2 ;  /* 0x000000121e288211 */ /* 0x000fe400010f0eff */
[C---:B--2---:R-:W-:Y:S01]  /*14b0*/  @!P0 LEA R20, P3, R39.reuse, R20, 0x1 ;  /* 0x0000001427148211 */ /* 0x044fe200078608ff */
[----:B------:R-:W2:Y:S03]  /*14c0*/  LDG.E.U16 R37, desc[UR10][R34.64+0x10] ;  /* 0x0000100a22257981 */ /* 0x000ea6000c1e1500 */
[----:B------:R-:W-:Y:S02]  /*14d0*/  @!P0 LEA.HI.X R21, R39, R21, R40, 0x1, P3 ;  /* 0x0000001527158211 */ /* 0x000fe400018f0c28 */
[----:B------:R-:W-:Y:S01]  /*14e0*/  @!P1 IADD3 R41, P2, R27, R17, RZ ;  /* 0x000000111b299210 */ /* 0x000fe20007f5e0ff */
[----:B------:R-:W5:Y:S04]  /*14f0*/  LDG.E.U16 R39, desc[UR10][R34.64+0xa] ;  /* 0x00000a0a22277981 */ /* 0x000f68000c1e1500 */
[----:B------:R0:W2:Y:S01]  /*1500*/  @!P0 LDG.E.U16 R20, desc[UR10][R20.64] ;  /* 0x0000000a14148981 */ /* 0x0000a2000c1e1500 */
[----:B-1----:R-:W-:-:S02]  /*1510*/  @!P1 LEA R24, P3, R41, R24, 0x1 ;  /* 0x0000001829189211 */ /* 0x002fc400078608ff */
[----:B------:R-:W-:Y:S01]  /*1520*/  @!P1 LEA.HI.X.SX32 R42, R27, R18, 0x1, P2 ;  /* 0x000000121b2a9211 */ /* 0x000fe200010f0eff */
[----:B------:R-:W2:Y:S03]  /*1530*/  LDG.E.U16 R40, desc[UR10][R34.64+0xc] ;  /* 0x00000c0a22287981 */ /* 0x000ea6000c1e1500 */
[----:B------:R-:W-:Y:S02]  /*1540*/  @!P1 LEA.HI.X R25, R41, R25, R42, 0x1, P3 ;  /* 0x0000001929199211 */ /* 0x000fe400018f0c2a */
[----:B------:R1:W2:Y:S04]  /*1550*/  LDG.E.U16 R41, desc[UR10][R34.64+0xe] ;  /* 0x00000e0a22297981 */ /* 0x0002a8000c1e1500 */
[----:B------:R-:W2:Y:S01]  /*1560*/  @!P1 LDG.E.U16 R24, desc[UR10][R24.64] ;  /* 0x0000000a18189981 */ /* 0x000ea2000c1e1500 */
[----:B------:R-:W-:-:S02]  /*1570*/  VIADD R14, R14, 0x1 ;  /* 0x000000010e0e7836 */ /* 0x000fc40000000000 */
[----:B------:R-:W-:Y:S02]  /*1580*/  IMAD.MOV.U32 R43, RZ, RZ, RZ ;  /* 0x000000ffff2b7224 */ /* 0x000fe400078e00ff */
[----:B0-----:R-:W-:Y:S02]  /*1590*/  IMAD.MOV.U32 R21, RZ, RZ, RZ ;  /* 0x000000ffff157224 */ /* 0x001fe400078e00ff */
[----:B------:R-:W-:Y:S01]  /*15a0*/  IMAD.MOV.U32 R23, RZ, RZ, RZ ;  /* 0x000000ffff177224 */ /* 0x000fe200078e00ff */
[----:B-1----:R-:W-:Y:S01]  /*15b0*/  IADD3 R34, P2, R34, 0x12, RZ ;  /* 0x0000001222227810 */ /* 0x002fe20007f5e0ff */
[----:B------:R-:W-:-:S03]  /*15c0*/  VIADD R10, R10, -UR17 ;  /* 0x800000110a0a7c36 */ /* 0x000fc60008000000 */
[----:B------:R-:W-:Y:S01]  /*15d0*/  IADD3.X R35, RZ, R35, RZ, P2, !PT ;  /* 0x00000023ff237210 */ /* 0x000fe200017fe4ff */
[----:B---3--:R-:W-:Y:S02]  /*15e0*/  @!P5 HADD2.F32 R43, -RZ, R36.H0_H0 ;  /* 0x20000024ff2bd230 */ /* 0x008fe40000004100 */
[----:B----4-:R-:W-:Y:S02]  /*15f0*/  @!P4 HADD2.F32 R23, -RZ, R22.H0_H0 ;  /* 0x20000016ff17c230 */ /* 0x010fe40000004100 */
[----:B-----5:R-:W-:Y:S02]  /*1600*/  HADD2.F32 R39, -RZ, R39.H0_H0 ;  /* 0x20000027ff277230 */ /* 0x020fe40000004100 */
[----:B--2---:R-:W-:Y:S01]  /*1610*/  @!P0 HADD2.F32 R21, -RZ, R20.H0_H0 ;  /* 0x20000014ff158230 */ /* 0x004fe20000004100 */
[----:B------:R-:W-:Y:S02]  /*1620*/  ISETP.NE.AND P0, PT, R14, 0x3, PT ;  /* 0x000000030e00780c */ /* 0x000fe40003f05270 */
[----:B------:R-:W-:Y:S01]  /*1630*/  FFMA.FTZ R38, R39, R43, R38 ;  /* 0x0000002b27267223 */ /* 0x000fe20000010026 */
[----:B------:R-:W-:-:S02]  /*1640*/  HADD2.F32 R45, -RZ, R40.H0_H0 ;  /* 0x20000028ff2d7230 */ /* 0x000fc40000004100 */
[----:B------:R-:W-:Y:S02]  /*1650*/  IMAD.MOV.U32 R36, RZ, RZ, RZ ;  /* 0x000000ffff247224 */ /* 0x000fe400078e00ff */
[----:B------:R-:W-:Y:S02]  /*1660*/  HADD2.F32 R41, -RZ, R41.H0_H0 ;  /* 0x20000029ff297230 */ /* 0x000fe40000004100 */
[----:B------:R-:W-:Y:S01]  /*1670*/  FFMA.FTZ R38, R45, R23, R38 ;  /* 0x000000172d267223 */ /* 0x000fe20000010026 */
[----:B------:R-:W-:Y:S02]  /*1680*/  HADD2.F32 R22, -RZ, R37.H0_H0 ;  /* 0x20000025ff167230 */ /* 0x000fe40000004100 */
[----:B------:R-:W-:Y:S02]  /*1690*/  @!P1 HADD2.F32 R36, -RZ, R24.H0_H0 ;  /* 0x20000018ff249230 */ /* 0x000fe40000004100 */
[----:B------:R-:W-:Y:S01]  /*16a0*/  FFMA.FTZ R21, R41, R21, R38 ;  /* 0x0000001529157223 */ /* 0x000fe20000010026 */
[----:B------:R-:W-:-:S03]  /*16b0*/  IMAD R20, RZ, RZ, -UR4 ;  /* 0x80000004ff147e24 */ /* 0x000fc6000f8e02ff */
[----:B------:R-:W-:Y:S01]  /*16c0*/  FFMA.FTZ R36, R22, R36, R21 ;  /* 0x0000002416247223 */ /* 0x000fe20000010015 */
[C---:B------:R-:W-:Y:S02]  /*16d0*/  IMAD R33, R20.reuse, UR17, R33 ;  /* 0x0000001114217c24 */ /* 0x040fe4000f8e0221 */
[C---:B------:R-:W-:Y:S02]  /*16e0*/  IMAD R19, R20.reuse, UR17, R19 ;  /* 0x0000001114137c24 */ /* 0x040fe4000f8e0213 */
[C---:B------:R-:W-:Y:S02]  /*16f0*/  IMAD R29, R20.reuse, UR17, R29 ;  /* 0x00000011141d7c24 */ /* 0x040fe4000f8e021d */
[C---:B------:R-:W-:Y:S02]  /*1700*/  IMAD R26, R20.reuse, UR17, R26 ;  /* 0x00000011141a7c24 */ /* 0x040fe4000f8e021a */
[C---:B------:R-:W-:Y:S02]  /*1710*/  IMAD R32, R20.reuse, UR17, R32 ;  /* 0x0000001114207c24 */ /* 0x040fe4000f8e0220 */
[----:B------:R-:W-:-:S02]  /*1720*/  IMAD R28, R20, UR17, R28 ;  /* 0x00000011141c7c24 */ /* 0x000fc4000f8e021c */
[C---:B------:R-:W-:Y:S02]  /*1730*/  IMAD R27, R20.reuse, UR17, R27 ;  /* 0x00000011141b7c24 */ /* 0x040fe4000f8e021b */
[C---:B------:R-:W-:Y:S02]  /*1740*/  IMAD R30, R20.reuse, UR17, R30 ;  /* 0x00000011141e7c24 */ /* 0x040fe4000f8e021e */
[----:B------:R-:W-:Y:S01]  /*1750*/  IMAD R31, R20, UR17, R31 ;  /* 0x00000011141f7c24 */ /* 0x000fe2000f8e021f */
[----:B------:R-:W-:Y:S06]  /*1760*/  @P0 BRA `(.L_x_236) ;  /* 0xfffffff400680947 */ /* 0x000fec000383ffff */
[----:B------:R-:W-:Y:S01]  /*1770*/  IMAD.MOV R17, RZ, RZ, -R6 ;  /* 0x000000ffff117224 */ /* 0x000fe200078e0a06 */
[----:B------:R-:W-:Y:S01]  /*1780*/  ULDC UR5, c[0x0][0x24c] ;  /* 0x0000930000057ab9 */ /* 0x000fe20000000800 */
[----:B------:R-:W-:Y:S02]  /*1790*/  IADD3 R11, R11, 0x1, RZ ;  /* 0x000000010b0b7810 */ /* 0x000fe40007ffe0ff */
[----:B------:R-:W-:Y:S01]  /*17a0*/  IMAD R17, R17, UR5, R4 ;  /* 0x0000000511117c24 */ /* 0x000fe2000f8e0204 */
[----:B------:R-:W-:-:S03]  /*17b0*/  IADD3 R12, P1, R12, 0x36, RZ ;  /* 0x000000360c0c7810 */ /* 0x000fc60007f3e0ff */
[----:B------:R-:W-:Y:S02]  /*17c0*/  IMAD R10, R0, R17, R0 ;  /* 0x00000011000a7224 */ /* 0x000fe400078e0200 */
[----:B------:R-:W-:-:S03]  /*17d0*/  IMAD.X R13, RZ, RZ, R13, P1 ;  /* 0x000000ffff0d7224 */ /* 0x000fc600008e060d */
[----:B------:R-:W-:-:S13]  /*17e0*/  ISETP.GE.AND P0, PT, R11, R10, PT ;  /* 0x0000000a0b00720c */ /* 0x000fda0003f06270 */
[----:B------:R-:W-:Y:S05]  /*17f0*/  @!P0 BRA `(.L_x_237) ;  /* 0xfffffff000a08947 */ /* 0x000fea000383ffff */
.L_x_235:
[----:B------:R-:W-:Y:S05]  /*1800*/  BSYNC B0 ;  /* 0x0000000000007941 */ /* 0x000fea0003800000 */
.L_x_234:
[----:B------:R-:W-:Y:S01]  /*1810*/  IMAD.MOV R11, RZ, RZ, -R6 ;  /* 0x000000ffff0b7224 */ /* 0x000fe200078e0a06 */
[----:B------:R-:W-:Y:S01]  /*1820*/  ULDC UR5, c[0x0][0x24c] ;  /* 0x0000930000057ab9 */ /* 0x000fe20000000800 */
[----:B------:R-:W-:Y:S01]  /*1830*/  ULDC.64 UR6, c[0x0][0x260] ;  /* 0x0000980000067ab9 */ /* 0x000fe20000000a00 */
[----:B------:R-:W-:Y:S01]  /*1840*/  ULDC.64 UR8, c[0x0][0x268] ;  /* 0x00009a0000087ab9 */ /* 0x000fe20000000a00 */
[----:B------:R-:W-:Y:S01]  /*1850*/  IMAD R11, R11, UR5, R4 ;  /* 0x000000050b0b7c24 */ /* 0x000fe2000f8e0204 */
[----:B------:R-:W-:Y:S01]  /*1860*/  ULDC UR5, c[0x0][0x25c] ;  /* 0x0000970000057ab9 */ /* 0x000fe20000000800 */
[----:B------:R-:W-:Y:S01]  /*1870*/  IMAD R9, R9, UR7, RZ ;  /* 0x0000000709097c24 */ /* 0x000fe2000f8e02ff */
[----:B------:R-:W-:Y:S01]  /*1880*/  F2FP.F16.F32.PACK_AB R36, RZ, R36 ;  /* 0x00000024ff24723e */ /* 0x000fe200000000ff */
        /* <DEDUP_REMOVED lines=27> */
.L_x_239:
        /* <DEDUP_REMOVED lines=12> */
.L_x_480:


//--------------------- .text._ZN2at6native51_GLOBAL__N__11011a27_18_DepthwiseConv3d_cu_35e0c7b543conv_depthwise3d_cuda_backward_input_kernelIN3c104HalfEfLi3ELi3ELi3ELi1ELi1ELi1ELin1ELin1ELin1EEEvNS_27GenericPackedTensorAccessorIKT_Lm5ENS_16DefaultPtrTraitsEiEENS5_IS6_Lm5ES8_iEES9_iiiiiiiii --------------------------
	.section	.text._ZN2at6native51_GLOBAL__N__11011a27_18_DepthwiseConv3d_cu_35e0c7b543conv_depthwise3d_cuda_backward_input_kernelIN3c104HalfEfLi3ELi3ELi3ELi1ELi1ELi1ELin1ELin1ELin1EEEvNS_27GenericPackedTensorAccessorIKT_Lm5ENS_16DefaultPtrTraitsEiEENS5_IS6_Lm5ES8_iEES9_iiiiiiiii,"ax",@progbits
	.align	128
.text._ZN2at6native51_GLOBAL__N__11011a27_18_DepthwiseConv3d_cu_35e0c7b543conv_depthwise3d_cuda_backward_input_kernelIN3c104HalfEfLi3ELi3ELi3ELi1ELi1ELi1ELin1ELin1ELin1EEEvNS_27GenericPackedTensorAccessorIKT_Lm5ENS_16DefaultPtrTraitsEiEENS5_IS6_Lm5ES8_iEES9_iiiiiiiii:
        .type           _ZN2at6native51_GLOBAL__N__11011a27_18_DepthwiseConv3d_cu_35e0c7b543conv_depthwise3d_cuda_backward_input_kernelIN3c104HalfEfLi3ELi3ELi3ELi1ELi1ELi1ELin1ELin1ELin1EEEvNS_27GenericPackedTensorAccessorIKT_Lm5ENS_16DefaultPtrTraitsEiEENS5_IS6_Lm5ES8_iEES9_iiiiiiiii,@function
        .size           _ZN2at6native51_GLOBAL__N__11011a27_18_DepthwiseConv3d_cu_35e0c7b543conv_depthwise3d_cuda_backward_input_kernelIN3c104HalfEfLi3ELi3ELi3ELi1ELi1ELi1ELin1ELin1ELin1EEEvNS_27GenericPackedTensorAccessorIKT_Lm5ENS_16DefaultPtrTraitsEiEENS5_IS6_Lm5ES8_iEES9_iiiiiiiii,(.L_x_481 - _ZN2at6native51_GLOBAL__N__11011a27_18_DepthwiseConv3d_cu_35e0c7b543conv_depthwise3d_cuda_backward_input_kernelIN3c104HalfEfLi3ELi3ELi3ELi1ELi1ELi1ELin1ELin1ELin1EEEvNS_27GenericPackedTensorAccessorIKT_Lm5ENS_16DefaultPtrTraitsEiEENS5_IS6_Lm5ES8_iEES9_iiiiiiiii)
        .other          _ZN2at6native51_GLOBAL__N__11011a27_18_DepthwiseConv3d_cu_35e0c7b543conv_depthwise3d_cuda_backward_input_kernelIN3c104HalfEfLi3ELi3ELi3ELi1ELi1ELi1ELin1ELin1ELin1EEEvNS_27GenericPackedTensorAccessorIKT_Lm5ENS_16DefaultPtrTraitsEiEENS5_IS6_Lm5ES8_iEES9_iiiiiiiii,@"STO_CUDA_ENTRY STV_DEFAULT"
_ZN2at6native51_GLOBAL__N__11011a27_18_DepthwiseConv3d_cu_35e0c7b543conv_depthwise3d_cuda_backward_input_kernelIN3c104HalfEfLi3ELi3ELi3ELi1ELi1ELi1ELin1ELin1ELin1EEEvNS_27GenericPackedTensorAccessorIKT_Lm5ENS_16DefaultPtrTraitsEiEENS5_IS6_Lm5ES8_iEES9_iiiiiiiii:
        /* <DEDUP_REMOVED lines=44> */
.L_x_244:
        /* <DEDUP_REMOVED lines=15> */
[----:B------:R-:W0:Y:S01]  /*03b0*/  I2F.RP R12, R15 ;  /* 0x0000000f000c7306 */ /* 0x000e220000209400 */
[----:B------:R-:W-:-:S06]  /*03c0*/  IMAD.HI.U32 R7, R7, R11, R6 ;  /* 0x0000000b07077227 */ /* 0x000fcc00078e0006 */
[----:B------:R-:W-:-:S04]  /*03d0*/  IMAD.HI.U32 R11, R7, R10, RZ ;  /* 0x0000000a070b7227 */ /* 0x000fc800078e00ff */
[----:B------:R-:W-:-:S04]  /*03e0*/  IMAD.MOV R4, RZ, RZ, -R11 ;  /* 0x000000ffff047224 */ /* 0x000fc800078e0a0b */
[C---:B------:R-:W-:Y:S01]  /*03f0*/  IMAD R4, R13.reuse, R4, R10 ;  /* 0x000000040d047224 */ /* 0x040fe200078e020a */
[----:B0-----:R-:W0:Y:S01]  /*0400*/  MUFU.RCP R12, R12 ;  /* 0x0000000c000c7308 */ /* 0x001e220000001000 */
[----:B------:R-:W1:Y:S03]  /*0410*/  LDC R10, c[0x0][0x250] ;  /* 0x00009400ff0a7b82 */ /* 0x000e660000000800 */
[----:B------:R-:W-:Y:S01]  /*0420*/  ISETP.GT.U32.AND P1, PT, R13, R4, PT ;  /* 0x000000040d00720c */ /* 0x000fe20003f24070 */
[----:B0-----:R-:W-:-:S12]  /*0430*/  VIADD R6, R12, 0xffffffe ;  /* 0x0ffffffe0c067836 */ /* 0x001fd80000000000 */
[-C--:B------:R-:W-:Y:S01]  /*0440*/  @!P1 IADD3 R4, R4, -R13.reuse, RZ ;  /* 0x8000000d04049210 */ /* 0x080fe20007ffe0ff */
[----:B------:R-:W-:Y:S01]  /*0450*/  @!P1 VIADD R11, R11, 0x1 ;  /* 0x000000010b0b9836 */ /* 0x000fe20000000000 */
[----:B------:R-:W-:Y:S01]  /*0460*/  ISETP.NE.AND P1, PT, R9, RZ, PT ;  /* 0x000000ff0900720c */ /* 0x000fe20003f25270 */
[----:B------:R0:W2:Y:S01]  /*0470*/  F2I.FTZ.U32.TRUNC.NTZ R7, R6 ;  /* 0x0000000600077305 */ /* 0x0000a2000021f000 */
[----:B------:R-:W-:Y:S02]  /*0480*/  ISETP.GE.U32.AND P0, PT, R4, R13, PT ;  /* 0x0000000d0400720c */ /* 0x000fe40003f06070 */
[----:B------:R-:W-:Y:S02]  /*0490*/  LOP3.LUT R4, R2, R9, RZ, 0x3c, !PT ;  /* 0x0000000902047212 */ /* 0x000fe400078e3cff */
[----:B-1----:R-:W-:Y:S02]  /*04a0*/  IABS R17, R10 ;  /* 0x0000000a00117213 */ /* 0x002fe40000000000 */
[----:B------:R-:W-:Y:S01]  /*04b0*/  ISETP.GE.AND P2, PT, R4, RZ, PT ;  /* 0x000000ff0400720c */ /* 0x000fe20003f46270 */
[----:B0-----:R-:W-:Y:S01]  /*04c0*/  IMAD.MOV.U32 R6, RZ, RZ, RZ ;  /* 0x000000ffff067224 */ /* 0x001fe200078e00ff */
[----:B------:R-:W0:Y:S05]  /*04d0*/  I2F.RP R12, R17 ;  /* 0x00000011000c7306 */ /* 0x000e2a0000209400 */
[----:B------:R-:W-:-:S02]  /*04e0*/  @P0 VIADD R11, R11, 0x1 ;  /* 0x000000010b0b0836 */ /* 0x000fc40000000000 */
        /* <DEDUP_REMOVED lines=30> */
[----:B------:R-:W-:-:S03]  /*06d0*/  IABS R4, R13 ;  /* 0x0000000d00047213 */ /* 0x000fc60000000000 */
[----:B0-----:R-:W-:Y:S02]  /*06e0*/  VIADD R15, R12, 0xffffffe ;  /* 0x0ffffffe0c0f7836 */ /* 0x001fe40000000000 */
[----:B------:R-:W-:-:S04]  /*06f0*/  IMAD.HI.U32 R14, R14, R4, RZ ;  /* 0x000000040e0e7227 */ /* 0x000fc800078e00ff */
[----:B------:R-:W-:Y:S01]  /*0700*/  IMAD.MOV R6, RZ, RZ, -R14 ;  /* 0x000000ffff067224 */ /* 0x000fe200078e0a0e */
[----:B------:R-:W0:Y:S01]  /*0710*/  F2I.FTZ.U32.TRUNC.NTZ R15, R15 ;  /* 0x0000000f000f7305 */ /* 0x000e22000021f000 */
[----:B------:R-:W-:Y:S02]  /*0720*/  IMAD.MOV R12, RZ, RZ, -R13 ;  /* 0x000000ffff0c7224 */ /* 0x000fe400078e0a0d */
        /* <DEDUP_REMOVED lines=50> */
.L_x_243:
[----:B------:R-:W0:Y:S01]  /*0a50*/  LDC R15, c[0x0][0x2a0] ;  /* 0x0000a800ff0f7b82 */ /* 0x000e220000000800 */
[----:B------:R-:W-:Y:S01]  /*0a60*/  IMAD R21, R0, R7, RZ ;  /* 0x0000000700157224 */ /* 0x000fe200078e02ff */
[----:B------:R-:W-:Y:S01]  /*0a70*/  ULDC UR5, c[0x0][0x230] ;  /* 0x00008c0000057ab9 */ /* 0x000fe20000000800 */
[----:B------:R-:W-:Y:S01]  /*0a80*/  ULDC UR4, c[0x0][0x22c] ;  /* 0x00008b0000047ab9 */ /* 0x000fe20000000800 */
[----:B------:R-:W-:Y:S02]  /*0a90*/  IMAD R16, R10, UR5, RZ ;  /* 0x000000050a107c24 */ /* 0x000fe4000f8e02ff */
[----:B------:R-:W-:Y:S01]  /*0aa0*/  IMAD R17, R4, UR4, RZ ;  /* 0x0000000404117c24 */ /* 0x000fe2000f8e02ff */
[----:B------:R-:W-:Y:S01]  /*0ab0*/  ULDC UR4, c[0x0][0x2ac] ;  /* 0x0000ab0000047ab9 */ /* 0x000fe20000000800 */
[----:B------:R-:W-:Y:S02]  /*0ac0*/  IMAD.IADD R21, R0, 0x1, R21 ;  /* 0x0000000100157824 */ /* 0x000fe400078e0215 */
[----:B------:R-:W-:-:S02]  /*0ad0*/  VIADD R10, R10, 0x1 ;  /* 0x000000010a0a7836 */ /* 0x000fc40000000000 */
[----:B------:R-:W-:Y:S02]  /*0ae0*/  IMAD.MOV.U32 R27, RZ, RZ, RZ ;  /* 0x000000ffff1b7224 */ /* 0x000fe400078e00ff */
[----:B------:R-:W-:Y:S01]  /*0af0*/  IMAD.MOV.U32 R38, RZ, RZ, R12 ;  /* 0x000000ffff267224 */ /* 0x000fe200078e000c */
[----:B------:R-:W-:Y:S01]  /*0b00*/  ISETP.GE.AND P1, PT, R10, R21, PT ;  /* 0x000000150a00720c */ /* 0x000fe20003f26270 */
[----:B------:R-:W-:Y:S02]  /*0b10*/  IMAD.MOV.U32 R39, RZ, RZ, R13 ;  /* 0x000000ffff277224 */ /* 0x000fe400078e000d */
[----:B------:R-:W-:Y:S01]  /*0b20*/  VIADD R26, R9, UR4 ;  /* 0x00000004091a7c36 */ /* 0x000fe20008000000 */
[----:B------:R-:W-:Y:S02]  /*0b30*/  P2R R21, PR, RZ, 0x2 ;  /* 0x00000002ff157803 */ /* 0x000fe40000000000 */
[----:B0-----:R-:W-:-:S04]  /*0b40*/  IABS R15, R15 ;  /* 0x0000000f000f7213 */ /* 0x001fc80000000000 */
[----:B------:R-:W0:Y:S08]  /*0b50*/  I2F.RP R20, R15 ;  /* 0x0000000f00147306 */ /* 0x000e300000209400 */
[----:B0-----:R-:W0:Y:S02]  /*0b60*/  MUFU.RCP R20, R20 ;  /* 0x0000001400147308 */ /* 0x001e240000001000 */
[----:B0-----:R-:W-:-:S02]  /*0b70*/  IADD3 R18, R20, 0xffffffe, RZ ;  /* 0x0ffffffe14127810 */ /* 0x001fc40007ffe0ff */
[----:B------:R-:W-:-:S04]  /*0b80*/  SHF.R.S32.HI R20, RZ, 0x1f, R16 ;  /* 0x0000001fff147819 */ /* 0x000fc80000011410 */
[----:B------:R0:W1:Y:S01]  /*0b90*/  F2I.FTZ.U32.TRUNC.NTZ R19, R18 ;  /* 0x0000001200137305 */ /* 0x000062000021f000 */
[----:B------:R-:W-:-:S04]  /*0ba0*/  IADD3 R16, P0, R17, R16, RZ ;  /* 0x0000001011107210 */ /* 0x000fc80007f1e0ff */
[----:B------:R-:W-:Y:S01]  /*0bb0*/  LEA.HI.X.SX32 R17, R17, R20, 0x1, P0 ;  /* 0x0000001411117211 */ /* 0x000fe200000f0eff */
[----:B0-----:R-:W-:Y:S02]  /*0bc0*/  IMAD.MOV.U32 R18, RZ, RZ, RZ ;  /* 0x000000ffff127224 */ /* 0x001fe400078e00ff */
[----:B-1----:R-:W-:-:S04]  /*0bd0*/  IMAD.MOV R22, RZ, RZ, -R19 ;  /* 0x000000ffff167224 */ /* 0x002fc800078e0a13 */
[----:B------:R-:W-:-:S04]  /*0be0*/  IMAD R23, R22, R15, RZ ;  /* 0x0000000f16177224 */ /* 0x000fc800078e02ff */
[----:B------:R-:W-:-:S07]  /*0bf0*/  IMAD.HI.U32 R18, R19, R23, R18 ;  /* 0x0000001713127227 */ /* 0x000fce00078e0012 */
.L_x_242:
        /* <DEDUP_REMOVED lines=9> */
[----:B--2---:R-:W-:-:S07]  /*0c90*/  LOP3.LUT R40, R26, R33, RZ, 0x3c, !PT ;  /* 0x000000211a287212 */ /* 0x004fce00078e3cff */
[----:B0-----:R-:W0:Y:S08]  /*0ca0*/  MUFU.RCP R29, R29 ;  /* 0x0000001d001d7308 */ /* 0x001e300000001000 */
[----:B-1----:R-:W1:Y:S01]  /*0cb0*/  MUFU.RCP R20, R20 ;  /* 0x0000001400147308 */ /* 0x002e620000001000 */
[----:B0-----:R-:W-:-:S07]  /*0cc0*/  VIADD R22, R29, 0xffffffe ;  /* 0x0ffffffe1d167836 */ /* 0x001fce0000000000 */
[----:B------:R0:W2:Y:S01]  /*0cd0*/  F2I.FTZ.U32.TRUNC.NTZ R23, R22 ;  /* 0x0000001600177305 */ /* 0x0000a2000021f000 */
[----:B-1----:R-:W-:Y:S01]  /*0ce0*/  VIADD R24, R20, 0xffffffe ;  /* 0x0ffffffe14187836 */ /* 0x002fe20000000000 */
[----:B------:R-:W-:-:S06]  /*0cf0*/  IABS R20, R11 ;  /* 0x0000000b00147213 */ /* 0x000fcc0000000000 */
[----:B------:R1:W3:Y:S01]  /*0d00*/  F2I.FTZ.U32.TRUNC.NTZ R25, R24 ;  /* 0x0000001800197305 */ /* 0x0002e2000021f000 */
[----:B0-----:R-:W-:Y:S01]  /*0d10*/  HFMA2.MMA R22, -RZ, RZ, 0, 0 ;  /* 0x00000000ff167435 */ /* 0x001fe200000001ff */
[----:B--2---:R-:W-:Y:S02]  /*0d20*/  IMAD.MOV R41, RZ, RZ, -R23 ;  /* 0x000000ffff297224 */ /* 0x004fe400078e0a17 */
[----:B-1----:R-:W-:Y:S02]  /*0d30*/  IMAD.MOV.U32 R24, RZ, RZ, RZ ;  /* 0x000000ffff187224 */ /* 0x002fe400078e00ff */
[----:B------:R-:W-:Y:S02]  /*0d40*/  IMAD R29, R41, R28, RZ ;  /* 0x0000001c291d7224 */ /* 0x000fe400078e02ff */
[----:B---3--:R-:W-:-:S03]  /*0d50*/  IMAD.MOV R31, RZ, RZ, -R25 ;  /* 0x000000ffff1f7224 */ /* 0x008fc600078e0a19 */
[----:B------:R-:W-:Y:S01]  /*0d60*/  IMAD.HI.U32 R23, R23, R29, R22 ;  /* 0x0000001d17177227 */ /* 0x000fe200078e0016 */
[----:B------:R-:W-:-:S03]  /*0d70*/  IABS R22, R33 ;  /* 0x0000002100167213 */ /* 0x000fc60000000000 */
        /* <DEDUP_REMOVED lines=15> */
[----:B------:R-:W-:Y:S01]  /*0e70*/  ISETP.GE.AND P0, PT, R20, RZ, PT ;  /* 0x000000ff1400720c */ /* 0x000fe20003f06270 */
[----:B------:R-:W-:-:S02]  /*0e80*/  VIADD R36, R11, 0xffffffff ;  /* 0xffffffff0b247836 */ /* 0x000fc40000000000 */
[----:B------:R-:W-:Y:S01]  /*0e90*/  VIADD R20, R11, 0xfffffffe ;  /* 0xfffffffe0b147836 */ /* 0x000fe20000000000 */
[----:B------:R-:W-:-:S04]  /*0ea0*/  ISETP.GT.U32.AND P2, PT, R34, R29, PT ;  /* 0x0000001d2200720c */ /* 0x000fc80003f44070 */
[----:B------:R-:W-:Y:S01]  /*0eb0*/  IABS R43, R20 ;  /* 0x00000014002b7213 */ /* 0x000fe20000000000 */
[----:B------:R-:W-:Y:S02]  /*0ec0*/  @!P3 IMAD.IADD R41, R41, 0x1, -R28 ;  /* 0x000000012929b824 */ /* 0x000fe400078e0a1c */
[----:B------:R-:W-:Y:S01]  /*0ed0*/  @!P1 IMAD.IADD R32, R32, 0x1, -R22 ;  /* 0x0000000120209824 */ /* 0x000fe200078e0a16 */
[----:B------:R-:W-:Y:S01]  /*0ee0*/  IABS R22, R36 ;  /* 0x0000002400167213 */ /* 0x000fe20000000000 */
[----:B------:R-:W-:Y:S01]  /*0ef0*/  @!P3 VIADD R31, R31, 0x1 ;  /* 0x000000011f1fb836 */ /* 0x000fe20000000000 */
[----:B------:R-:W-:Y:S01]  /*0f00*/  ISETP.GE.U32.AND P5, PT, R41, R28, PT ;  /* 0x0000001c2900720c */ /* 0x000fe20003fa6070 */
[----:B------:R-:W-:Y:S01]  /*0f10*/  @!P1 VIADD R30, R30, 0x1 ;  /* 0x000000011e1e9836 */ /* 0x000fe20000000000 */
[----:B------:R-:W-:Y:S01]  /*0f20*/  ISETP.GE.U32.AND P4, PT, R32, R15, PT ;  /* 0x0000000f2000720c */ /* 0x000fe20003f86070 */
[----:B------:R-:W-:Y:S02]  /*0f30*/  @!P2 IMAD.IADD R29, R29, 0x1, -R34 ;  /* 0x000000011d1da824 */ /* 0x000fe400078e0a22 */
[----:B------:R-:W-:-:S02]  /*0f40*/  IMAD.MOV.U32 R32, RZ, RZ, R22 ;  /* 0x000000ffff207224 */ /* 0x000fc400078e0016 */
[----:B------:R-:W-:Y:S01]  /*0f50*/  @!P2 VIADD R24, R24, 0x1 ;  /* 0x000000011818a836 */ /* 0x000fe20000000000 */
[----:B------:R-:W-:Y:S01]  /*0f60*/  ISETP.GE.U32.AND P3, PT, R29, R34, PT ;  /* 0x000000221d00720c */ /* 0x000fe20003f66070 */
[----:B------:R-:W-:Y:S01]  /*0f70*/  IMAD.HI.U32 R22, R23, R32, RZ ;  /* 0x0000002017167227 */ /* 0x000fe200078e00ff */
[----:B------:R-:W-:-:S03]  /*0f80*/  ISETP.NE.AND P2, PT, R35, RZ, PT ;  /* 0x000000ff2300720c */ /* 0x000fc60003f45270 */
[----:B------:R-:W-:Y:S01]  /*0f90*/  IMAD.HI.U32 R29, R23, R43, RZ ;  /* 0x0000002b171d7227 */ /* 0x000fe200078e00ff */
[----:B------:R-:W-:Y:S02]  /*0fa0*/  LOP3.LUT R23, R14, R19, RZ, 0x3c, !PT ;  /* 0x000000130e177212 */ /* 0x000fe400078e3cff */
[----:B------:R-:W-:Y:S01]  /*0fb0*/  @P5 IADD3 R31, R31, 0x1, RZ ;  /* 0x000000011f1f5810 */ /* 0x000fe20007ffe0ff */
[----:B------:R-:W-:Y:S01]  /*0fc0*/  @P4 VIADD R30, R30, 0x1 ;  /* 0x000000011e1e4836 */ /* 0x000fe20000000000 */
[----:B------:R-:W-:Y:S01]  /*0fd0*/  ISETP.GE.AND P5, PT, R40, RZ, PT ;  /* 0x000000ff2800720c */ /* 0x000fe20003fa6270 */
[----:B------:R-:W-:Y:S01]  /*0fe0*/  IMAD.MOV R40, RZ, RZ, -R29 ;  /* 0x000000ffff287224 */ /* 0x000fe200078e0a1d */
[----:B------:R-:W-:Y:S01]  /*0ff0*/  ISETP.GE.AND P1, PT, R23, RZ, PT ;  /* 0x000000ff1700720c */ /* 0x000fe20003f26270 */
[----:B------:R-:W-:Y:S01]  /*1000*/  IMAD.MOV R23, RZ, RZ, -R22 ;  /* 0x000000ffff177224 */ /* 0x000fe200078e0a16 */
[----:B------:R-:W-:Y:S01]  /*1010*/  ISETP.NE.AND P4, PT, R33, RZ, PT ;  /* 0x000000ff2100720c */ /* 0x000fe20003f85270 */
[----:B------:R-:W-:Y:S01]  /*1020*/  @P3 VIADD R24, R24, 0x1 ;  /* 0x0000000118183836 */ /* 0x000fe20000000000 */
[----:B------:R-:W-:Y:S01]  /*1030*/  ISETP.NE.AND P3, PT, R19, RZ, PT ;  /* 0x000000ff1300720c */ /* 0x000fe20003f65270 */
[----:B------:R-:W-:-:S02]  /*1040*/  IMAD R23, R28, R23, R32 ;  /* 0x000000171c177224 */ /* 0x000fc400078e0220 */
[----:B------:R-:W-:Y:S01]  /*1050*/  IMAD.MOV.U32 R41, RZ, RZ, R24 ;  /* 0x000000ffff297224 */ /* 0x000fe200078e0018 */
[----:B------:R-:W-:Y:S01]  /*1060*/  LOP3.LUT R24, RZ, R19, RZ, 0x33, !PT ;  /* 0x00000013ff187212 */ /* 0x000fe200078e33ff */
[C---:B------:R-:W-:Y:S01]  /*1070*/  IMAD R43, R28.reuse, R40, R43 ;  /* 0x000000281c2b7224 */ /* 0x040fe200078e022b */
[----:B------:R-:W-:Y:S01]  /*1080*/  LOP3.LUT R40, RZ, R35, RZ, 0x33, !PT ;  /* 0x00000023ff287212 */ /* 0x000fe200078e33ff */
[----:B------:R-:W-:Y:S01]  /*1090*/  @!P5 IMAD.MOV R30, RZ, RZ, -R30 ;  /* 0x000000ffff1ed224 */ /* 0x000fe200078e0a1e */
[----:B------:R-:W-:Y:S01]  /*10a0*/  ISETP.GT.U32.AND P5, PT, R28, R23, PT ;  /* 0x000000171c00720c */ /* 0x000fe20003fa4070 */
[----:B------:R-:W-:Y:S02]  /*10b0*/  @!P1 IMAD.MOV R41, RZ, RZ, -R41 ;  /* 0x000000ffff299224 */ /* 0x000fe400078e0a29 */
[----:B------:R-:W-:Y:S01]  /*10c0*/  @!P0 IMAD.MOV R31, RZ, RZ, -R31 ;  /* 0x000000ffff1f8224 */ /* 0x000fe200078e0a1f */
[----:B------:R-:W-:Y:S02]  /*10d0*/  @!P4 LOP3.LUT R30, RZ, R33, RZ, 0x33, !PT ;  /* 0x00000021ff1ec212 */ /* 0x000fe400078e33ff */
[----:B------:R-:W-:-:S02]  /*10e0*/  SEL R41, R24, R41, !P3 ;  /* 0x0000002918297207 */ /* 0x000fc40005800000 */
[----:B------:R-:W-:Y:S02]  /*10f0*/  SEL R31, R40, R31, !P2 ;  /* 0x0000001f281f7207 */ /* 0x000fe40005000000 */
[----:B------:R-:W-:Y:S02]  /*1100*/  LOP3.LUT R32, R41, R30, RZ, 0xfc, !PT ;  /* 0x0000001e29207212 */ /* 0x000fe400078efcff */
[----:B------:R-:W-:Y:S01]  /*1110*/  ISETP.GT.U32.AND P4, PT, R28, R43, PT ;  /* 0x0000002b1c00720c */ /* 0x000fe20003f84070 */
[----:B------:R-:W-:Y:S01]  /*1120*/  @!P5 IMAD.IADD R23, R23, 0x1, -R28 ;  /* 0x000000011717d824 */ /* 0x000fe200078e0a1c */
[----:B------:R-:W-:Y:S02]  /*1130*/  LOP3.LUT R42, R32, R31, RZ, 0xfc, !PT ;  /* 0x0000001f202a7212 */ /* 0x000fe400078efcff */
[----:B------:R-:W-:Y:S02]  /*1140*/  @!P5 IADD3 R22, R22, 0x1, RZ ;  /* 0x000000011616d810 */ /* 0x000fe40007ffe0ff */
[----:B------:R-:W-:-:S02]  /*1150*/  ISETP.GE.AND P0, PT, R42, RZ, PT ;  /* 0x000000ff2a00720c */ /* 0x000fc40003f06270 */
[----:B------:R-:W-:Y:S02]  /*1160*/  ISETP.GE.U32.AND P1, PT, R23, R28, PT ;  /* 0x0000001c1700720c */ /* 0x000fe40003f26070 */
[----:B------:R-:W-:Y:S02]  /*1170*/  ISETP.GE.OR P0, PT, R31, UR9, !P0 ;  /* 0x000000091f007c0c */ /* 0x000fe4000c706670 */
[----:B------:R-:W-:Y:S01]  /*1180*/  LOP3.LUT R23, R36, R35, RZ, 0x3c, !PT ;  /* 0x0000002324177212 */ /* 0x000fe200078e3cff */
[----:B------:R-:W-:Y:S01]  /*1190*/  @!P4 IMAD.IADD R43, R43, 0x1, -R28 ;  /* 0x000000012b2bc824 */ /* 0x000fe200078e0a1c */
[----:B------:R-:W-:Y:S01]  /*11a0*/  ISETP.GE.OR P0, PT, R41, UR8, P0 ;  /* 0x0000000829007c0c */ /* 0x000fe20008706670 */
[----:B------:R-:W-:-:S03]  /*11b0*/  @!P4 VIADD R29, R29, 0x1 ;  /* 0x000000011d1dc836 */ /* 0x000fc60000000000 */
[----:B------:R-:W-:Y:S02]  /*11c0*/  ISETP.GE.U32.AND P5, PT, R43, R28, PT ;  /* 0x0000001c2b00720c */ /* 0x000fe40003fa6070 */
[----:B------:R-:W-:Y:S01]  /*11d0*/  ISETP.GE.OR P0, PT, R30, UR10, P0 ;  /* 0x0000000a1e007c0c */ /* 0x000fe20008706670 */
[----:B------:R-:W-:Y:S01]  /*11e0*/  @P1 VIADD R22, R22, 0x1 ;  /* 0x0000000116161836 */ /* 0x000fe20000000000 */
[----:B------:R-:W-:Y:S02]  /*11f0*/  LOP3.LUT R28, R20, R35, RZ, 0x3c, !PT ;  /* 0x00000023141c7212 */ /* 0x000fe400078e3cff */
[----:B------:R-:W-:Y:S01]  /*1200*/  ISETP.GE.AND P1, PT, R23, RZ, PT ;  /* 0x000000ff1700720c */ /* 0x000fe20003f26270 */
[----:B------:R-:W-:Y:S01]  /*1210*/  IMAD.MOV.U32 R43, RZ, RZ, R22 ;  /* 0x000000ffff2b7224 */ /* 0x000fe200078e0016 */
[----:B------:R-:W-:-:S05]  /*1220*/  ISETP.GE.AND P4, PT, R28, RZ, PT ;  /* 0x000000ff1c00720c */ /* 0x000fca0003f86270 */
[----:B------:R-:W-:Y:S02]  /*1230*/  @P5 VIADD R29, R29, 0x1 ;  /* 0x000000011d1d5836 */ /* 0x000fe40000000000 */
[----:B------:R-:W0:Y:S04]  /*1240*/  @!P0 LDC.64 R22, c[0x0][0x210] ;  /* 0x00008400ff168b82 */ /* 0x000e280000000a00 */
[----:B------:R-:W-:Y:S02]  /*1250*/  @!P1 IMAD.MOV R43, RZ, RZ, -R43 ;  /* 0x000000ffff2b9224 */ /* 0x000fe400078e0a2b */
[----:B------:R-:W-:-:S03]  /*1260*/  @!P4 IMAD.MOV R29, RZ, RZ, -R29 ;  /* 0x000000ffff1dc224 */ /* 0x000fc600078e0a1d */
[C---:B------:R-:W-:Y:S02]  /*1270*/  SEL R28, R40.reuse, R43, !P2 ;  /* 0x0000002b281c7207 */ /* 0x040fe40005000000 */
[----:B------:R-:W-:Y:S01]  /*1280*/  SEL R29, R40, R29, !P2 ;  /* 0x0000001d281d7207 */ /* 0x000fe20005000000 */
[----:B------:R-:W-:-:S04]  /*1290*/  IMAD R40, R30, UR8, R41 ;  /* 0x000000081e287c24 */ /* 0x000fc8000f8e0229 */
[----:B------:R-:W-:-:S05]  /*12a0*/  @!P0 IMAD R43, R40, UR9, R31 ;  /* 0x00000009282b8c24 */ /* 0x000fca000f8e021f */
        /* <DEDUP_REMOVED lines=18> */
[----:B0-----:R-:W-:Y:S02]  /*13d0*/  @!P1 LEA.HI.X.SX32 R44, R42, R17, 0x1, P2 ;  /* 0x000000112a2c9211 */ /* 0x001fe400010f0eff */
[----:B-1----:R-:W-:-:S04]  /*13e0*/  @!P1 LEA R42, P2, R43, R22, 0x1 ;  /* 0x000000162b2a9211 */ /* 0x002fc800078408ff */
[----:B------:R-:W-:Y:S02]  /*13f0*/  @!P1 LEA.HI.X R43, R43, R23, R44, 0x1, P2 ;  /* 0x000000172b2b9211 */ /* 0x000fe400010f0c2c */
[----:B------:R-:W0:Y:S03]  /*1400*/  @!P5 LDC.64 R22, c[0x0][0x210] ;  /* 0x00008400ff16db82 */ /* 0x000e260000000a00 */
[----:B------:R1:W3:Y:S02]  /*1410*/  @!P1 LDG.E.U16 R42, desc[UR6][R42.64] ;  /* 0x000000062a2a9981 */ /* 0x0002e4000c1e1500 */
[----:B-1----:R-:W-:-:S05]  /*1420*/  @!P5 IMAD R43, R40, UR9, R29 ;  /* 0x00000009282bdc24 */ /* 0x002fca000f8e021d */
[----:B------:R-:W-:-:S04]  /*1430*/  @!P5 IADD3 R40, P2, R43, R16, RZ ;  /* 0x000000102b28d210 */ /* 0x000fc80007f5e0ff */
[----:B------:R-:W-:Y:S02]  /*1440*/  @!P5 LEA.HI.X.SX32 R45, R43, R17, 0x1, P2 ;  /* 0x000000112b2dd211 */ /* 0x000fe400010f0eff */
[C---:B0-----:R-:W-:Y:S01]  /*1450*/  @!P5 LEA R44, P2, R40.reuse, R22, 0x1 ;  /* 0x00000016282cd211 */ /* 0x041fe200078408ff */
[----:B------:R-:W4:Y:S03]  /*1460*/  LDG.E.U16 R43, desc[UR6][R38.64+0x2] ;  /* 0x00000206262b7981 */ /* 0x000f26000c1e1500 */
[----:B------:R-:W-:Y:S01]  /*1470*/  @!P5 LEA.HI.X R45, R40, R23, R45, 0x1, P2 ;  /* 0x00000017282dd211 */ /* 0x000fe200010f0c2d */
[----:B------:R-:W5:Y:S04]  /*1480*/  LDG.E.U16 R22, desc[UR6][R38.64+0x4] ;  /* 0x0000040626167981 */ /* 0x000f68000c1e1500 */
[----:B------:R-:W4:Y:S04]  /*1490*/  LDG.E.U16 R40, desc[UR6][R38.64] ;  /* 0x0000000626287981 */ /* 0x000f28000c1e1500 */
[----:B------:R0:W5:Y:S01]  /*14a0*/  @!P5 LDG.E.U16 R23, desc[UR6][R44.64] ;  /* 0x000000062c17d981 */ /* 0x000162000c1e1500 */
[----:B------:R-:W-:-:S02]  /*14b0*/  IMAD R33, R30, R33, RZ ;  /* 0x000000211e217224 */ /* 0x000fc400078e02ff */
[----:B------:R-:W-:-:S03]  /*14c0*/  IMAD R41, R41, R19, RZ ;  /* 0x0000001329297224 */ /* 0x000fc600078e02ff */
[----:B------:R-:W-:-:S04]  /*14d0*/  ISETP.NE.AND P4, PT, R26, R33, PT ;  /* 0x000000211a00720c */ /* 0x000fc80003f85270 */
[----:B------:R-:W-:Y:S01]  /*14e0*/  ISETP.EQ.AND P2, PT, R41, R14, !P4 ;  /* 0x0000000e2900720c */ /* 0x000fe20006742270 */
[----:B------:R-:W-:Y:S02]  /*14f0*/  IMAD.MOV.U32 R41, RZ, RZ, RZ ;  /* 0x000000ffff297224 */ /* 0x000fe400078e00ff */
[-C--:B------:R-:W-:Y:S02]  /*1500*/  IMAD R33, R28, R35.reuse, RZ ;  /* 0x000000231c217224 */ /* 0x080fe400078e02ff */
[----:B0-----:R-:W-:Y:S02]  /*1510*/  IMAD.MOV.U32 R44, RZ, RZ, RZ ;  /* 0x000000ffff2c7224 */ /* 0x001fe400078e00ff */
[----:B--2---:R-:W-:Y:S02]  /*1520*/  @!P0 HADD2.F32 R41, -RZ, R32.H0_H0 ;  /* 0x20000020ff298230 */ /* 0x004fe40000004100 */
[----:B------:R-:W-:-:S05]  /*1530*/  IMAD R32, R31, R35, RZ ;  /* 0x000000231f207224 */ /* 0x000fca00078e02ff */
[----:B------:R-:W-:Y:S01]  /*1540*/  ISETP.EQ.AND P0, PT, R32, R11, P2 ;  /* 0x0000000b2000720c */ /* 0x000fe20001702270 */
[----:B---3--:R-:W-:Y:S01]  /*1550*/  @!P1 HADD2.F32 R44, -RZ, R42.H0_H0 ;  /* 0x2000002aff2c9230 */ /* 0x008fe20000004100 */
[----:B------:R-:W-:Y:S01]  /*1560*/  ISETP.EQ.AND P1, PT, R33, R36, P2 ;  /* 0x000000242100720c */ /* 0x000fe20001722270 */
[----:B----4-:R-:W-:-:S10]  /*1570*/  HADD2.F32 R40, -RZ, R40.H0_H0 ;  /* 0x20000028ff287230 */ /* 0x010fd40000004100 */
[----:B------:R-:W-:Y:S01]  /*1580*/  @P0 FFMA.FTZ R37, R40, R41, R37 ;  /* 0x0000002928250223 */ /* 0x000fe20000010025 */
[----:B------:R-:W-:-:S05]  /*1590*/  HADD2.F32 R40, -RZ, R43.H0_H0 ;  /* 0x2000002bff287230 */ /* 0x000fca0000004100 */
[----:B------:R-:W-:Y:S01]  /*15a0*/  @P1 FFMA.FTZ R37, R40, R44, R37 ;  /* 0x0000002c28251223 */ /* 0x000fe20000010025 */
[----:B------:R-:W-:Y:S02]  /*15b0*/  VIADD R44, R14, 0xffffffff ;  /* 0xffffffff0e2c7836 */ /* 0x000fe40000000000 */
[----:B------:R-:W-:-:S03]  /*15c0*/  IMAD.MOV.U32 R40, RZ, RZ, RZ ;  /* 0x000000ffff287224 */ /* 0x000fc600078e00ff */
[----:B------:R-:W-:Y:S01]  /*15d0*/  IABS R41, R44 ;  /* 0x0000002c00297213 */ /* 0x000fe20000000000 */
[----:B-----5:R-:W-:-:S04]  /*15e0*/  @!P5 HADD2.F32 R40, -RZ, R23.H0_H0 ;  /* 0x20000017ff28d230 */ /* 0x020fc80000004100 */
[----:B------:R-:W-:-:S04]  /*15f0*/  IMAD.HI.U32 R23, R25, R41, RZ ;  /* 0x0000002919177227 */ /* 0x000fc800078e00ff */
[----:B------:R-:W-:-:S04]  /*1600*/  IMAD.MOV R42, RZ, RZ, -R23 ;  /* 0x000000ffff2a7224 */ /* 0x000fc800078e0a17 */
[----:B------:R-:W-:-:S05]  /*1610*/  IMAD R41, R34, R42, R41 ;  /* 0x0000002a22297224 */ /* 0x000fca00078e0229 */
[----:B------:R-:W-:-:S13]  /*1620*/  ISETP.GT.U32.AND P1, PT, R34, R41, PT ;  /* 0x000000292200720c */ /* 0x000fda0003f24070 */
[----:B------:R-:W-:-:S05]  /*1630*/  @!P1 IMAD.IADD R41, R41, 0x1, -R34 ;  /* 0x0000000129299824 */ /* 0x000fca00078e0a22 */
[----:B------:R-:W-:Y:S02]  /*1640*/  ISETP.GE.U32.AND P0, PT, R41, R34, PT ;  /* 0x000000222900720c */ /* 0x000fe40003f06070 */
[----:B------:R-:W-:-:S04]  /*1650*/  LOP3.LUT R41, R44, R19, RZ, 0x3c, !PT ;  /* 0x000000132c297212 */ /* 0x000fc800078e3cff */
[----:B------:R-:W-:Y:S02]  /*1660*/  ISETP.GE.AND P5, PT, R41, RZ, PT ;  /* 0x000000ff2900720c */ /* 0x000fe40003fa6270 */
[----:B------:R-:W-:-:S05]  /*1670*/  @!P1 IADD3 R23, R23, 0x1, RZ ;  /* 0x0000000117179810 */ /* 0x000fca0007ffe0ff */
        /* <DEDUP_REMOVED lines=11> */
[----:B------:R-:W-:-:S10]  /*1730*/  HADD2.F32 R22, -RZ, R22.H0_H0 ;  /* 0x20000016ff167230 */ /* 0x000fd40000004100 */
        /* <DEDUP_REMOVED lines=15> */
[----:B--2---:R-:W-:Y:S01]  /*1830*/  @!P0 HADD2.F32 R43, -RZ, R22.H0_H0 ;  /* 0x20000016ff2b8230 */ /* 0x004fe20000004100 */
[----:B------:R-:W-:-:S04]  /*1840*/  ISETP.GE.AND P0, PT, R45, RZ, PT ;  /* 0x000000ff2d00720c */ /* 0x000fc80003f06270 */
[----:B------:R-:W-:-:S04]  /*1850*/  ISETP.GE.OR P0, PT, R28, UR9, !P0 ;  /* 0x000000091c007c0c */ /* 0x000fc8000c706670 */
[----:B------:R-:W-:-:S04]  /*1860*/  ISETP.GE.OR P0, PT, R41, UR8, P0 ;  /* 0x0000000829007c0c */ /* 0x000fc80008706670 */
[----:B------:R-:W-:Y:S01]  /*1870*/  ISETP.GE.OR P0, PT, R30, UR10, P0 ;  /* 0x0000000a1e007c0c */ /* 0x000fe20008706670 */
[----:B---3--:R-:W-:-:S12]  /*1880*/  HADD2.F32 R44, -RZ, R44.H0_H0 ;  /* 0x2000002cff2c7230 */ /* 0x008fd80000004100 */
[----:B------:R-:W0:Y:S01]  /*1890*/  @!P0 LDC.64 R22, c[0x0][0x210] ;  /* 0x00008400ff168b82 */ /* 0x000e220000000a00 */
[----:B------:R-:W-:Y:S01]  /*18a0*/  @P1 FFMA.FTZ R37, R44, R43, R37 ;  /* 0x0000002b2c251223 */ /* 0x000fe20000010025 */
        /* <DEDUP_REMOVED lines=9> */
[----:B------:R-:W-:-:S04]  /*1940*/  IMAD.HI.U32 R25, R25, R43, RZ ;  /* 0x0000002b19197227 */ /* 0x000fc800078e00ff */
[----:B------:R-:W-:-:S04]  /*1950*/  IMAD.MOV R44, RZ, RZ, -R25 ;  /* 0x000000ffff2c7224 */ /* 0x000fc800078e0a19 */
[----:B------:R-:W-:-:S05]  /*1960*/  IMAD R43, R34, R44, R43 ;  /* 0x0000002c222b7224 */ /* 0x000fca00078e022b */
[----:B------:R-:W-:-:S13]  /*1970*/  ISETP.GT.U32.AND P2, PT, R34, R43, PT ;  /* 0x0000002b2200720c */ /* 0x000fda0003f44070 */
[----:B------:R-:W-:Y:S02]  /*1980*/  @!P2 IMAD.IADD R43, R43, 0x1, -R34 ;  /* 0x000000012b2ba824 */ /* 0x000fe400078e0a22 */
[----:B------:R-:W-:-:S03]  /*1990*/  @!P2 VIADD R25, R25, 0x1 ;  /* 0x000000011919a836 */ /* 0x000fc60000000000 */
[----:B------:R-:W-:-:S13]  /*19a0*/  ISETP.GE.U32.AND P2, PT, R43, R34, PT ;  /* 0x000000222b00720c */ /* 0x000fda0003f46070 */
[----:B------:R-:W-:-:S04]  /*19b0*/  @P2 VIADD R25, R25, 0x1 ;  /* 0x0000000119192836 */ /* 0x000fc80000000000 */
[----:B------:R-:W-:Y:S02]  /*19c0*/  IMAD.MOV.U32 R43, RZ, RZ, R25 ;  /* 0x000000ffff2b7224 */ /* 0x000fe400078e0019 */
[----:B------:R-:W3:Y:S01]  /*19d0*/  LDG.E.U16 R25, desc[UR6][R38.64+0x8] ;  /* 0x0000080626197981 */ /* 0x000ee2000c1e1500 */
[----:B------:R-:W-:-:S04]  /*19e0*/  LOP3.LUT R34, R36, R19, RZ, 0x3c, !PT ;  /* 0x0000001324227212 */ /* 0x000fc800078e3cff */
[----:B------:R-:W-:Y:S02]  /*19f0*/  ISETP.GE.AND P2, PT, R34, RZ, PT ;  /* 0x000000ff2200720c */ /* 0x000fe40003f46270 */
[----:B------:R-:W-:-:S11]  /*1a00*/  LOP3.LUT R42, R42, R29, RZ, 0xfc, !PT ;  /* 0x0000001d2a2a7212 */ /* 0x000fd600078efcff */
        /* <DEDUP_REMOVED lines=11> */
[----:B--2---:R-:W-:Y:S01]  /*1ac0*/  @!P0 HADD2.F32 R24, -RZ, R22.H0_H0 ;  /* 0x20000016ff188230 */ /* 0x004fe20000004100 */
[----:B------:R-:W-:-:S04]  /*1ad0*/  ISETP.GE.OR P0, PT, R31, UR9, !P3 ;  /* 0x000000091f007c0c */ /* 0x000fc8000df06670 */
[----:B------:R-:W-:-:S04]  /*1ae0*/  ISETP.GE.OR P0, PT, R43, UR8, P0 ;  /* 0x000000082b007c0c */ /* 0x000fc80008706670 */
[----:B------:R-:W-:Y:S02]  /*1af0*/  ISETP.GE.OR P0, PT, R30, UR10, P0 ;  /* 0x0000000a1e007c0c */ /* 0x000fe40008706670 */
[----:B------:R-:W-:-:S04]  /*1b00*/  @!P2 IADD3 R41, P3, R40, R16, RZ ;  /* 0x000000102829a210 */ /* 0x000fc80007f7e0ff */
[----:B------:R-:W-:Y:S01]  /*1b10*/  @!P2 LEA.HI.X.SX32 R42, R40, R17, 0x1, P3 ;  /* 0x00000011282aa211 */ /* 0x000fe200018f0eff */
[----:B---3--:R-:W-:-:S05]  /*1b20*/  HADD2.F32 R22, -RZ, R25.H0_H0 ;  /* 0x20000019ff167230 */ /* 0x008fca0000004100 */
[----:B------:R-:W-:Y:S02]  /*1b30*/  @P1 FFMA.FTZ R37, R22, R24, R37 ;  /* 0x0000001816251223 */ /* 0x000fe40000010025 */
[----:B------:R-:W0:Y:S01]  /*1b40*/  @!P2 LDC.64 R22, c[0x0][0x210] ;  /* 0x00008400ff16ab82 */ /* 0x000e220000000a00 */
[----:B------:R-:W-:-:S04]  /*1b50*/  LOP3.LUT R24, R34, R28, RZ, 0xfc, !PT ;  /* 0x0000001c22187212 */ /* 0x000fc800078efcff */
[----:B------:R-:W-:-:S03]  /*1b60*/  ISETP.GE.AND P1, PT, R24, RZ, PT ;  /* 0x000000ff1800720c */ /* 0x000fc60003f26270 */
[----:B------:R-:W1:Y:S01]  /*1b70*/  @!P0 LDC.64 R24, c[0x0][0x210] ;  /* 0x00008400ff188b82 */ /* 0x000e620000000a00 */
[----:B------:R-:W-:-:S04]  /*1b80*/  ISETP.GE.OR P1, PT, R28, UR9, !P1 ;  /* 0x000000091c007c0c */ /* 0x000fc8000cf26670 */
[----:B------:R-:W-:Y:S02]  /*1b90*/  ISETP.GE.OR P1, PT, R43, UR8, P1 ;  /* 0x000000082b007c0c */ /* 0x000fe40008f26670 */
[----:B0-----:R-:W-:-:S04]  /*1ba0*/  @!P2 LEA R40, P3, R41, R22, 0x1 ;  /* 0x000000162928a211 */ /* 0x001fc800078608ff */
[----:B------:R-:W-:Y:S01]  /*1bb0*/  @!P2 LEA.HI.X R41, R41, R23, R42, 0x1, P3 ;  /* 0x000000172929a211 */ /* 0x000fe200018f0c2a */
[C---:B------:R-:W-:Y:S01]  /*1bc0*/  IMAD R42, R30.reuse, UR8, R43 ;  /* 0x000000081e2a7c24 */ /* 0x040fe2000f8e022b */
[----:B------:R-:W-:-:S03]  /*1bd0*/  ISETP.GE.OR P3, PT, R30, UR10, P1 ;  /* 0x0000000a1e007c0c */ /* 0x000fc60008f66670 */
[----:B------:R-:W-:Y:S01]  /*1be0*/  @!P0 IMAD R31, R42, UR9, R31 ;  /* 0x000000092a1f8c24 */ /* 0x000fe2000f8e021f */
[----:B------:R-:W-:Y:S01]  /*1bf0*/  LOP3.LUT R34, R34, R29, RZ, 0xfc, !PT ;  /* 0x0000001d22227212 */ /* 0x000fe200078efcff */
[----:B------:R-:W2:Y:S03]  /*1c00*/  @!P2 LDG.E.U16 R40, desc[UR6][R40.64] ;  /* 0x000000062828a981 */ /* 0x000ea6000c1e1500 */
[----:B------:R-:W-:-:S04]  /*1c10*/  @!P0 IADD3 R22, P1, R31, R16, RZ ;  /* 0x000000101f168210 */ /* 0x000fc80007f3e0ff */
[----:B------:R-:W-:Y:S02]  /*1c20*/  @!P0 LEA.HI.X.SX32 R31, R31, R17, 0x1, P1 ;  /* 0x000000111f1f8211 */ /* 0x000fe400008f0eff */
[----:B-1----:R-:W-:-:S04]  /*1c30*/  @!P0 LEA R24, P1, R22, R24, 0x1 ;  /* 0x0000001816188211 */ /* 0x002fc800078208ff */
[----:B------:R-:W-:Y:S02]  /*1c40*/  @!P0 LEA.HI.X R25, R22, R25, R31, 0x1, P1 ;  /* 0x0000001916198211 */ /* 0x000fe400008f0c1f */
[----:B------:R-:W0:Y:S01]  /*1c50*/  @!P3 LDC.64 R22, c[0x0][0x210] ;  /* 0x00008400ff16bb82 */ /* 0x000e220000000a00 */
[----:B------:R-:W-:Y:S02]  /*1c60*/  @!P3 IMAD R31, R42, UR9, R28 ;  /* 0x000000092a1fbc24 */ /* 0x000fe4000f8e021c */
[----:B------:R1:W3:Y:S03]  /*1c70*/  @!P0 LDG.E.U16 R24, desc[UR6][R24.64] ;  /* 0x0000000618188981 */ /* 0x0002e6000c1e1500 */
[----:B------:R-:W-:-:S04]  /*1c80*/  @!P3 IADD3 R28, P1, R31, R16, RZ ;  /* 0x000000101f1cb210 */ /* 0x000fc80007f3e0ff */
[----:B------:R-:W-:Y:S02]  /*1c90*/  @!P3 LEA.HI.X.SX32 R31, R31, R17, 0x1, P1 ;  /* 0x000000111f1fb211 */ /* 0x000fe400008f0eff */
[----:B0-----:R-:W-:-:S04]  /*1ca0*/  @!P3 LEA R44, P1, R28, R22, 0x1 ;  /* 0x000000161c2cb211 */ /* 0x001fc800078208ff */
[----:B------:R-:W-:Y:S02]  /*1cb0*/  @!P3 LEA.HI.X R45, R28, R23, R31, 0x1, P1 ;  /* 0x000000171c2db211 */ /* 0x000fe400008f0c1f */
[----:B------:R-:W-:Y:S01]  /*1cc0*/  ISETP.GE.AND P1, PT, R34, RZ, PT ;  /* 0x000000ff2200720c */ /* 0x000fe20003f26270 */
[----:B------:R0:W4:Y:S03]  /*1cd0*/  LDG.E.U16 R31, desc[UR6][R38.64+0x10] ;  /* 0x00001006261f7981 */ /* 0x000126000c1e1500 */
[----:B------:R-:W-:Y:S01]  /*1ce0*/  ISETP.GE.OR P1, PT, R29, UR9, !P1 ;  /* 0x000000091d007c0c */ /* 0x000fe2000cf26670 */
[----:B------:R-:W5:Y:S03]  /*1cf0*/  @!P3 LDG.E.U16 R44, desc[UR6][R44.64] ;  /* 0x000000062c2cb981 */ /* 0x000f66000c1e1500 */
[----:B------:R-:W-:-:S04]  /*1d00*/  ISETP.GE.OR P1, PT, R43, UR8, P1 ;  /* 0x000000082b007c0c */ /* 0x000fc80008f26670 */
[----:B------:R-:W-:Y:S01]  /*1d10*/  ISETP.GE.OR P1, PT, R30, UR10, P1 ;  /* 0x0000000a1e007c0c */ /* 0x000fe20008f26670 */
[----:B------:R-:W-:Y:S01]  /*1d20*/  IMAD R29, R42, UR9, R29 ;  /* 0x000000092a1d7c24 */ /* 0x000fe2000f8e021d */
[----:B------:R-:W4:Y:S11]  /*1d30*/  LDG.E.U16 R30, desc[UR6][R38.64+0xe] ;  /* 0x00000e06261e7981 */ /* 0x000f36000c1e1500 */
[----:B------:R-:W1:Y:S01]  /*1d40*/  @!P1 LDC.64 R22, c[0x0][0x210] ;  /* 0x00008400ff169b82 */ /* 0x000e620000000a00 */
[----:B------:R-:W-:-:S04]  /*1d50*/  @!P1 IADD3 R28, P6, R29, R16, RZ ;  /* 0x000000101d1c9210 */ /* 0x000fc80007fde0ff */
[----:B------:R-:W-:Y:S02]  /*1d60*/  @!P1 LEA.HI.X.SX32 R29, R29, R17, 0x1, P6 ;  /* 0x000000111d1d9211 */ /* 0x000fe400030f0eff */
[----:B-1----:R-:W-:-:S04]  /*1d70*/  @!P1 LEA R22, P6, R28, R22, 0x1 ;  /* 0x000000161c169211 */ /* 0x002fc800078c08ff */
[----:B------:R-:W-:Y:S02]  /*1d80*/  @!P1 LEA.HI.X R23, R28, R23, R29, 0x1, P6 ;  /* 0x000000171c179211 */ /* 0x000fe400030f0c1d */
[----:B------:R-:W4:Y:S04]  /*1d90*/  LDG.E.U16 R28, desc[UR6][R38.64+0xa] ;  /* 0x00000a06261c7981 */ /* 0x000f28000c1e1500 */
[----:B------:R-:W4:Y:S04]  /*1da0*/  LDG.E.U16 R29, desc[UR6][R38.64+0xc] ;  /* 0x00000c06261d7981 */ /* 0x000f28000c1e1500 */
[----:B------:R-:W4:Y:S01]  /*1db0*/  @!P1 LDG.E.U16 R22, desc[UR6][R22.64] ;  /* 0x0000000616169981 */ /* 0x000f22000c1e1500 */
[----:B------:R-:W-:Y:S01]  /*1dc0*/  IMAD R19, R43, R19, RZ ;  /* 0x000000132b137224 */ /* 0x000fe200078e02ff */
[----:B------:R-:W-:-:S02]  /*1dd0*/  ISETP.EQ.AND P5, PT, R35, R20, P5 ;  /* 0x000000142300720c */ /* 0x000fc40002fa2270 */
[----:B------:R-:W-:Y:S02]  /*1de0*/  MOV R20, RZ ;  /* 0x000000ff00147202 */ /* 0x000fe40000000f00 */
[----:B------:R-:W-:Y:S01]  /*1df0*/  ISETP.EQ.AND P4, PT, R19, R36, !P4 ;  /* 0x000000241300720c */ /* 0x000fe20006782270 */
[----:B------:R-:W-:Y:S02]  /*1e00*/  IMAD.MOV.U32 R25, RZ, RZ, RZ ;  /* 0x000000ffff197224 */ /* 0x000fe400078e00ff */
[----:B------:R-:W-:Y:S02]  /*1e10*/  VIADD R27, R27, 0x12 ;  /* 0x000000121b1b7836 */ /* 0x000fe40000000000 */
[----:B------:R-:W-:Y:S02]  /*1e20*/  IMAD.MOV.U32 R19, RZ, RZ, RZ ;  /* 0x000000ffff137224 */ /* 0x000fe400078e00ff */
[----:B------:R-:W-:Y:S02]  /*1e30*/  VIADD R26, R26, 0xffffffff ;  /* 0xffffffff1a1a7836 */ /* 0x000fe40000000000 */
[----:B--2---:R-:W-:Y:S01]  /*1e40*/  @!P2 HADD2.F32 R20, -RZ, R40.H0_H0 ;  /* 0x20000028ff14a230 */ /* 0x004fe20000004100 */
[----:B------:R-:W-:Y:S01]  /*1e50*/  ISETP.EQ.AND P2, PT, R32, R11, P4 ;  /* 0x0000000b2000720c */ /* 0x000fe20002742270 */
[----:B------:R-:W-:-:S02]  /*1e60*/  VIADD R32, R11, 0xffffffff ;  /* 0xffffffff0b207836 */ /* 0x000fc40000000000 */
[----:B---3--:R-:W-:Y:S02]  /*1e70*/  @!P0 HADD2.F32 R25, -RZ, R24.H0_H0 ;  /* 0x20000018ff198230 */ /* 0x008fe40000004100 */
[----:B------:R-:W-:Y:S01]  /*1e80*/  VIADD R24, R11, 0xfffffffe ;  /* 0xfffffffe0b187836 */ /* 0x000fe20000000000 */
[----:B------:R-:W-:Y:S01]  /*1e90*/  ISETP.NE.AND P0, PT, R27, 0x36, PT ;  /* 0x000000361b00780c */ /* 0x000fe20003f05270 */
[----:B-----5:R-:W-:Y:S02]  /*1ea0*/  @!P3 HADD2.F32 R19, -RZ, R44.H0_H0 ;  /* 0x2000002cff13b230 */ /* 0x020fe40000004100 */
[----:B----4-:R-:W-:Y:S02]  /*1eb0*/  HADD2.F32 R30, -RZ, R30.H0_H0 ;  /* 0x2000001eff1e7230 */ /* 0x010fe40000004100 */
[----:B------:R-:W-:-:S05]  /*1ec0*/  HADD2.F32 R28, -RZ, R28.H0_H0 ;  /* 0x2000001cff1c7230 */ /* 0x000fca0000004100 */
[----:B------:R-:W-:Y:S01]  /*1ed0*/  @P5 FFMA.FTZ R37, R28, R20, R37 ;  /* 0x000000141c255223 */ /* 0x000fe20000010025 */
[----:B------:R-:W-:Y:S01]  /*1ee0*/  ISETP.EQ.AND P5, PT, R33, R32, P4 ;  /* 0x000000202100720c */ /* 0x000fe200027a2270 */
[----:B------:R-:W-:Y:S01]  /*1ef0*/  HADD2.F32 R20, -RZ, R29.H0_H0 ;  /* 0x2000001dff147230 */ /* 0x000fe20000004100 */
[----:B------:R-:W-:-:S04]  /*1f00*/  ISETP.EQ.AND P4, PT, R35, R24, P4 ;  /* 0x000000182300720c */ /* 0x000fc80002782270 */
[----:B------:R-:W-:Y:S01]  /*1f10*/  @P2 FFMA.FTZ R37, R20, R25, R37 ;  /* 0x0000001914252223 */ /* 0x000fe20000010025 */
[----:B------:R-:W-:Y:S02]  /*1f20*/  IMAD.MOV.U32 R20, RZ, RZ, RZ ;  /* 0x000000ffff147224 */ /* 0x000fe400078e00ff */
[----:B------:R-:W-:Y:S01]  /*1f30*/  @!P1 HADD2.F32 R20, -RZ, R22.H0_H0 ;  /* 0x20000016ff149230 */ /* 0x000fe20000004100 */
[----:B0-----:R-:W-:Y:S01]  /*1f40*/  IADD3 R38, P1, R38, 0x12, RZ ;  /* 0x0000001226267810 */ /* 0x001fe20007f3e0ff */
[----:B------:R-:W-:Y:S02]  /*1f50*/  HADD2.F32 R22, -RZ, R31.H0_H0 ;  /* 0x2000001fff167230 */ /* 0x000fe40000004100 */
[----:B------:R-:W-:Y:S02]  /*1f60*/  @P5 FFMA.FTZ R37, R30, R19, R37 ;  /* 0x000000131e255223 */ /* 0x000fe40000010025 */
[----:B------:R-:W-:Y:S02]  /*1f70*/  IMAD.X R39, RZ, RZ, R39, P1 ;  /* 0x000000ffff277224 */ /* 0x000fe400008e0627 */
[----:B------:R-:W-:Y:S01]  /*1f80*/  @P4 FFMA.FTZ R37, R22, R20, R37 ;  /* 0x0000001416254223 */ /* 0x000fe20000010025 */
[----:B------:R-:W-:Y:S06]  /*1f90*/  @P0 BRA `(.L_x_242) ;  /* 0xffffffec00180947 */ /* 0x000fec000383ffff */
[----:B------:R-:W-:Y:S02]  /*1fa0*/  ISETP.NE.AND P6, PT, R21, RZ, PT ;  /* 0x000000ff1500720c */ /* 0x000fe40003fc5270 */
[----:B------:R-:W-:-:S05]  /*1fb0*/  IADD3 R12, P0, R12, 0x36, RZ ;  /* 0x000000360c0c7810 */ /* 0x000fca0007f1e0ff */
[----:B------:R-:W-:-:S06]  /*1fc0*/  IMAD.X R13, RZ, RZ, R13, P0 ;  /* 0x000000ffff0d7224 */ /* 0x000fcc00000e060d */
[----:B------:R-:W-:Y:S05]  /*1fd0*/  @!P6 BRA `(.L_x_243) ;  /* 0xffffffe8009ce947 */ /* 0x000fea000383ffff */
.L_x_241:
[----:B------:R-:W-:Y:S05]  /*1fe0*/  BSYNC B0 ;  /* 0x0000000000007941 */ /* 0x000fea0003800000 */
.L_x_240:
        /* <DEDUP_REMOVED lines=32> */
.L_x_245:
        /* <DEDUP_REMOVED lines=9> */
.L_x_481:


//--------------------- .text._ZN2at6native51_GLOBAL__N__11011a27_18_DepthwiseConv3d_cu_35e0c7b543conv_depthwise3d_cuda_backward_input_kernelIN3c104HalfEfLi3ELi3ELi3ELi1ELi1ELi1ELi1ELi1ELi1EEEvNS_27GenericPackedTensorAccessorIKT_Lm5ENS_16DefaultPtrTraitsEiEENS5_IS6_Lm5ES8_iEES9_iiiiiiiii --------------------------
	.section	.text._ZN2at6native51_GLOBAL__N__11011a27_18_DepthwiseConv3d_cu_35e0c7b543conv_depthwise3d_cuda_backward_input_kernelIN3c104HalfEfLi3ELi3ELi3ELi1ELi1ELi1ELi1ELi1ELi1EEEvNS_27GenericPackedTensorAccessorIKT_Lm5ENS_16DefaultPtrTraitsEiEENS5_IS6_Lm5ES8_iEES9_iiiiiiiii,"ax",@progbits
	.align	128
.text._ZN2at6native51_GLOBAL__N__11011a27_18_DepthwiseConv3d_cu_35e0c7b543conv_depthwise3d_cuda_backward_input_kernelIN3c104HalfEfLi3ELi3ELi3ELi1ELi1ELi1ELi1ELi1ELi1EEEvNS_27GenericPackedTensorAccessorIKT_Lm5ENS_16DefaultPtrTraitsEiEENS5_IS6_Lm5ES8_iEES9_iiiiiiiii:
        .type           _ZN2at6native51_GLOBAL__N__11011a27_18_DepthwiseConv3d_cu_35e0c7b543conv_depthwise3d_cuda_backward_input_kernelIN3c104HalfEfLi3ELi3ELi3ELi1ELi1ELi1ELi1ELi1ELi1EEEvNS_27GenericPackedTensorAccessorIKT_Lm5ENS_16DefaultPtrTraitsEiEENS5_IS6_Lm5ES8_iEES9_iiiiiiiii,@function
        .size           _ZN2at6native51_GLOBAL__N__11011a27_18_DepthwiseConv3d_cu_35e0c7b543conv_depthwise3d_cuda_backward_input_kernelIN3c104HalfEfLi3ELi3ELi3ELi1ELi1ELi1ELi1ELi1ELi1EEEvNS_27GenericPackedTensorAccessorIKT_Lm5ENS_16DefaultPtrTraitsEiEENS5_IS6_Lm5ES8_iEES9_iiiiiiiii,(.L_x_482 - _ZN2at6native51_GLOBAL__N__11011a27_18_DepthwiseConv3d_cu_35e0c7b543conv_depthwise3d_cuda_backward_input_kernelIN3c104HalfEfLi3ELi3ELi3ELi1ELi1ELi1ELi1ELi1ELi1EEEvNS_27GenericPackedTensorAccessorIKT_Lm5ENS_16DefaultPtrTraitsEiEENS5_IS6_Lm5ES8_iEES9_iiiiiiiii)
        .other          _ZN2at6native51_GLOBAL__N__11011a27_18_DepthwiseConv3d_cu_35e0c7b543conv_depthwise3d_cuda_backward_input_kernelIN3c104HalfEfLi3ELi3ELi3ELi1ELi1ELi1ELi1ELi1ELi1EEEvNS_27GenericPackedTensorAccessorIKT_Lm5ENS_16DefaultPtrTraitsEiEENS5_IS6_Lm5ES8_iEES9_iiiiiiiii,@"STO_CUDA_ENTRY STV_DEFAULT"
_ZN2at6native51_GLOBAL__N__11011a27_18_DepthwiseConv3d_cu_35e0c7b543conv_depthwise3d_cuda_backward_input_kernelIN3c104HalfEfLi3ELi3ELi3ELi1ELi1ELi1ELi1ELi1ELi1EEEvNS_27GenericPackedTensorAccessorIKT_Lm5ENS_16DefaultPtrTraitsEiEENS5_IS6_Lm5ES8_iEES9_iiiiiiiii:
        /* <DEDUP_REMOVED lines=27> */
[----:B0-----:R-:W-:Y:S01]  /*01b0*/  HFMA2.MMA R2, -RZ, RZ, 0, 0 ;  /* 0x00000000ff027435 */ /* 0x001fe200000001ff */
[----:B--2---:R-:W-:-:S04]  /*01c0*/  IMAD.MOV R6, RZ, RZ, -R3 ;  /* 0x000000ffff067224 */ /* 0x004fc800078e0a03 */
[----:B------:R-:W-:Y:S01]  /*01d0*/  IMAD R7, R6, R5, RZ ;  /* 0x0000000506077224 */ /* 0x000fe200078e02ff */
[----:B-1----:R-:W-:-:S04]  /*01e0*/  IABS R6, R13 ;  /* 0x0000000d00067213 */ /* 0x002fc80000000000 */
        /* <DEDUP_REMOVED lines=11> */
[----:B------:R-:W-:-:S06]  /*02a0*/  @P0 IADD3 R0, R0, 0x1, RZ ;  /* 0x0000000100000810 */ /* 0x000fcc0007ffe0ff */
[----:B------:R-:W-:Y:S01]  /*02b0*/  @!P2 IMAD.MOV R0, RZ, RZ, -R0 ;  /* 0x000000ffff00a224 */ /* 0x000fe200078e0a00 */
[----:B------:R-:W-:-:S07]  /*02c0*/  @!P1 LOP3.LUT R0, RZ, R4, RZ, 0x33, !PT ;  /* 0x00000004ff009212 */ /* 0x000fce00078e33ff */
.L_x_250:
        /* <DEDUP_REMOVED lines=13> */
[----:B------:R-:W-:Y:S01]  /*03a0*/  IMAD R13, R6, R7, RZ ;  /* 0x00000007060d7224 */ /* 0x000fe200078e02ff */
[----:B------:R-:W-:-:S03]  /*03b0*/  MOV R6, R10 ;  /* 0x0000000a00067202 */ /* 0x000fc60000000f00 */
[----:B------:R-:W-:-:S04]  /*03c0*/  IMAD.HI.U32 R5, R5, R13, R4 ;  /* 0x0000000d05057227 */ /* 0x000fc800078e0004 */
[----:B------:R-:W-:Y:S01]  /*03d0*/  IMAD.MOV.U32 R13, RZ, RZ, R12 ;  /* 0x000000ffff0d7224 */ /* 0x000fe200078e000c */
[----:B--2---:R-:W-:Y:S01]  /*03e0*/  IABS R12, R14 ;  /* 0x0000000e000c7213 */ /* 0x004fe20000000000 */
[----:B------:R-:W-:Y:S02]  /*03f0*/  IMAD.HI.U32 R2, R5, R6, RZ ;  /* 0x0000000605027227 */ /* 0x000fe400078e00ff */
[----:B------:R-:W0:Y:S02]  /*0400*/  I2F.RP R10, R13 ;  /* 0x0000000d000a7306 */ /* 0x000e240000209400 */
[----:B------:R-:W-:-:S04]  /*0410*/  IMAD.MOV R4, RZ, RZ, -R2 ;  /* 0x000000ffff047224 */ /* 0x000fc800078e0a02 */
[----:B------:R-:W-:-:S05]  /*0420*/  IMAD R4, R7, R4, R6 ;  /* 0x0000000407047224 */ /* 0x000fca00078e0206 */
[----:B------:R-:W-:Y:S01]  /*0430*/  ISETP.GT.U32.AND P1, PT, R7, R4, PT ;  /* 0x000000040700720c */ /* 0x000fe20003f24070 */
[----:B0-----:R-:W0:-:S12]  /*0440*/  MUFU.RCP R10, R10 ;  /* 0x0000000a000a7308 */ /* 0x001e180000001000 */
[-C--:B------:R-:W-:Y:S01]  /*0450*/  @!P1 IADD3 R4, R4, -R7.reuse, RZ ;  /* 0x8000000704049210 */ /* 0x080fe20007ffe0ff */
[----:B------:R-:W-:Y:S01]  /*0460*/  @!P1 VIADD R2, R2, 0x1 ;  /* 0x0000000102029836 */ /* 0x000fe20000000000 */
[----:B------:R-:W-:Y:S02]  /*0470*/  ISETP.NE.AND P1, PT, R3, RZ, PT ;  /* 0x000000ff0300720c */ /* 0x000fe40003f25270 */
[----:B------:R-:W-:Y:S02]  /*0480*/  ISETP.GE.U32.AND P0, PT, R4, R7, PT ;  /* 0x000000070400720c */ /* 0x000fe40003f06070 */
[----:B------:R-:W-:Y:S01]  /*0490*/  LOP3.LUT R4, R8, R3, RZ, 0x3c, !PT ;  /* 0x0000000308047212 */ /* 0x000fe200078e3cff */
[----:B0-----:R-:W-:-:S03]  /*04a0*/  VIADD R6, R10, 0xffffffe ;  /* 0x0ffffffe0a067836 */ /* 0x001fc60000000000 */
[----:B------:R-:W-:Y:S01]  /*04b0*/  ISETP.GE.AND P2, PT, R4, RZ, PT ;  /* 0x000000ff0400720c */ /* 0x000fe20003f46270 */
[----:B------:R0:W1:Y:S06]  /*04c0*/  F2I.FTZ.U32.TRUNC.NTZ R7, R6 ;  /* 0x0000000600077305 */ /* 0x00006c000021f000 */
[----:B------:R-:W-:Y:S02]  /*04d0*/  @P0 VIADD R2, R2, 0x1 ;  /* 0x0000000102020836 */ /* 0x000fe40000000000 */
[----:B0-----:R-:W-:-:S04]  /*04e0*/  IMAD.MOV.U32 R6, RZ, RZ, RZ ;  /* 0x000000ffff067224 */ /* 0x001fc800078e00ff */
[----:B------:R-:W-:Y:S01]  /*04f0*/  @!P2 IMAD.MOV R2, RZ, RZ, -R2 ;  /* 0x000000ffff02a224 */ /* 0x000fe200078e0a02 */
[----:B------:R-:W-:Y:S02]  /*0500*/  @!P1 LOP3.LUT R2, RZ, R3, RZ, 0x33, !PT ;  /* 0x00000003ff029212 */ /* 0x000fe400078e33ff */
[----:B-1----:R-:W-:Y:S02]  /*0510*/  IADD3 R4, RZ, -R7, RZ ;  /* 0x80000007ff047210 */ /* 0x002fe40007ffe0ff */
[----:B------:R-:W-:-:S03]  /*0520*/  IABS R10, R2 ;  /* 0x00000002000a7213 */ /* 0x000fc60000000000 */
[----:B------:R-:W-:Y:S02]  /*0530*/  IMAD R5, R4, R13, RZ ;  /* 0x0000000d04057224 */ /* 0x000fe400078e02ff */
[----:B------:R-:W-:Y:S02]  /*0540*/  IMAD.MOV.U32 R4, RZ, RZ, R12 ;  /* 0x000000ffff047224 */ /* 0x000fe400078e000c */
[----:B------:R-:W-:Y:S01]  /*0550*/  IMAD.HI.U32 R6, R7, R5, R6 ;  /* 0x0000000507067227 */ /* 0x000fe200078e0006 */
[----:B------:R-:W-:Y:S02]  /*0560*/  MOV R7, R10 ;  /* 0x0000000a00077202 */ /* 0x000fe40000000f00 */
[----:B------:R-:W0:Y:S03]  /*0570*/  I2F.RP R10, R4 ;  /* 0x00000004000a7306 */ /* 0x000e260000209400 */
[----:B------:R-:W-:-:S04]  /*0580*/  IMAD.HI.U32 R5, R6, R7, RZ ;  /* 0x0000000706057227 */ /* 0x000fc800078e00ff */
[----:B------:R-:W-:-:S04]  /*0590*/  IMAD.MOV R6, RZ, RZ, -R5 ;  /* 0x000000ffff067224 */ /* 0x000fc800078e0a05 */
[C---:B------:R-:W-:Y:S01]  /*05a0*/  IMAD R6, R13.reuse, R6, R7 ;  /* 0x000000060d067224 */ /* 0x040fe200078e0207 */
[----:B0-----:R-:W0:Y:S04]  /*05b0*/  MUFU.RCP R10, R10 ;  /* 0x0000000a000a7308 */ /* 0x001e280000001000 */
[----:B------:R-:W-:-:S13]  /*05c0*/  ISETP.GT.U32.AND P1, PT, R13, R6, PT ;  /* 0x000000060d00720c */ /* 0x000fda0003f24070 */
[----:B------:R-:W-:Y:S01]  /*05d0*/  @!P1 IMAD.IADD R6, R6, 0x1, -R13 ;  /* 0x0000000106069824 */ /* 0x000fe200078e0a0d */
[----:B------:R-:W-:Y:S01]  /*05e0*/  @!P1 IADD3 R5, R5, 0x1, RZ ;  /* 0x0000000105059810 */ /* 0x000fe20007ffe0ff */
[----:B0-----:R-:W-:Y:S01]  /*05f0*/  VIADD R7, R10, 0xffffffe ;  /* 0x0ffffffe0a077836 */ /* 0x001fe20000000000 */
[----:B------:R-:W-:Y:S02]  /*0600*/  ISETP.NE.AND P1, PT, R15, RZ, PT ;  /* 0x000000ff0f00720c */ /* 0x000fe40003f25270 */
[----:B------:R-:W-:Y:S02]  /*0610*/  ISETP.GE.U32.AND P0, PT, R6, R13, PT ;  /* 0x0000000d0600720c */ /* 0x000fe40003f06070 */
[----:B------:R-:W0:Y:S01]  /*0620*/  LDC R13, c[0x0][0x24c] ;  /* 0x00009300ff0d7b82 */ /* 0x000e220000000800 */
[----:B------:R-:W-:Y:S01]  /*0630*/  LOP3.LUT R6, R2, R15, RZ, 0x3c, !PT ;  /* 0x0000000f02067212 */ /* 0x000fe200078e3cff */
[----:B------:R-:W1:Y:S03]  /*0640*/  F2I.FTZ.U32.TRUNC.NTZ R7, R7 ;  /* 0x0000000700077305 */ /* 0x000e66000021f000 */
[----:B------:R-:W-:-:S02]  /*0650*/  ISETP.GE.AND P2, PT, R6, RZ, PT ;  /* 0x000000ff0600720c */ /* 0x000fc40003f46270 */
[----:B------:R-:W-:-:S04]  /*0660*/  MOV R6, RZ ;  /* 0x000000ff00067202 */ /* 0x000fc80000000f00 */
[----:B------:R-:W-:Y:S02]  /*0670*/  @P0 VIADD R5, R5, 0x1 ;  /* 0x0000000105050836 */ /* 0x000fe40000000000 */
[----:B-1----:R-:W-:-:S05]  /*0680*/  IMAD.MOV R17, RZ, RZ, -R7 ;  /* 0x000000ffff117224 */ /* 0x002fca00078e0a07 */
[----:B------:R-:W-:Y:S01]  /*0690*/  @!P2 IMAD.MOV R5, RZ, RZ, -R5 ;  /* 0x000000ffff05a224 */ /* 0x000fe200078e0a05 */
[----:B------:R-:W-:Y:S01]  /*06a0*/  @!P1 LOP3.LUT R5, RZ, R15, RZ, 0x33, !PT ;  /* 0x0000000fff059212 */ /* 0x000fe200078e33ff */
[----:B------:R-:W-:-:S03]  /*06b0*/  IMAD R17, R17, R4, RZ ;  /* 0x0000000411117224 */ /* 0x000fc600078e02ff */
[----:B------:R-:W-:Y:S01]  /*06c0*/  IABS R10, R5 ;  /* 0x00000005000a7213 */ /* 0x000fe20000000000 */
[----:B------:R-:W-:Y:S01]  /*06d0*/  IMAD.HI.U32 R6, R7, R17, R6 ;  /* 0x0000001107067227 */ /* 0x000fe200078e0006 */
[----:B0-----:R-:W-:-:S03]  /*06e0*/  IABS R19, R13 ;  /* 0x0000000d00137213 */ /* 0x001fc60000000000 */
[----:B------:R-:W-:Y:S01]  /*06f0*/  IMAD.MOV.U32 R7, RZ, RZ, R10 ;  /* 0x000000ffff077224 */ /* 0x000fe200078e000a */
[----:B------:R-:W0:Y:S03]  /*0700*/  I2F.RP R12, R19 ;  /* 0x00000013000c7306 */ /* 0x000e260000209400 */
[----:B------:R-:W-:-:S04]  /*0710*/  IMAD.HI.U32 R6, R6, R7, RZ ;  /* 0x0000000706067227 */ /* 0x000fc800078e00ff */
[----:B------:R-:W-:-:S04]  /*0720*/  IMAD.MOV R10, RZ, RZ, -R6 ;  /* 0x000000ffff0a7224 */ /* 0x000fc800078e0a06 */
[C---:B------:R-:W-:Y:S01]  /*0730*/  IMAD R7, R4.reuse, R10, R7 ;  /* 0x0000000a04077224 */ /* 0x040fe200078e0207 */
[----:B0-----:R-:W0:Y:S04]  /*0740*/  MUFU.RCP R12, R12 ;  /* 0x0000000c000c7308 */ /* 0x001e280000001000 */
[----:B------:R-:W-:-:S13]  /*0750*/  ISETP.GT.U32.AND P1, PT, R4, R7, PT ;  /* 0x000000070400720c */ /* 0x000fda0003f24070 */
[----:B------:R-:W-:Y:S02]  /*0760*/  @!P1 IMAD.IADD R7, R7, 0x1, -R4 ;  /* 0x0000000107079824 */ /* 0x000fe400078e0a04 */
[----:B------:R-:W-:Y:S01]  /*0770*/  @!P1 VIADD R6, R6, 0x1 ;  /* 0x0000000106069836 */ /* 0x000fe20000000000 */
[----:B0-----:R-:W-:Y:S01]  /*0780*/  IADD3 R10, R12, 0xffffffe, RZ ;  /* 0x0ffffffe0c0a7810 */ /* 0x001fe20007ffe0ff */
[----:B------:R-:W-:Y:S01]  /*0790*/  IMAD.MOV R12, RZ, RZ, -R2 ;  /* 0x000000ffff0c7224 */ /* 0x000fe200078e0a02 */
[----:B------:R-:W-:Y:S02]  /*07a0*/  ISETP.GE.U32.AND P0, PT, R7, R4, PT ;  /* 0x000000040700720c */ /* 0x000fe40003f06070 */
[----:B------:R-:W0:Y:S01]  /*07b0*/  F2I.FTZ.U32.TRUNC.NTZ R7, R10 ;  /* 0x0000000a00077305 */ /* 0x000e22000021f000 */
[----:B------:R-:W-:Y:S01]  /*07c0*/  LOP3.LUT R4, R5, R14, RZ, 0x3c, !PT ;  /* 0x0000000e05047212 */ /* 0x000fe200078e3cff */
[----:B------:R-:W-:Y:S01]  /*07d0*/  IMAD R12, R3, R12, R8 ;  /* 0x0000000c030c7224 */ /* 0x000fe200078e0208 */
[----:B------:R-:W-:-:S02]  /*07e0*/  ISETP.NE.AND P1, PT, R14, RZ, PT ;  /* 0x000000ff0e00720c */ /* 0x000fc40003f25270 */
        /* <DEDUP_REMOVED lines=14> */
[-C--:B------:R-:W-:Y:S01]  /*08d0*/  @!P1 IADD3 R4, R4, -R19.reuse, RZ ;  /* 0x8000001304049210 */ /* 0x080fe20007ffe0ff */
        /* <DEDUP_REMOVED lines=14> */
[----:B------:R-:W-:Y:S02]  /*09c0*/  ISETP.GE.AND P0, PT, R17, R6, PT ;  /* 0x000000061100720c */ /* 0x000fe40003f06270 */
[----:B------:R-:W-:-:S05]  /*09d0*/  IADD3 R6, -R16, RZ, RZ ;  /* 0x000000ff10067210 */ /* 0x000fca0007ffe1ff */
[----:B------:R-:W-:Y:S02]  /*09e0*/  IMAD R14, R14, R6, R5 ;  /* 0x000000060e0e7224 */ /* 0x000fe400078e0205 */
[----:B------:R-:W-:-:S04]  /*09f0*/  IMAD.MOV.U32 R6, RZ, RZ, RZ ;  /* 0x000000ffff067224 */ /* 0x000fc800078e00ff */
        /* <DEDUP_REMOVED lines=10> */
[C-C-:B0-----:R-:W-:Y:S01]  /*0aa0*/  IADD3 R3, R15.reuse, -0x2, R20.reuse ;  /* 0xfffffffe0f037810 */ /* 0x141fe20007ffe014 */
[C-C-:B------:R-:W-:Y:S01]  /*0ab0*/  IMAD.IADD R19, R15.reuse, 0x1, R20.reuse ;  /* 0x000000010f137824 */ /* 0x140fe200078e0214 */
[----:B------:R-:W-:-:S02]  /*0ac0*/  IADD3 R5, R15, -0x1, R20 ;  /* 0xffffffff0f057810 */ /* 0x000fc40007ffe014 */
[----:B------:R-:W-:Y:S01]  /*0ad0*/  IADD3 R4, R12, -0x2, R21 ;  /* 0xfffffffe0c047810 */ /* 0x000fe20007ffe015 */
[----:B------:R-:W-:Y:S01]  /*0ae0*/  IMAD R3, R2, UR5, R3 ;  /* 0x0000000502037c24 */ /* 0x000fe2000f8e0203 */
[----:B------:R-:W-:Y:S01]  /*0af0*/  IADD3 R21, R12, R21, RZ ;  /* 0x000000150c157210 */ /* 0x000fe20007ffe0ff */
[C---:B------:R-:W-:Y:S02]  /*0b00*/  IMAD R5, R2.reuse, UR5, R5 ;  /* 0x0000000502057c24 */ /* 0x040fe4000f8e0205 */
[----:B------:R-:W-:Y:S02]  /*0b10*/  IMAD R24, R2, UR5, R19 ;  /* 0x0000000502187c24 */ /* 0x000fe4000f8e0213 */
[----:B-1----:R-:W-:-:S04]  /*0b20*/  IMAD.WIDE R22, R7, 0x2, R22 ;  /* 0x0000000207167825 */ /* 0x002fc800078e0216 */
[--C-:B------:R-:W-:Y:S02]  /*0b30*/  IMAD R18, R3, UR4, R4.reuse ;  /* 0x0000000403127c24 */ /* 0x100fe4000f8e0204 */
[----:B------:R-:W-:Y:S02]  /*0b40*/  IMAD R20, R5, UR4, R4 ;  /* 0x0000000405147c24 */ /* 0x000fe4000f8e0204 */
[----:B------:R-:W-:Y:S02]  /*0b50*/  VIADD R25, R21, 0xfffffffe ;  /* 0xfffffffe15197836 */ /* 0x000fe40000000000 */
[----:B------:R-:W-:-:S07]  /*0b60*/  IMAD R24, R24, UR4, R21 ;  /* 0x0000000418187c24 */ /* 0x000fce000f8e0215 */
.L_x_249:
        /* <DEDUP_REMOVED lines=20> */
.L_x_248:
[--C-:B------:R-:W-:Y:S01]  /*0cb0*/  LOP3.LUT R5, R21, R19, R16.reuse, 0xfe, !PT ;  /* 0x0000001315057212 */ /* 0x100fe200078efe10 */
[----:B------:R-:W-:Y:S01]  /*0cc0*/  VIADD R33, R15, UR14 ;  /* 0x0000000e0f217c36 */ /* 0x000fe20008000000 */
[----:B------:R-:W-:Y:S01]  /*0cd0*/  IADD3 R4, R21, -0x1, RZ ;  /* 0xffffffff15047810 */ /* 0x000fe20007ffe0ff */
[----:B------:R-:W2:Y:S01]  /*0ce0*/  LDG.E.U16 R34, desc[UR6][R2.64] ;  /* 0x0000000602227981 */ /* 0x000ea2000c1e1500 */
[----:B------:R-:W-:Y:S02]  /*0cf0*/  ISETP.LT.OR P1, PT, R5, RZ, P4 ;  /* 0x000000ff0500720c */ /* 0x000fe40002721670 */
[C---:B------:R-:W-:Y:S01]  /*0d00*/  ISETP.GE.AND P0, PT, R4.reuse, UR15, PT ;  /* 0x0000000f04007c0c */ /* 0x040fe2000bf06270 */
[----:B------:R-:W3:Y:S01]  /*0d10*/  LDG.E.U16 R7, desc[UR6][R2.64+0x2] ;  /* 0x0000020602077981 */ /* 0x000ee2000c1e1500 */
[----:B------:R-:W-:Y:S02]  /*0d20*/  LOP3.LUT R4, R4, R33, R16, 0xfe, !PT ;  /* 0x0000002104047212 */ /* 0x000fe400078efe10 */
[----:B------:R-:W-:-:S02]  /*0d30*/  ISETP.GE.OR P2, PT, R19, UR13, P1 ;  /* 0x0000000d13007c0c */ /* 0x000fc40008f46670 */
[----:B------:R-:W-:Y:S02]  /*0d40*/  IADD3 R5, P5, R28, R26, RZ ;  /* 0x0000001a1c057210 */ /* 0x000fe40007fbe0ff */
[----:B------:R-:W-:Y:S02]  /*0d50*/  ISETP.LT.OR P1, PT, R4, RZ, P0 ;  /* 0x000000ff0400720c */ /* 0x000fe40000721670 */
[----:B------:R-:W-:Y:S02]  /*0d60*/  ISETP.GE.OR P2, PT, R16, UR12, P2 ;  /* 0x0000000c10007c0c */ /* 0x000fe40009746670 */
[----:B------:R-:W-:Y:S02]  /*0d70*/  LEA.HI.X.SX32 R32, R28, R27, 0x1, P5 ;  /* 0x0000001b1c207211 */ /* 0x000fe400028f0eff */
[----:B------:R-:W-:Y:S02]  /*0d80*/  ISETP.GE.OR P1, PT, R33, UR13, P1 ;  /* 0x0000000d21007c0c */ /* 0x000fe40008f26670 */
[----:B------:R-:W-:-:S02]  /*0d90*/  LEA R4, P5, R5, UR10, 0x1 ;  /* 0x0000000a05047c11 */ /* 0x000fc4000f8a08ff */
[----:B------:R-:W-:Y:S02]  /*0da0*/  ISETP.GE.OR P1, PT, R16, UR12, P1 ;  /* 0x0000000c10007c0c */ /* 0x000fe40008f26670 */
[----:B------:R-:W-:-:S05]  /*0db0*/  LEA.HI.X R5, R5, UR11, R32, 0x1, P5 ;  /* 0x0000000b05057c11 */ /* 0x000fca000a8f0c20 */
[----:B------:R-:W4:Y:S06]  /*0dc0*/  @!P2 LDG.E.U16 R36, desc[UR6][R4.64] ;  /* 0x000000060424a981 */ /* 0x000f2c000c1e1500 */
[----:B------:R-:W5:Y:S01]  /*0dd0*/  @!P1 LDG.E.U16 R32, desc[UR6][R4.64+-0x2] ;  /* 0xfffffe0604209981 */ /* 0x000f62000c1e1500 */
[----:B------:R-:W-:Y:S02]  /*0de0*/  IMAD.MOV.U32 R35, RZ, RZ, RZ ;  /* 0x000000ffff237224 */ /* 0x000fe400078e00ff */
[----:B--2---:R-:W-:Y:S02]  /*0df0*/  HADD2.F32 R37, -RZ, R34.H0_H0 ;  /* 0x20000022ff257230 */ /* 0x004fe40000004100 */
[----:B----4-:R-:W-:-:S05]  /*0e00*/  @!P2 HADD2.F32 R35, -RZ, R36.H0_H0 ;  /* 0x20000024ff23a230 */ /* 0x010fca0000004100 */
[----:B------:R-:W-:Y:S01]  /*0e10*/  FFMA.FTZ R35, R37, R35, R6 ;  /* 0x0000002325237223 */ /* 0x000fe20000010006 */
[----:B------:R-:W-:Y:S02]  /*0e20*/  IMAD.MOV.U32 R6, RZ, RZ, RZ ;  /* 0x000000ffff067224 */ /* 0x000fe400078e00ff */
[----:B-----5:R-:W-:Y:S01]  /*0e30*/  @!P1 HADD2.F32 R6, -RZ, R32.H0_H0 ;  /* 0x20000020ff069230 */ /* 0x020fe20000004100 */
[C---:B------:R-:W-:Y:S02]  /*0e40*/  ISETP.GE.AND P1, PT, R25.reuse, UR15, PT ;  /* 0x0000000f19007c0c */ /* 0x040fe4000bf26270 */
[----:B------:R-:W-:-:S04]  /*0e50*/  LOP3.LUT R32, R25, R33, R16, 0xfe, !PT ;  /* 0x0000002119207212 */ /* 0x000fc800078efe10 */
[----:B------:R-:W-:Y:S01]  /*0e60*/  ISETP.LT.OR P2, PT, R32, RZ, P1 ;  /* 0x000000ff2000720c */ /* 0x000fe20000f41670 */
[----:B---3--:R-:W-:-:S05]  /*0e70*/  HADD2.F32 R32, -RZ, R7.H0_H0 ;  /* 0x20000007ff207230 */ /* 0x008fca0000004100 */
[----:B------:R-:W-:Y:S01]  /*0e80*/  FFMA.FTZ R32, R32, R6, R35 ;  /* 0x0000000620207223 */ /* 0x000fe20000010023 */
[----:B------:R-:W-:-:S04]  /*0e90*/  IADD3 R6, R29, 0x2, RZ ;  /* 0x000000021d067810 */ /* 0x000fc80007ffe0ff */
[----:B------:R-:W-:-:S04]  /*0ea0*/  IADD3 R7, P5, R6, R26, RZ ;  /* 0x0000001a06077210 */ /* 0x000fc80007fbe0ff */
[----:B------:R-:W-:Y:S02]  /*0eb0*/  LEA.HI.X.SX32 R34, R6, R27, 0x1, P5 ;  /* 0x0000001b06227211 */ /* 0x000fe400028f0eff */
[----:B------:R-:W-:-:S04]  /*0ec0*/  LEA R6, P5, R7, UR10, 0x1 ;  /* 0x0000000a07067c11 */ /* 0x000fc8000f8a08ff */
[----:B------:R-:W-:Y:S01]  /*0ed0*/  LEA.HI.X R7, R7, UR11, R34, 0x1, P5 ;  /* 0x0000000b07077c11 */ /* 0x000fe2000a8f0c22 */
[C---:B------:R-:W-:Y:S01]  /*0ee0*/  VIADD R34, R33.reuse, 0xffffffff ;  /* 0xffffffff21227836 */ /* 0x040fe20000000000 */
[----:B------:R-:W-:-:S04]  /*0ef0*/  ISETP.GE.OR P2, PT, R33, UR13, P2 ;  /* 0x0000000d21007c0c */ /* 0x000fc80009746670 */
[----:B------:R-:W-:Y:S02]  /*0f00*/  LOP3.LUT R36, R21, R34, R16, 0xfe, !PT ;  /* 0x0000002215247212 */ /* 0x000fe400078efe10 */
[----:B------:R-:W-:Y:S02]  /*0f10*/  ISETP.GE.OR P2, PT, R16, UR12, P2 ;  /* 0x0000000c10007c0c */ /* 0x000fe40009746670 */
[----:B------:R-:W-:Y:S02]  /*0f20*/  ISETP.LT.OR P5, PT, R36, RZ, P4 ;  /* 0x000000ff2400720c */ /* 0x000fe400027a1670 */
[----:B------:R-:W2:Y:S02]  /*0f30*/  LDG.E.U16 R36, desc[UR6][R2.64+0x4] ;  /* 0x0000040602247981 */ /* 0x000ea4000c1e1500 */
[----:B------:R-:W-:-:S04]  /*0f40*/  ISETP.GE.OR P5, PT, R34, UR13, P5 ;  /* 0x0000000d22007c0c */ /* 0x000fc8000afa6670 */
[----:B------:R-:W-:-:S03]  /*0f50*/  ISETP.GE.OR P5, PT, R16, UR12, P5 ;  /* 0x0000000c10007c0c */ /* 0x000fc6000afa6670 */
[----:B------:R-:W3:Y:S10]  /*0f60*/  @!P2 LDG.E.U16 R35, desc[UR6][R4.64+-0x4] ;  /* 0xfffffc060423a981 */ /* 0x000ef4000c1e1500 */
[----:B------:R-:W4:Y:S04]  /*0f70*/  @!P5 LDG.E.U16 R5, desc[UR6][R6.64] ;  /* 0x000000060605d981 */ /* 0x000f28000c1e1500 */
[----:B------:R-:W5:Y:S01]  /*0f80*/  LDG.E.U16 R4, desc[UR6][R2.64+0x6] ;  /* 0x0000060602047981 */ /* 0x000f62000c1e1500 */
[----:B------:R-:W-:-:S02]  /*0f90*/  IMAD.MOV.U32 R37, RZ, RZ, RZ ;  /* 0x000000ffff257224 */ /* 0x000fc400078e00ff */
[----:B---3--:R-:W-:Y:S02]  /*0fa0*/  @!P2 HADD2.F32 R37, -RZ, R35.H0_H0 ;  /* 0x20000023ff25a230 */ /* 0x008fe40000004100 */
[----:B--2---:R-:W-:Y:S02]  /*0fb0*/  HADD2.F32 R35, -RZ, R36.H0_H0 ;  /* 0x20000024ff237230 */ /* 0x004fe40000004100 */
[----:B------:R-:W2:Y:S03]  /*0fc0*/  LDG.E.U16 R36, desc[UR6][R2.64+0xa] ;  /* 0x00000a0602247981 */ /* 0x000ea6000c1e1500 */
[----:B------:R-:W-:Y:S01]  /*0fd0*/  FFMA.FTZ R35, R35, R37, R32 ;  /* 0x0000002523237223 */ /* 0x000fe20000010020 */
[----:B------:R-:W-:Y:S02]  /*0fe0*/  IMAD.MOV.U32 R32, RZ, RZ, RZ ;  /* 0x000000ffff207224 */ /* 0x000fe400078e00ff */
[----:B----4-:R-:W-:-:S02]  /*0ff0*/  @!P5 HADD2.F32 R32, -RZ, R5.H0_H0 ;  /* 0x20000005ff20d230 */ /* 0x010fc40000004100 */
[----:B-----5:R-:W-:-:S05]  /*1000*/  HADD2.F32 R4, -RZ, R4.H0_H0 ;  /* 0x20000004ff047230 */ /* 0x020fca0000004100 */
[----:B------:R-:W-:Y:S01]  /*1010*/  FFMA.FTZ R32, R4, R32, R35 ;  /* 0x0000002004207223 */ /* 0x000fe20000010023 */
[----:B------:R-:W-:-:S04]  /*1020*/  IADD3 R35, R21, -0x1, RZ ;  /* 0xffffffff15237810 */ /* 0x000fc80007ffe0ff */
[----:B------:R-:W-:-:S04]  /*1030*/  LOP3.LUT R4, R35, R34, R16, 0xfe, !PT ;  /* 0x0000002223047212 */ /* 0x000fc800078efe10 */
[----:B------:R-:W-:-:S04]  /*1040*/  ISETP.LT.OR P2, PT, R4, RZ, P0 ;  /* 0x000000ff0400720c */ /* 0x000fc80000741670 */
[----:B------:R-:W-:-:S04]  /*1050*/  ISETP.GE.OR P2, PT, R34, UR13, P2 ;  /* 0x0000000d22007c0c */ /* 0x000fc80009746670 */
[----:B------:R-:W-:-:S13]  /*1060*/  ISETP.GE.OR P2, PT, R16, UR12, P2 ;  /* 0x0000000c10007c0c */ /* 0x000fda0009746670 */
[----:B------:R-:W3:Y:S01]  /*1070*/  @!P2 LDG.E.U16 R4, desc[UR6][R6.64+-0x2] ;  /* 0xfffffe060604a981 */ /* 0x000ee2000c1e1500 */
[----:B------:R-:W-:Y:S02]  /*1080*/  IMAD.MOV.U32 R5, RZ, RZ, RZ ;  /* 0x000000ffff057224 */ /* 0x000fe400078e00ff */
[----:B---3--:R-:W-:Y:S02]  /*1090*/  @!P2 HADD2.F32 R5, -RZ, R4.H0_H0 ;  /* 0x20000004ff05a230 */ /* 0x008fe40000004100 */
[----:B------:R-:W3:Y:S01]  /*10a0*/  LDG.E.U16 R4, desc[UR6][R2.64+0x8] ;  /* 0x0000080602047981 */ /* 0x000ee2000c1e1500 */
[----:B------:R-:W-:Y:S01]  /*10b0*/  IADD3 R33, R33, -0x2, RZ ;  /* 0xfffffffe21217810 */ /* 0x000fe20007ffe0ff */
[----:B---3--:R-:W-:Y:S01]  /*10c0*/  HADD2.F32 R37, -RZ, R4.H0_H0 ;  /* 0x20000004ff257230 */ /* 0x008fe20000004100 */
[----:B------:R-:W-:-:S04]  /*10d0*/  LOP3.LUT R4, R25, R34, R16, 0xfe, !PT ;  /* 0x0000002219047212 */ /* 0x000fc800078efe10 */
[----:B------:R-:W-:-:S04]  /*10e0*/  ISETP.LT.OR P2, PT, R4, RZ, P1 ;  /* 0x000000ff0400720c */ /* 0x000fc80000f41670 */
[----:B------:R-:W-:-:S04]  /*10f0*/  ISETP.GE.OR P2, PT, R34, UR13, P2 ;  /* 0x0000000d22007c0c */ /* 0x000fc80009746670 */
[----:B------:R-:W-:Y:S01]  /*1100*/  ISETP.GE.OR P2, PT, R16, UR12, P2 ;  /* 0x0000000c10007c0c */ /* 0x000fe20009746670 */
[----:B------:R-:W-:Y:S02]  /*1110*/  VIADD R4, R30, 0x2 ;  /* 0x000000021e047836 */ /* 0x000fe40000000000 */
[----:B------:R-:W-:-:S03]  /*1120*/  FFMA.FTZ R32, R37, R5, R32 ;  /* 0x0000000525207223 */ /* 0x000fc60000010020 */
[----:B------:R-:W-:-:S04]  /*1130*/  IADD3 R5, P5, R4, R26, RZ ;  /* 0x0000001a04057210 */ /* 0x000fc80007fbe0ff */
[----:B------:R-:W-:Y:S02]  /*1140*/  LEA.HI.X.SX32 R37, R4, R27, 0x1, P5 ;  /* 0x0000001b04257211 */ /* 0x000fe400028f0eff */
[C---:B------:R-:W-:Y:S01]  /*1150*/  LEA R4, P5, R5.reuse, UR10, 0x1 ;  /* 0x0000000a05047c11 */ /* 0x040fe2000f8a08ff */
[----:B------:R0:W3:Y:S03]  /*1160*/  @!P2 LDG.E.U16 R34, desc[UR6][R6.64+-0x4] ;  /* 0xfffffc060622a981 */ /* 0x0000e6000c1e1500 */
[----:B------:R-:W-:Y:S02]  /*1170*/  LEA.HI.X R5, R5, UR11, R37, 0x1, P5 ;  /* 0x0000000b05057c11 */ /* 0x000fe4000a8f0c25 */
[----:B------:R-:W-:-:S04]  /*1180*/  LOP3.LUT R37, R21, R33, R16, 0xfe, !PT ;  /* 0x0000002115257212 */ /* 0x000fc800078efe10 */
[----:B------:R-:W-:-:S04]  /*1190*/  ISETP.LT.OR P5, PT, R37, RZ, P4 ;  /* 0x000000ff2500720c */ /* 0x000fc800027a1670 */
[----:B------:R-:W-:-:S04]  /*11a0*/  ISETP.GE.OR P5, PT, R33, UR13, P5 ;  /* 0x0000000d21007c0c */ /* 0x000fc8000afa6670 */
[----:B------:R-:W-:-:S13]  /*11b0*/  ISETP.GE.OR P5, PT, R16, UR12, P5 ;  /* 0x0000000c10007c0c */ /* 0x000fda000afa6670 */
[----:B------:R-:W4:Y:S01]  /*11c0*/  @!P5 LDG.E.U16 R6, desc[UR6][R4.64] ;  /* 0x000000060406d981 */ /* 0x000f22000c1e1500 */
[----:B------:R-:W-:Y:S01]  /*11d0*/  LOP3.LUT R35, R35, R33, R16, 0xfe, !PT ;  /* 0x0000002123237212 */ /* 0x000fe200078efe10 */
[----:B0-----:R-:W-:Y:S02]  /*11e0*/  IMAD.MOV.U32 R7, RZ, RZ, RZ ;  /* 0x000000ffff077224 */ /* 0x001fe400078e00ff */
[----:B--2---:R-:W-:Y:S01]  /*11f0*/  HADD2.F32 R37, -RZ, R36.H0_H0 ;  /* 0x20000024ff257230 */ /* 0x004fe20000004100 */
[----:B------:R-:W-:Y:S01]  /*1200*/  ISETP.LT.OR P0, PT, R35, RZ, P0 ;  /* 0x000000ff2300720c */ /* 0x000fe20000701670 */
[----:B------:R-:W2:Y:S03]  /*1210*/  LDG.E.U16 R36, desc[UR6][R2.64+0xc] ;  /* 0x00000c0602247981 */ /* 0x000ea6000c1e1500 */
[----:B------:R-:W-:-:S04]  /*1220*/  ISETP.GE.OR P0, PT, R33, UR13, P0 ;  /* 0x0000000d21007c0c */ /* 0x000fc80008706670 */
[----:B------:R-:W-:Y:S01]  /*1230*/  ISETP.GE.OR P0, PT, R16, UR12, P0 ;  /* 0x0000000c10007c0c */ /* 0x000fe20008706670 */
[----:B------:R-:W-:Y:S02]  /*1240*/  IMAD.MOV.U32 R35, RZ, RZ, RZ ;  /* 0x000000ffff237224 */ /* 0x000fe400078e00ff */
[----:B---3--:R-:W-:-:S05]  /*1250*/  @!P2 HADD2.F32 R7, -RZ, R34.H0_H0 ;  /* 0x20000022ff07a230 */ /* 0x008fca0000004100 */
[----:B------:R-:W-:Y:S01]  /*1260*/  FFMA.FTZ R32, R37, R7, R32 ;  /* 0x0000000725207223 */ /* 0x000fe20000010020 */
[----:B------:R-:W-:-:S04]  /*1270*/  LOP3.LUT R7, R25, R33, R16, 0xfe, !PT ;  /* 0x0000002119077212 */ /* 0x000fc800078efe10 */
[----:B------:R-:W-:Y:S02]  /*1280*/  ISETP.LT.OR P1, PT, R7, RZ, P1 ;  /* 0x000000ff0700720c */ /* 0x000fe40000f21670 */
[----:B------:R-:W3:Y:S02]  /*1290*/  LDG.E.U16 R7, desc[UR6][R2.64+0xe] ;  /* 0x00000e0602077981 */ /* 0x000ee4000c1e1500 */
[----:B------:R-:W-:Y:S02]  /*12a0*/  ISETP.GE.OR P1, PT, R33, UR13, P1 ;  /* 0x0000000d21007c0c */ /* 0x000fe40008f26670 */
[----:B------:R-:W5:Y:S02]  /*12b0*/  @!P0 LDG.E.U16 R33, desc[UR6][R4.64+-0x2] ;  /* 0xfffffe0604218981 */ /* 0x000f64000c1e1500 */
[----:B------:R-:W-:Y:S01]  /*12c0*/  ISETP.GE.OR P1, PT, R16, UR12, P1 ;  /* 0x0000000c10007c0c */ /* 0x000fe20008f26670 */
[----:B----4-:R-:W-:-:S12]  /*12d0*/  @!P5 HADD2.F32 R35, -RZ, R6.H0_H0 ;  /* 0x20000006ff23d230 */ /* 0x010fd80000004100 */
[----:B------:R0:W4:Y:S04]  /*12e0*/  @!P1 LDG.E.U16 R34, desc[UR6][R4.64+-0x4] ;  /* 0xfffffc0604229981 */ /* 0x000128000c1e1500 */
[----:B------:R1:W4:Y:S01]  /*12f0*/  LDG.E.U16 R6, desc[UR6][R2.64+0x10] ;  /* 0x0000100602067981 */ /* 0x000322000c1e1500 */
[----:B--2---:R-:W-:Y:S02]  /*1300*/  HADD2.F32 R37, -RZ, R36.H0_H0 ;  /* 0x20000024ff257230 */ /* 0x004fe40000004100 */
[----:B------:R-:W-:-:S03]  /*1310*/  VIADD R31, R31, 0xffffffff ;  /* 0xffffffff1f1f7836 */ /* 0x000fc60000000000 */
[----:B------:R-:W-:Y:S01]  /*1320*/  FFMA.FTZ R35, R37, R35, R32 ;  /* 0x0000002325237223 */ /* 0x000fe20000010020 */
[----:B------:R-:W-:Y:S01]  /*1330*/  HFMA2.MMA R32, -RZ, RZ, 0, 0 ;  /* 0x00000000ff207435 */ /* 0x000fe200000001ff */
[----:B0-----:R-:W-:Y:S01]  /*1340*/  IADD3 R5, RZ, -UR13, RZ ;  /* 0x8000000dff057c10 */ /* 0x001fe2000fffe0ff */
[----:B------:R-:W-:-:S04]  /*1350*/  VIADD R16, R16, 0xffffffff ;  /* 0xffffffff10107836 */ /* 0x000fc80000000000 */
[C---:B------:R-:W-:Y:S02]  /*1360*/  IMAD R30, R5.reuse, UR15, R30 ;  /* 0x0000000f051e7c24 */ /* 0x040fe4000f8e021e */
[C---:B------:R-:W-:Y:S02]  /*1370*/  IMAD R29, R5.reuse, UR15, R29 ;  /* 0x0000000f051d7c24 */ /* 0x040fe4000f8e021d */
[----:B------:R-:W-:Y:S02]  /*1380*/  IMAD R28, R5, UR15, R28 ;  /* 0x0000000f051c7c24 */ /* 0x000fe4000f8e021c */
[----:B-----5:R-:W-:Y:S01]  /*1390*/  @!P0 HADD2.F32 R32, -RZ, R33.H0_H0 ;  /* 0x20000021ff208230 */ /* 0x020fe20000004100 */
[----:B------:R-:W-:Y:S01]  /*13a0*/  ISETP.NE.AND P0, PT, R31, RZ, PT ;  /* 0x000000ff1f00720c */ /* 0x000fe20003f05270 */
[----:B---3--:R-:W-:Y:S02]  /*13b0*/  HADD2.F32 R36, -RZ, R7.H0_H0 ;  /* 0x20000007ff247230 */ /* 0x008fe40000004100 */
[----:B------:R-:W-:-:S03]  /*13c0*/  IMAD.MOV.U32 R7, RZ, RZ, RZ ;  /* 0x000000ffff077224 */ /* 0x000fc600078e00ff */
[----:B------:R-:W-:Y:S01]  /*13d0*/  FFMA.FTZ R32, R36, R32, R35 ;  /* 0x0000002024207223 */ /* 0x000fe20000010023 */
[----:B----4-:R-:W-:Y:S01]  /*13e0*/  @!P1 HADD2.F32 R7, -RZ, R34.H0_H0 ;  /* 0x20000022ff079230 */ /* 0x010fe20000004100 */
[----:B-1----:R-:W-:Y:S01]  /*13f0*/  IADD3 R2, P1, R2, 0x12, RZ ;  /* 0x0000001202027810 */ /* 0x002fe20007f3e0ff */
[----:B------:R-:W-:-:S04]  /*1400*/  HADD2.F32 R33, -RZ, R6.H0_H0 ;  /* 0x20000006ff217230 */ /* 0x000fc80000004100 */
[----:B------:R-:W-:Y:S02]  /*1410*/  IMAD.X R3, RZ, RZ, R3, P1 ;  /* 0x000000ffff037224 */ /* 0x000fe400008e0603 */
[----:B------:R-:W-:Y:S01]  /*1420*/  FFMA.FTZ R6, R33, R7, R32 ;  /* 0x0000000721067223 */ /* 0x000fe20000010020 */
[----:B------:R-:W-:Y:S06]  /*1430*/  @P0 BRA `(.L_x_248) ;  /* 0xfffffff8001c0947 */ /* 0x000fec000383ffff */
[----:B------:R-:W-:-:S04]  /*1440*/  IADD3 R22, P0, R22, 0x36, RZ ;  /* 0x0000003616167810 */ /* 0x000fc80007f1e0ff */
[----:B------:R-:W-:Y:S01]  /*1450*/  IADD3.X R23, RZ, R23, RZ, P0, !PT ;  /* 0x00000017ff177210 */ /* 0x000fe200007fe4ff */
[----:B------:R-:W-:Y:S08]  /*1460*/  @!P3 BRA `(.L_x_249) ;  /* 0xfffffff400c0b947 */ /* 0x000ff0000383ffff */
.L_x_247:
[----:B------:R-:W-:Y:S05]  /*1470*/  BSYNC B0 ;  /* 0x0000000000007941 */ /* 0x000fea0003800000 */
.L_x_246:
        /* <DEDUP_REMOVED lines=32> */
.L_x_251:
        /* <DEDUP_REMOVED lines=16> */
.L_x_482:


//--------------------- .text._ZN2at6native51_GLOBAL__N__11011a27_18_DepthwiseConv3d_cu_35e0c7b543conv_depthwise3d_cuda_backward_input_kernelIffLin1ELin1ELin1ELin1ELin1ELin1ELin1ELin1ELin1EEEvNS_27GenericPackedTensorAccessorIKT_Lm5ENS_16DefaultPtrTraitsEiEENS3_IS4_Lm5ES6_iEES7_iiiiiiiii --------------------------
	.section	.text._ZN2at6native51_GLOBAL__N__11011a27_18_DepthwiseConv3d_cu_35e0c7b543conv_depthwise3d_cuda_backward_input_kernelIffLin1ELin1ELin1ELin1ELin1ELin1ELin1ELin1ELin1EEEvNS_27GenericPackedTensorAccessorIKT_Lm5ENS_16DefaultPtrTraitsEiEENS3_IS4_Lm5ES6_iEES7_iiiiiiiii,"ax",@progbits
	.align	128
.text._ZN2at6native51_GLOBAL__N__11011a27_18_DepthwiseConv3d_cu_35e0c7b543conv_depthwise3d_cuda_backward_input_kernelIffLin1ELin1ELin1ELin1ELin1ELin1ELin1ELin1ELin1EEEvNS_27GenericPackedTensorAccessorIKT_Lm5ENS_16DefaultPtrTraitsEiEENS3_IS4_Lm5ES6_iEES7_iiiiiiiii:
        .type           _ZN2at6native51_GLOBAL__N__11011a27_18_DepthwiseConv3d_cu_35e0c7b543conv_depthwise3d_cuda_backward_input_kernelIffLin1ELin1ELin1ELin1ELin1ELin1ELin1ELin1ELin1EEEvNS_27GenericPackedTensorAccessorIKT_Lm5ENS_16DefaultPtrTraitsEiEENS3_IS4_Lm5ES6_iEES7_iiiiiiiii,@function
        .size           _ZN2at6native51_GLOBAL__N__11011a27_18_DepthwiseConv3d_cu_35e0c7b543conv_depthwise3d_cuda_backward_input_kernelIffLin1ELin1ELin1ELin1ELin1ELin1ELin1ELin1ELin1EEEvNS_27GenericPackedTensorAccessorIKT_Lm5ENS_16DefaultPtrTraitsEiEENS3_IS4_Lm5ES6_iEES7_iiiiiiiii,(.L_x_483 - _ZN2at6native51_GLOBAL__N__11011a27_18_DepthwiseConv3d_cu_35e0c7b543conv_depthwise3d_cuda_backward_input_kernelIffLin1ELin1ELin1ELin1ELin1ELin1ELin1ELin1ELin1EEEvNS_27GenericPackedTensorAccessorIKT_Lm5ENS_16DefaultPtrTraitsEiEENS3_IS4_Lm5ES6_iEES7_iiiiiiiii)
        .other          _ZN2at6native51_GLOBAL__N__11011a27_18_DepthwiseConv3d_cu_35e0c7b543conv_depthwise3d_cuda_backward_input_kernelIffLin1ELin1ELin1ELin1ELin1ELin1ELin1ELin1ELin1EEEvNS_27GenericPackedTensorAccessorIKT_Lm5ENS_16DefaultPtrTraitsEiEENS3_IS4_Lm5ES6_iEES7_iiiiiiiii,@"STO_CUDA_ENTRY STV_DEFAULT"
_ZN2at6native51_GLOBAL__N__11011a27_18_DepthwiseConv3d_cu_35e0c7b543conv_depthwise3d_cuda_backward_input_kernelIffLin1ELin1ELin1ELin1ELin1ELin1ELin1ELin1ELin1EEEvNS_27GenericPackedTensorAccessorIKT_Lm5ENS_16DefaultPtrTraitsEiEENS3_IS4_Lm5ES6_iEES7_iiiiiiiii:
        /* <DEDUP_REMOVED lines=36> */
[----:B------:R-:W-:Y:S02]  /*0240*/  @!P1 IMAD.IADD R0, R0, 0x1, -R7 ;  /* 0x0000000100009824 */ /* 0x000fe400078e0a07 */
[----:B------:R-:W-:Y:S01]  /*0250*/  @!P1 VIADD R26, R26, 0x1 ;  /* 0x000000011a1a9836 */ /* 0x000fe20000000000 */
[----:B------:R-:W-:Y:S02]  /*0260*/  ISETP.NE.AND P1, PT, R4, RZ, PT ;  /* 0x000000ff0400720c */ /* 0x000fe40003f25270 */
[----:B------:R-:W-:Y:S02]  /*0270*/  ISETP.GE.U32.AND P0, PT, R0, R7, PT ;  /* 0x000000070000720c */ /* 0x000fe40003f06070 */
[----:B------:R-:W-:-:S04]  /*0280*/  LOP3.LUT R0, R11, R4, RZ, 0x3c, !PT ;  /* 0x000000040b007212 */ /* 0x000fc800078e3cff */
[----:B------:R-:W-:-:S07]  /*0290*/  ISETP.GE.AND P2, PT, R0, RZ, PT ;  /* 0x000000ff0000720c */ /* 0x000fce0003f46270 */
[----:B------:R-:W-:Y:S02]  /*02a0*/  @P0 IADD3 R26, R26, 0x1, RZ ;  /* 0x000000011a1a0810 */ /* 0x000fe40007ffe0ff */
[----:B-1----:R-:W-:-:S04]  /*02b0*/  ISETP.GE.AND P0, PT, R9, 0x1, PT ;  /* 0x000000010900780c */ /* 0x002fc80003f06270 */
[----:B------:R-:W-:Y:S01]  /*02c0*/  @!P2 IMAD.MOV R26, RZ, RZ, -R26 ;  /* 0x000000ffff1aa224 */ /* 0x000fe200078e0a1a */
[----:B------:R-:W-:Y:S02]  /*02d0*/  ISETP.LT.OR P0, PT, R8, 0x1, !P0 ;  /* 0x000000010800780c */ /* 0x000fe40004701670 */
[----:B------:R-:W-:-:S11]  /*02e0*/  @!P1 LOP3.LUT R26, RZ, R4, RZ, 0x33, !PT ;  /* 0x00000004ff1a9212 */ /* 0x000fd600078e33ff */
.L_x_262:
        /* <DEDUP_REMOVED lines=34> */
[----:B------:R-:W-:-:S04]  /*0510*/  @P1 VIADD R0, R0, 0x1 ;  /* 0x0000000100001836 */ /* 0x000fc80000000000 */
[----:B0-----:R-:W0:Y:S01]  /*0520*/  MUFU.RCP R6, R6 ;  /* 0x0000000600067308 */ /* 0x001e220000001000 */
[----:B-1----:R-:W-:Y:S01]  /*0530*/  IMAD.MOV.U32 R4, RZ, RZ, RZ ;  /* 0x000000ffff047224 */ /* 0x002fe200078e00ff */
[----:B------:R-:W-:Y:S02]  /*0540*/  @!P3 IADD3 R0, -R0, RZ, RZ ;  /* 0x000000ff0000b210 */ /* 0x000fe40007ffe1ff */
        /* <DEDUP_REMOVED lines=24> */
[----:B------:R-:W-:Y:S01]  /*06d0*/  @P1 VIADD R5, R5, 0x1 ;  /* 0x0000000105051836 */ /* 0x000fe20000000000 */
[----:B--2---:R-:W-:-:S06]  /*06e0*/  IADD3 R2, RZ, -R9, RZ ;  /* 0x80000009ff027210 */ /* 0x004fcc0007ffe0ff */
        /* <DEDUP_REMOVED lines=52> */
[----:B------:R-:W-:Y:S02]  /*0a30*/  ULDC UR4, c[0x0][0x2c0] ;  /* 0x0000b00000047ab9 */ /* 0x000fe40000000800 */
[----:B------:R-:W-:Y:S01]  /*0a40*/  IMAD R9, RZ, RZ, -UR4 ;  /* 0x80000004ff097e24 */ /* 0x000fe2000f8e02ff */
[----:B------:R-:W1:Y:S01]  /*0a50*/  LDC R10, c[0x0][0x2b4] ;  /* 0x0000ad00ff0a7b82 */ /* 0x000e620000000800 */
[----:B0-----:R-:W-:-:S04]  /*0a60*/  IMAD.WIDE R38, R3, 0x4, R38 ;  /* 0x0000000403267825 */ /* 0x001fc800078e0226 */
[----:B------:R-:W-:Y:S02]  /*0a70*/  IMAD.MOV.U32 R41, RZ, RZ, R39 ;  /* 0x000000ffff297224 */ /* 0x000fe400078e0027 */
[--C-:B-1----:R-:W-:Y:S01]  /*0a80*/  IMAD R9, R9, 0x2, R10.reuse ;  /* 0x0000000209097824 */ /* 0x102fe200078e020a */
[----:B------:R-:W-:-:S03]  /*0a90*/  IADD3 R10, R14, -UR4, R10 ;  /* 0x800000040e0a7c10 */ /* 0x000fc6000fffe00a */
[----:B------:R-:W-:-:S07]  /*0aa0*/  IMAD.IADD R9, R14, 0x1, R9 ;  /* 0x000000010e097824 */ /* 0x000fce00078e0209 */
.L_x_261:
        /* <DEDUP_REMOVED lines=9> */
.L_x_260:
        /* <DEDUP_REMOVED lines=17> */
[----:B------:R-:W-:-:S04]  /*0c50*/  IMAD.HI.U32 R2, R3, R27, R2 ;  /* 0x0000001b03027227 */ /* 0x000fc800078e0002 */
[----:B------:R-:W-:-:S04]  /*0c60*/  IMAD.MOV.U32 R3, RZ, RZ, R4 ;  /* 0x000000ffff037224 */ /* 0x000fc800078e0004 */
[----:B------:R-:W-:-:S04]  /*0c70*/  IMAD.HI.U32 R6, R2, R3, RZ ;  /* 0x0000000302067227 */ /* 0x000fc800078e00ff */
[----:B------:R-:W-:-:S04]  /*0c80*/  IMAD.MOV R2, RZ, RZ, -R6 ;  /* 0x000000ffff027224 */ /* 0x000fc800078e0a06 */
[C---:B------:R-:W-:Y:S02]  /*0c90*/  IMAD R2, R21.reuse, R2, R3 ;  /* 0x0000000215027224 */ /* 0x040fe400078e0203 */
[----:B------:R-:W0:Y:S03]  /*0ca0*/  LDC R3, c[0x0][0x288] ;  /* 0x0000a200ff037b82 */ /* 0x000e260000000800 */
[----:B------:R-:W-:-:S13]  /*0cb0*/  ISETP.GT.U32.AND P2, PT, R21, R2, PT ;  /* 0x000000021500720c */ /* 0x000fda0003f44070 */
[-C--:B------:R-:W-:Y:S01]  /*0cc0*/  @!P2 IADD3 R2, R2, -R21.reuse, RZ ;  /* 0x800000150202a210 */ /* 0x080fe20007ffe0ff */
        /* <DEDUP_REMOVED lines=8> */
[----:B------:R-:W-:-:S07]  /*0d50*/  IMAD.MOV.U32 R4, RZ, RZ, RZ ;  /* 0x000000ffff047224 */ /* 0x000fce00078e00ff */
.L_x_259:
[----:B------:R-:W0:Y:S01]  /*0d60*/  LDC.64 R20, c[0x0][0x2a0] ;  /* 0x0000a800ff147b82 */ /* 0x000e220000000a00 */
[----:B------:R-:W-:Y:S01]  /*0d70*/  ULDC UR4, c[0x0][0x2b0] ;  /* 0x0000ac0000047ab9 */ /* 0x000fe20000000800 */
[----:B------:R-:W-:Y:S01]  /*0d80*/  IMAD.MOV R23, RZ, RZ, -R4 ;  /* 0x000000ffff177224 */ /* 0x000fe200078e0a04 */
[----:B------:R-:W-:Y:S01]  /*0d90*/  IADD3 R0, R13, UR4, RZ ;  /* 0x000000040d007c10 */ /* 0x000fe2000fffe0ff */
[----:B------:R-:W-:Y:S01]  /*0da0*/  ULDC.64 UR4, c[0x0][0x2b8] ;  /* 0x0000ae0000047ab9 */ /* 0x000fe20000000a00 */
[----:B------:R-:W-:-:S03]  /*0db0*/  VIADD R4, R4, 0x1 ;  /* 0x0000000104047836 */ /* 0x000fc60000000000 */
        /* <DEDUP_REMOVED lines=13> */
[----:B------:R-:W-:Y:S02]  /*0e90*/  VIADD R23, R12, UR5 ;  /* 0x000000050c177c36 */ /* 0x000fe40008000000 */
        /* <DEDUP_REMOVED lines=8> */
[----:B------:R-:W-:Y:S02]  /*0f20*/  ULDC UR4, c[0x0][0x224] ;  /* 0x0000890000047ab9 */ /* 0x000fe40000000800 */
[----:B------:R-:W-:Y:S01]  /*0f30*/  IMAD.U32 R2, RZ, RZ, UR4 ;  /* 0x00000004ff027e24 */ /* 0x000fe2000f8e00ff */
[----:B------:R-:W-:Y:S02]  /*0f40*/  ULDC UR4, c[0x0][0x284] ;  /* 0x0000a10000047ab9 */ /* 0x000fe40000000800 */
[----:B------:R-:W-:Y:S02]  /*0f50*/  @!P2 IMAD.IADD R0, R0, 0x1, -R27 ;  /* 0x000000010000a824 */ /* 0x000fe400078e0a1b */
[----:B------:R-:W-:Y:S01]  /*0f60*/  @!P2 VIADD R3, R3, 0x1 ;  /* 0x000000010303a836 */ /* 0x000fe20000000000 */
[----:B------:R-:W-:Y:S02]  /*0f70*/  ISETP.NE.AND P2, PT, R21, RZ, PT ;  /* 0x000000ff1500720c */ /* 0x000fe40003f45270 */
[----:B------:R-:W-:-:S02]  /*0f80*/  ISETP.GE.U32.AND P1, PT, R0, R27, PT ;  /* 0x0000001b0000720c */ /* 0x000fc40003f26070 */
[----:B------:R-:W0:Y:S11]  /*0f90*/  LDC R0, c[0x0][0x288] ;  /* 0x0000a200ff007b82 */ /* 0x000e360000000800 */
[----:B------:R-:W-:-:S05]  /*0fa0*/  @P1 VIADD R3, R3, 0x1 ;  /* 0x0000000103031836 */ /* 0x000fca0000000000 */
[----:B------:R-:W-:Y:S02]  /*0fb0*/  @!P3 IADD3 R3, -R3, RZ, RZ ;  /* 0x000000ff0303b210 */ /* 0x000fe40007ffe1ff */
[----:B------:R-:W-:Y:S02]  /*0fc0*/  @!P2 LOP3.LUT R3, RZ, R21, RZ, 0x33, !PT ;  /* 0x00000015ff03a212 */ /* 0x000fe400078e33ff */
[----:B------:R-:W-:-:S03]  /*0fd0*/  ISETP.GE.AND P3, PT, R4, UR4, PT ;  /* 0x0000000404007c0c */ /* 0x000fc6000bf66270 */
[----:B------:R-:W-:Y:S02]  /*0fe0*/  IMAD R21, R3, R21, RZ ;  /* 0x0000001503157224 */ /* 0x000fe400078e02ff */
[----:B0-----:R-:W-:-:S03]  /*0ff0*/  VIADD R0, R0, 0xffffffff ;  /* 0xffffffff00007836 */ /* 0x001fc60000000000 */
[----:B------:R-:W-:Y:S01]  /*1000*/  ISETP.NE.AND P1, PT, R21, R28, PT ;  /* 0x0000001c1500720c */ /* 0x000fe20003f25270 */
[----:B------:R-:W-:Y:S01]  /*1010*/  IMAD.MOV.U32 R28, RZ, RZ, RZ ;  /* 0x000000ffff1c7224 */ /* 0x000fe200078e00ff */
        /* <DEDUP_REMOVED lines=10> */
[----:B------:R-:W-:Y:S01]  /*10c0*/  UIMAD UR4, UR4, 0x3, UR5 ;  /* 0x00000003040478a4 */ /* 0x000fe2000f8e0205 */
[----:B------:R-:W-:Y:S02]  /*10d0*/  IMAD.MOV.U32 R28, RZ, RZ, RZ ;  /* 0x000000ffff1c7224 */ /* 0x000fe400078e00ff */
[----:B------:R-:W-:-:S03]  /*10e0*/  VIADD R36, R14, UR5 ;  /* 0x000000050e247c36 */ /* 0x000fc60008000000 */
[----:B------:R-:W-:Y:S02]  /*10f0*/  IADD3 R32, R14, UR4, RZ ;  /* 0x000000040e207c10 */ /* 0x000fe4000fffe0ff */
[----:B0-----:R-:W-:-:S04]  /*1100*/  IABS R33, R2 ;  /* 0x0000000200217213 */ /* 0x001fc80000000000 */
[----:B------:R-:W0:Y:S08]  /*1110*/  I2F.RP R2, R33 ;  /* 0x0000002100027306 */ /* 0x000e300000209400 */
[----:B0-----:R-:W0:Y:S02]  /*1120*/  MUFU.RCP R2, R2 ;  /* 0x0000000200027308 */ /* 0x001e240000001000 */
[----:B0-----:R-:W-:-:S06]  /*1130*/  IADD3 R20, R2, 0xffffffe, RZ ;  /* 0x0ffffffe02147810 */ /* 0x001fcc0007ffe0ff */
[----:B------:R0:W1:Y:S02]  /*1140*/  F2I.FTZ.U32.TRUNC.NTZ R21, R20 ;  /* 0x0000001400157305 */ /* 0x000064000021f000 */
[----:B0-----:R-:W-:Y:S02]  /*1150*/  IMAD.MOV.U32 R20, RZ, RZ, RZ ;  /* 0x000000ffff147224 */ /* 0x001fe400078e00ff */
[----:B-1----:R-:W-:-:S04]  /*1160*/  IMAD.MOV R22, RZ, RZ, -R21 ;  /* 0x000000ffff167224 */ /* 0x002fc800078e0a15 */
[----:B------:R-:W-:-:S04]  /*1170*/  IMAD R35, R22, R33, RZ ;  /* 0x0000002116237224 */ /* 0x000fc800078e02ff */
[----:B------:R-:W-:-:S07]  /*1180*/  IMAD.HI.U32 R35, R21, R35, R20 ;  /* 0x0000002315237227 */ /* 0x000fce00078e0014 */
.L_x_257:
[----:B------:R-:W0:Y:S01]  /*1190*/  LDC R27, c[0x0][0x2a8] ;  /* 0x0000aa00ff1b7b82 */ /* 0x000e220000000800 */
[----:B------:R-:W-:Y:S01]  /*11a0*/  IABS R2, R36 ;  /* 0x0000002400027213 */ /* 0x000fe20000000000 */
[----:B------:R-:W-:Y:S01]  /*11b0*/  ULDC.64 UR8, c[0x0][0x220] ;  /* 0x0000880000087ab9 */ /* 0x000fe20000000a00 */
[----:B------:R-:W-:Y:S01]  /*11c0*/  ULDC UR4, c[0x0][0x228] ;  /* 0x00008a0000047ab9 */ /* 0x000fe20000000800 */
[----:B------:R-:W-:Y:S02]  /*11d0*/  MOV R40, RZ ;  /* 0x000000ff00287202 */ /* 0x000fe40000000f00 */
[----:B------:R-:W-:-:S04]  /*11e0*/  IMAD.HI.U32 R35, R35, R2, RZ ;  /* 0x0000000223237227 */ /* 0x000fc800078e00ff */
[----:B------:R-:W-:Y:S01]  /*11f0*/  IMAD.MOV R20, RZ, RZ, -R35 ;  /* 0x000000ffff147224 */ /* 0x000fe200078e0a23 */
[-C--:B0-----:R-:W-:Y:S02]  /*1200*/  IABS R29, R27.reuse ;  /* 0x0000001b001d7213 */ /* 0x081fe40000000000 */
[----:B------:R-:W-:-:S03]  /*1210*/  LOP3.LUT R31, RZ, R27, RZ, 0x33, !PT ;  /* 0x0000001bff1f7212 */ /* 0x000fc600078e33ff */
[----:B------:R-:W-:-:S05]  /*1220*/  IMAD R2, R29, R20, R2 ;  /* 0x000000141d027224 */ /* 0x000fca00078e0202 */
[----:B------:R-:W-:-:S13]  /*1230*/  ISETP.GT.U32.AND P4, PT, R33, R2, PT ;  /* 0x000000022100720c */ /* 0x000fda0003f84070 */
[----:B------:R-:W-:Y:S02]  /*1240*/  @!P4 IMAD.IADD R2, R2, 0x1, -R29 ;  /* 0x000000010202c824 */ /* 0x000fe400078e0a1d */
[----:B------:R-:W-:Y:S01]  /*1250*/  @!P4 VIADD R35, R35, 0x1 ;  /* 0x000000012323c836 */ /* 0x000fe20000000000 */
[----:B------:R-:W-:Y:S02]  /*1260*/  ISETP.NE.AND P4, PT, R27, RZ, PT ;  /* 0x000000ff1b00720c */ /* 0x000fe40003f85270 */
[----:B------:R-:W-:Y:S02]  /*1270*/  ISETP.GE.U32.AND P2, PT, R2, R33, PT ;  /* 0x000000210200720c */ /* 0x000fe40003f46070 */
[----:B------:R-:W-:-:S04]  /*1280*/  LOP3.LUT R2, R36, R27, RZ, 0x3c, !PT ;  /* 0x0000001b24027212 */ /* 0x000fc800078e3cff */
[----:B------:R-:W-:Y:S02]  /*1290*/  ISETP.GE.AND P5, PT, R2, RZ, PT ;  /* 0x000000ff0200720c */ /* 0x000fe40003fa6270 */
[----:B------:R-:W-:-:S05]  /*12a0*/  LOP3.LUT R2, R3, R6, RZ, 0xfc, !PT ;  /* 0x0000000603027212 */ /* 0x000fca00078efcff */
[----:B------:R-:W-:-:S06]  /*12b0*/  @P2 VIADD R35, R35, 0x1 ;  /* 0x0000000123232836 */ /* 0x000fcc0000000000 */
        /* <DEDUP_REMOVED lines=13> */
[----:B------:R-:W-:Y:S01]  /*1390*/  @!P2 LEA.HI.X R23, R21, R23, R20, 0x2, P5 ;  /* 0x000000171517a211 */ /* 0x000fe200028f1414 */
[----:B------:R-:W-:Y:S02]  /*13a0*/  IMAD.MOV.U32 R20, RZ, RZ, R38 ;  /* 0x000000ffff147224 */ /* 0x000fe400078e0026 */
[----:B------:R-:W-:Y:S02]  /*13b0*/  IMAD.MOV.U32 R21, RZ, RZ, R41 ;  /* 0x000000ffff157224 */ /* 0x000fe400078e0029 */
[----:B------:R0:W2:Y:S04]  /*13c0*/  @!P2 LDG.E R40, desc[UR6][R22.64] ;  /* 0x000000061628a981 */ /* 0x0000a8000c1e1900 */
[----:B------:R-:W2:Y:S01]  /*13d0*/  LDG.E R42, desc[UR6][R20.64] ;  /* 0x00000006142a7981 */ /* 0x000ea2000c1e1900 */
[----:B------:R-:W1:Y:S08]  /*13e0*/  I2F.RP R33, R29 ;  /* 0x0000001d00217306 */ /* 0x000e700000209400 */
[----:B-1----:R-:W1:Y:S02]  /*13f0*/  MUFU.RCP R33, R33 ;  /* 0x0000002100217308 */ /* 0x002e640000001000 */
[----:B-1----:R-:W-:-:S06]  /*1400*/  VIADD R44, R33, 0xffffffe ;  /* 0x0ffffffe212c7836 */ /* 0x002fcc0000000000 */
[----:B------:R1:W3:Y:S02]  /*1410*/  F2I.FTZ.U32.TRUNC.NTZ R45, R44 ;  /* 0x0000002c002d7305 */ /* 0x0002e4000021f000 */
[----:B-1----:R-:W-:Y:S02]  /*1420*/  IMAD.MOV.U32 R44, RZ, RZ, RZ ;  /* 0x000000ffff2c7224 */ /* 0x002fe400078e00ff */
[----:B---3--:R-:W-:-:S04]  /*1430*/  IMAD.MOV R38, RZ, RZ, -R45 ;  /* 0x000000ffff267224 */ /* 0x008fc800078e0a2d */
[----:B------:R-:W-:Y:S01]  /*1440*/  IMAD R35, R38, R29, RZ ;  /* 0x0000001d26237224 */ /* 0x000fe200078e02ff */
[----:B------:R-:W-:-:S03]  /*1450*/  IABS R38, R34 ;  /* 0x0000002200267213 */ /* 0x000fc60000000000 */
[----:B------:R-:W-:-:S06]  /*1460*/  IMAD.HI.U32 R35, R45, R35, R44 ;  /* 0x000000232d237227 */ /* 0x000fcc00078e002c */
[----:B0-----:R-:W-:-:S04]  /*1470*/  IMAD.HI.U32 R22, R35, R38, RZ ;  /* 0x0000002623167227 */ /* 0x001fc800078e00ff */
[----:B------:R-:W-:Y:S01]  /*1480*/  IMAD.MOV R23, RZ, RZ, -R22 ;  /* 0x000000ffff177224 */ /* 0x000fe200078e0a16 */
[----:B------:R-:W-:-:S03]  /*1490*/  MOV R33, R29 ;  /* 0x0000001d00217202 */ /* 0x000fc60000000f00 */
[----:B------:R-:W-:-:S05]  /*14a0*/  IMAD R38, R29, R23, R38 ;  /* 0x000000171d267224 */ /* 0x000fca00078e0226 */
[----:B------:R-:W-:Y:S02]  /*14b0*/  ISETP.GT.U32.AND P5, PT, R33, R38, PT ;  /* 0x000000262100720c */ /* 0x000fe40003fa4070 */
[----:B------:R-:W-:-:S11]  /*14c0*/  LOP3.LUT R23, R34, R27, RZ, 0x3c, !PT ;  /* 0x0000001b22177212 */ /* 0x000fd600078e3cff */
[----:B------:R-:W-:Y:S01]  /*14d0*/  @!P5 IMAD.IADD R38, R38, 0x1, -R29 ;  /* 0x000000012626d824 */ /* 0x000fe200078e0a1d */
[----:B------:R-:W-:-:S04]  /*14e0*/  ISETP.GE.AND P6, PT, R23, RZ, PT ;  /* 0x000000ff1700720c */ /* 0x000fc80003fc6270 */
[----:B------:R-:W-:Y:S01]  /*14f0*/  ISETP.GE.U32.AND P2, PT, R38, R33, PT ;  /* 0x000000212600720c */ /* 0x000fe20003f46070 */
[----:B------:R-:W-:Y:S01]  /*1500*/  @!P5 VIADD R22, R22, 0x1 ;  /* 0x000000011616d836 */ /* 0x000fe20000000000 */
[----:B------:R-:W-:-:S11]  /*1510*/  LOP3.LUT R38, R3, R6, RZ, 0xfc, !PT ;  /* 0x0000000603267212 */ /* 0x000fd600078efcff */
[----:B------:R-:W-:-:S04]  /*1520*/  @P2 VIADD R22, R22, 0x1 ;  /* 0x0000000116162836 */ /* 0x000fc80000000000 */
[----:B------:R-:W-:-:S05]  /*1530*/  @!P6 IMAD.MOV R22, RZ, RZ, -R22 ;  /* 0x000000ffff16e224 */ /* 0x000fca00078e0a16 */
[----:B------:R-:W-:-:S04]  /*1540*/  SEL R41, R31, R22, !P4 ;  /* 0x000000161f297207 */ /* 0x000fc80006000000 */
[----:B------:R-:W-:-:S04]  /*1550*/  LOP3.LUT R22, R38, R41, RZ, 0xfc, !PT ;  /* 0x0000002926167212 */ /* 0x000fc800078efcff */
[----:B------:R-:W-:-:S04]  /*1560*/  ISETP.GE.AND P2, PT, R22, RZ, PT ;  /* 0x000000ff1600720c */ /* 0x000fc80003f46270 */
[----:B------:R-:W-:-:S04]  /*1570*/  ISETP.GE.OR P2, PT, R41, UR4, !P2 ;  /* 0x0000000429007c0c */ /* 0x000fc8000d746670 */
[----:B------:R-:W-:-:S04]  /*1580*/  ISETP.GE.OR P2, PT, R3, R2, P2 ;  /* 0x000000020300720c */ /* 0x000fc80001746670 */
[----:B------:R-:W-:Y:S01]  /*1590*/  ISETP.GE.OR P2, PT, R6, UR8, P2 ;  /* 0x0000000806007c0c */ /* 0x000fe20009746670 */
[----:B------:R-:W-:-:S05]  /*15a0*/  IMAD R39, R39, R27, RZ ;  /* 0x0000001b27277224 */ /* 0x000fca00078e02ff */
[----:B------:R-:W-:-:S07]  /*15b0*/  ISETP.EQ.AND P5, PT, R36, R39, P1 ;  /* 0x000000272400720c */ /* 0x000fce0000fa2270 */
[----:B------:R-:W0:Y:S01]  /*15c0*/  @!P2 LDC.64 R22, c[0x0][0x210] ;  /* 0x00008400ff16ab82 */ /* 0x000e220000000a00 */
[----:B------:R-:W-:-:S05]  /*15d0*/  @!P2 IMAD R39, R0, UR4, R41 ;  /* 0x000000040027ac24 */ /* 0x000fca000f8e0229 */
[----:B--2---:R-:W-:Y:S01]  /*15e0*/  @P5 FFMA.FTZ R37, R42, R40, R37 ;  /* 0x000000282a255223 */ /* 0x004fe20000010025 */
[C---:B------:R-:W-:Y:S01]  /*15f0*/  @!P2 IADD3 R40, P5, R39.reuse, R8, RZ ;  /* 0x000000082728a210 */ /* 0x040fe20007fbe0ff */
[----:B------:R-:W2:Y:S03]  /*1600*/  LDG.E R42, desc[UR6][R20.64+0x4] ;  /* 0x00000406142a7981 */ /* 0x000ea6000c1e1900 */
[----:B------:R-:W-:Y:S02]  /*1610*/  @!P2 LEA.HI.X.SX32 R39, R39, R5, 0x1, P5 ;  /* 0x000000052727a211 */ /* 0x000fe400028f0eff */
[----:B0-----:R-:W-:-:S04]  /*1620*/  @!P2 LEA R22, P5, R40, R22, 0x2 ;  /* 0x000000162816a211 */ /* 0x001fc800078a10ff */
[----:B------:R-:W-:Y:S01]  /*1630*/  @!P2 LEA.HI.X R23, R40, R23, R39, 0x2, P5 ;  /* 0x000000172817a211 */ /* 0x000fe200028f1427 */
[----:B------:R-:W-:-:S06]  /*1640*/  IMAD.MOV.U32 R40, RZ, RZ, RZ ;  /* 0x000000ffff287224 */ /* 0x000fcc00078e00ff */
[----:B------:R0:W2:Y:S01]  /*1650*/  @!P2 LDG.E R40, desc[UR6][R22.64] ;  /* 0x000000061628a981 */ /* 0x0000a2000c1e1900 */
[----:B------:R-:W-:-:S05]  /*1660*/  IABS R44, R30 ;  /* 0x0000001e002c7213 */ /* 0x000fca0000000000 */
[----:B------:R-:W-:-:S04]  /*1670*/  IMAD.HI.U32 R39, R35, R44, RZ ;  /* 0x0000002c23277227 */ /* 0x000fc800078e00ff */
[----:B------:R-:W-:-:S04]  /*1680*/  IMAD.MOV R43, RZ, RZ, -R39 ;  /* 0x000000ffff2b7224 */ /* 0x000fc800078e0a27 */
[----:B------:R-:W-:-:S05]  /*1690*/  IMAD R44, R29, R43, R44 ;  /* 0x0000002b1d2c7224 */ /* 0x000fca00078e022c */
[----:B------:R-:W-:Y:S02]  /*16a0*/  ISETP.GT.U32.AND P5, PT, R33, R44, PT ;  /* 0x0000002c2100720c */ /* 0x000fe40003fa4070 */
[----:B------:R-:W-:-:S11]  /*16b0*/  LOP3.LUT R43, R30, R27, RZ, 0x3c, !PT ;  /* 0x0000001b1e2b7212 */ /* 0x000fd600078e3cff */
[----:B------:R-:W-:-:S04]  /*16c0*/  @!P5 IADD3 R44, R44, -R29, RZ ;  /* 0x8000001d2c2cd210 */ /* 0x000fc80007ffe0ff */
[----:B------:R-:W-:Y:S02]  /*16d0*/  ISETP.GE.U32.AND P2, PT, R44, R33, PT ;  /* 0x000000212c00720c */ /* 0x000fe40003f46070 */
[----:B------:R-:W-:Y:S01]  /*16e0*/  ISETP.GE.AND P6, PT, R43, RZ, PT ;  /* 0x000000ff2b00720c */ /* 0x000fe20003fc6270 */
[----:B------:R-:W-:-:S10]  /*16f0*/  @!P5 VIADD R39, R39, 0x1 ;  /* 0x000000012727d836 */ /* 0x000fd40000000000 */
[----:B------:R-:W-:-:S04]  /*1700*/  @P2 VIADD R39, R39, 0x1 ;  /* 0x0000000127272836 */ /* 0x000fc80000000000 */
        /* <DEDUP_REMOVED lines=9> */
[----:B------:R-:W0:Y:S06]  /*17a0*/  @!P2 LDC.64 R22, c[0x0][0x210] ;  /* 0x00008400ff16ab82 */ /* 0x000e2c0000000a00 */
[----:B--2---:R-:W-:Y:S01]  /*17b0*/  @P5 FFMA.FTZ R37, R42, R40, R37 ;  /* 0x000000282a255223 */ /* 0x004fe20000010025 */
[----:B------:R-:W-:-:S05]  /*17c0*/  @!P2 IMAD R40, R0, UR4, R39 ;  /* 0x000000040028ac24 */ /* 0x000fca000f8e0227 */
[C---:B------:R-:W-:Y:S02]  /*17d0*/  @!P2 IADD3 R41, P5, R40.reuse, R8, RZ ;  /* 0x000000082829a210 */ /* 0x040fe40007fbe0ff */
[----:B------:R-:W-:Y:S02]  /*17e0*/  IABS R42, R32 ;  /* 0x00000020002a7213 */ /* 0x000fe40000000000 */
[----:B------:R-:W-:Y:S02]  /*17f0*/  @!P2 LEA.HI.X.SX32 R40, R40, R5, 0x1, P5 ;  /* 0x000000052828a211 */ /* 0x000fe400028f0eff */
[----:B0-----:R-:W-:-:S04]  /*1800*/  @!P2 LEA R22, P5, R41, R22, 0x2 ;  /* 0x000000162916a211 */ /* 0x001fc800078a10ff */
[----:B------:R-:W-:Y:S01]  /*1810*/  @!P2 LEA.HI.X R23, R41, R23, R40, 0x2, P5 ;  /* 0x000000172917a211 */ /* 0x000fe200028f1428 */
[----:B------:R-:W-:-:S04]  /*1820*/  IMAD.HI.U32 R41, R35, R42, RZ ;  /* 0x0000002a23297227 */ /* 0x000fc800078e00ff */
[----:B------:R-:W-:-:S04]  /*1830*/  IMAD.MOV R43, RZ, RZ, -R41 ;  /* 0x000000ffff2b7224 */ /* 0x000fc800078e0a29 */
[----:B------:R-:W-:-:S05]  /*1840*/  IMAD R42, R29, R43, R42 ;  /* 0x0000002b1d2a7224 */ /* 0x000fca00078e022a */
[----:B------:R-:W-:Y:S01]  /*1850*/  ISETP.GT.U32.AND P5, PT, R33, R42, PT ;  /* 0x0000002a2100720c */ /* 0x000fe20003fa4070 */
[----:B------:R-:W-:-:S06]  /*1860*/  IMAD.MOV.U32 R40, RZ, RZ, RZ ;  /* 0x000000ffff287224 */ /* 0x000fcc00078e00ff */
[----:B------:R0:W2:Y:S06]  /*1870*/  @!P2 LDG.E R40, desc[UR6][R22.64] ;  /* 0x000000061628a981 */ /* 0x0000ac000c1e1900 */
[----:B------:R-:W-:Y:S01]  /*1880*/  @!P5 IMAD.IADD R42, R42, 0x1, -R29 ;  /* 0x000000012a2ad824 */ /* 0x000fe200078e0a1d */
[----:B------:R-:W-:-:S04]  /*1890*/  LOP3.LUT R29, R32, R27, RZ, 0x3c, !PT ;  /* 0x0000001b201d7212 */ /* 0x000fc800078e3cff */
[----:B------:R-:W-:Y:S02]  /*18a0*/  ISETP.GE.U32.AND P2, PT, R42, R33, PT ;  /* 0x000000212a00720c */ /* 0x000fe40003f46070 */
[----:B------:R-:W-:Y:S01]  /*18b0*/  ISETP.GE.AND P6, PT, R29, RZ, PT ;  /* 0x000000ff1d00720c */ /* 0x000fe20003fc6270 */
[----:B------:R-:W3:Y:S01]  /*18c0*/  LDG.E R42, desc[UR6][R20.64+0xc] ;  /* 0x00000c06142a7981 */ /* 0x000ee2000c1e1900 */
[----:B------:R-:W-:-:S09]  /*18d0*/  @!P5 IADD3 R41, R41, 0x1, RZ ;  /* 0x000000012929d810 */ /* 0x000fd20007ffe0ff */
[----:B------:R-:W-:-:S04]  /*18e0*/  @P2 VIADD R41, R41, 0x1 ;  /* 0x0000000129292836 */ /* 0x000fc80000000000 */
[----:B------:R-:W-:-:S05]  /*18f0*/  @!P6 IMAD.MOV R41, RZ, RZ, -R41 ;  /* 0x000000ffff29e224 */ /* 0x000fca00078e0a29 */
[----:B------:R-:W-:Y:S02]  /*1900*/  SEL R31, R31, R41, !P4 ;  /* 0x000000291f1f7207 */ /* 0x000fe40006000000 */
[----:B------:R-:W2:Y:S02]  /*1910*/  LDG.E R41, desc[UR6][R20.64+0x8] ;  /* 0x0000080614297981 */ /* 0x000ea4000c1e1900 */
[----:B------:R-:W-:-:S04]  /*1920*/  LOP3.LUT R38, R38, R31, RZ, 0xfc, !PT ;  /* 0x0000001f26267212 */ /* 0x000fc800078efcff */
[----:B------:R-:W-:-:S04]  /*1930*/  ISETP.GE.AND P2, PT, R38, RZ, PT ;  /* 0x000000ff2600720c */ /* 0x000fc80003f46270 */
[----:B------:R-:W-:-:S04]  /*1940*/  ISETP.GE.OR P2, PT, R31, UR4, !P2 ;  /* 0x000000041f007c0c */ /* 0x000fc8000d746670 */
[----:B------:R-:W-:-:S04]  /*1950*/  ISETP.GE.OR P2, PT, R3, R2, P2 ;  /* 0x000000020300720c */ /* 0x000fc80001746670 */
[----:B------:R-:W-:-:S13]  /*1960*/  ISETP.GE.OR P2, PT, R6, UR8, P2 ;  /* 0x0000000806007c0c */ /* 0x000fda0009746670 */
[----:B0-----:R-:W0:Y:S01]  /*1970*/  @!P2 LDC.64 R22, c[0x0][0x210] ;  /* 0x00008400ff16ab82 */ /* 0x001e220000000a00 */
[----:B------:R-:W-:Y:S01]  /*1980*/  @!P2 IMAD R29, R0, UR4, R31 ;  /* 0x00000004001dac24 */ /* 0x000fe2000f8e021f */
[----:B------:R-:W-:-:S04]  /*1990*/  ULDC UR4, c[0x0][0x2c0] ;  /* 0x0000b00000047ab9 */ /* 0x000fc80000000800 */
[----:B------:R-:W-:-:S04]  /*19a0*/  @!P2 IADD3 R38, P4, R29, R8, RZ ;  /* 0x000000081d26a210 */ /* 0x000fc80007f9e0ff */
[----:B------:R-:W-:Y:S02]  /*19b0*/  @!P2 LEA.HI.X.SX32 R29, R29, R5, 0x1, P4 ;  /* 0x000000051d1da211 */ /* 0x000fe400020f0eff */
[----:B0-----:R-:W-:-:S04]  /*19c0*/  @!P2 LEA R22, P4, R38, R22, 0x2 ;  /* 0x000000162616a211 */ /* 0x001fc800078810ff */
[----:B------:R-:W-:Y:S01]  /*19d0*/  @!P2 LEA.HI.X R23, R38, R23, R29, 0x2, P4 ;  /* 0x000000172617a211 */ /* 0x000fe200020f141d */
[----:B------:R-:W-:-:S06]  /*19e0*/  IMAD.MOV.U32 R29, RZ, RZ, RZ ;  /* 0x000000ffff1d7224 */ /* 0x000fcc00078e00ff */
[----:B------:R0:W3:Y:S01]  /*19f0*/  @!P2 LDG.E R29, desc[UR6][R22.64] ;  /* 0x00000006161da981 */ /* 0x0000e2000c1e1900 */
[-C--:B------:R-:W-:Y:S02]  /*1a00*/  IMAD R39, R39, R27.reuse, RZ ;  /* 0x0000001b27277224 */ /* 0x080fe400078e02ff */
[----:B------:R-:W-:-:S03]  /*1a10*/  IMAD R27, R31, R27, RZ ;  /* 0x0000001b1f1b7224 */ /* 0x000fc600078e02ff */
[----:B------:R-:W-:Y:S01]  /*1a20*/  ISETP.EQ.AND P2, PT, R30, R39, P1 ;  /* 0x000000271e00720c */ /* 0x000fe20000f42270 */
[----:B------:R-:W-:Y:S01]  /*1a30*/  VIADD R28, R28, 0x4 ;  /* 0x000000041c1c7836 */ /* 0x000fe20000000000 */
[----:B------:R-:W-:-:S03]  /*1a40*/  ISETP.EQ.AND P4, PT, R32, R27, P1 ;  /* 0x0000001b2000720c */ /* 0x000fc60000f82270 */
[----:B------:R-:W-:Y:S01]  /*1a50*/  IMAD.IADD R27, R17, 0x1, R28 ;  /* 0x00000001111b7824 */ /* 0x000fe200078e021c */
[----:B------:R-:W-:Y:S01]  /*1a60*/  IADD3 R38, P5, R20, 0x10, RZ ;  /* 0x0000001014267810 */ /* 0x000fe20007fbe0ff */
[----:B0-----:R-:W-:-:S04]  /*1a70*/  IMAD R23, RZ, RZ, -UR4 ;  /* 0x80000004ff177e24 */ /* 0x001fc8000f8e02ff */
[C---:B------:R-:W-:Y:S02]  /*1a80*/  IMAD R36, R23.reuse, 0x4, R36 ;  /* 0x0000000417247824 */ /* 0x040fe400078e0224 */
[C---:B------:R-:W-:Y:S02]  /*1a90*/  IMAD R34, R23.reuse, 0x4, R34 ;  /* 0x0000000417227824 */ /* 0x040fe400078e0222 */
[C---:B------:R-:W-:Y:S02]  /*1aa0*/  IMAD R30, R23.reuse, 0x4, R30 ;  /* 0x00000004171e7824 */ /* 0x040fe400078e021e */
[----:B------:R-:W-:Y:S02]  /*1ab0*/  IMAD R32, R23, 0x4, R32 ;  /* 0x0000000417207824 */ /* 0x000fe400078e0220 */
[----:B--2---:R-:W-:Y:S01]  /*1ac0*/  @P2 FFMA.FTZ R37, R41, R40, R37 ;  /* 0x0000002829252223 */ /* 0x004fe20000010025 */
[----:B------:R-:W-:Y:S02]  /*1ad0*/  ISETP.NE.AND P2, PT, R27, RZ, PT ;  /* 0x000000ff1b00720c */ /* 0x000fe40003f45270 */
[----:B------:R-:W-:Y:S01]  /*1ae0*/  IADD3.X R41, RZ, R21, RZ, P5, !PT ;  /* 0x00000015ff297210 */ /* 0x000fe20002ffe4ff */
[----:B---3--:R-:W-:-:S10]  /*1af0*/  @P4 FFMA.FTZ R37, R42, R29, R37 ;  /* 0x0000001d2a254223 */ /* 0x008fd40000010025 */
[----:B------:R-:W-:Y:S05]  /*1b00*/  @P2 BRA `(.L_x_257) ;  /* 0xfffffff400a02947 */ /* 0x000fea000383ffff */
.L_x_256:
[----:B------:R-:W-:-:S13]  /*1b10*/  ISETP.NE.AND P2, PT, R19, RZ, PT ;  /* 0x000000ff1300720c */ /* 0x000fda0003f45270 */
[----:B------:R-:W-:Y:S05]  /*1b20*/  @!P2 BRA `(.L_x_258) ;  /* 0x000000080004a947 */ /* 0x000fea0003800000 */
[----:B------:R-:W0:Y:S01]  /*1b30*/  LDC R27, c[0x0][0x2a8] ;  /* 0x0000aa00ff1b7b82 */ /* 0x000e220000000800 */
[----:B------:R-:W-:Y:S01]  /*1b40*/  ULDC UR4, c[0x0][0x2b4] ;  /* 0x0000ad0000047ab9 */ /* 0x000fe20000000800 */
[----:B------:R-:W-:Y:S01]  /*1b50*/  IMAD.MOV R22, RZ, RZ, -R28 ;  /* 0x000000ffff167224 */ /* 0x000fe200078e0a1c */
[----:B------:R-:W-:Y:S01]  /*1b60*/  IADD3 R20, R14, UR4, RZ ;  /* 0x000000040e147c10 */ /* 0x000fe2000fffe0ff */
[----:B------:R-:W-:Y:S01]  /*1b70*/  ULDC UR5, c[0x0][0x228] ;  /* 0x00008a0000057ab9 */ /* 0x000fe20000000800 */
[----:B------:R-:W-:Y:S01]  /*1b80*/  LOP3.LUT R32, R3, R6, RZ, 0xfc, !PT ;  /* 0x0000000603207212 */ /* 0x000fe200078efcff */
[----:B------:R-:W-:Y:S01]  /*1b90*/  ULDC UR8, c[0x0][0x220] ;  /* 0x0000880000087ab9 */ /* 0x000fe20000000800 */
[----:B------:R-:W-:Y:S01]  /*1ba0*/  IMAD.MOV.U32 R36, RZ, RZ, RZ ;  /* 0x000000ffff247224 */ /* 0x000fe200078e00ff */
[----:B------:R-:W1:Y:S01]  /*1bb0*/  LDC R33, c[0x0][0x2c0] ;  /* 0x0000b000ff217b82 */ /* 0x000e620000000800 */
[-C--:B0-----:R-:W-:Y:S02]  /*1bc0*/  IABS R29, R27.reuse ;  /* 0x0000001b001d7213 */ /* 0x081fe40000000000 */
[----:B------:R-:W-:-:S02]  /*1bd0*/  LOP3.LUT R35, RZ, R27, RZ, 0x33, !PT ;  /* 0x0000001bff237212 */ /* 0x000fc400078e33ff */
[----:B------:R-:W0:Y:S01]  /*1be0*/  I2F.RP R23, R29 ;  /* 0x0000001d00177306 */ /* 0x000e220000209400 */
[----:B-1----:R-:W-:Y:S02]  /*1bf0*/  IMAD R22, R33, R22, R20 ;  /* 0x0000001621167224 */ /* 0x002fe400078e0214 */
[----:B------:R-:W-:-:S05]  /*1c00*/  IMAD.MOV.U32 R20, RZ, RZ, RZ ;  /* 0x000000ffff147224 */ /* 0x000fca00078e00ff */
[----:B0-----:R-:W0:Y:S02]  /*1c10*/  MUFU.RCP R23, R23 ;  /* 0x0000001700177308 */ /* 0x001e240000001000 */
[----:B0-----:R-:W-:-:S06]  /*1c20*/  VIADD R21, R23, 0xffffffe ;  /* 0x0ffffffe17157836 */ /* 0x001fcc0000000000 */
[----:B------:R-:W0:Y:S02]  /*1c30*/  F2I.FTZ.U32.TRUNC.NTZ R21, R21 ;  /* 0x0000001500157305 */ /* 0x000e24000021f000 */
[----:B0-----:R-:W-:-:S04]  /*1c40*/  IMAD.MOV R30, RZ, RZ, -R21 ;  /* 0x000000ffff1e7224 */ /* 0x001fc800078e0a15 */
[----:B------:R-:W-:Y:S01]  /*1c50*/  IMAD R31, R30, R29, RZ ;  /* 0x0000001d1e1f7224 */ /* 0x000fe200078e02ff */
[----:B------:R-:W-:-:S03]  /*1c60*/  IABS R30, R22 ;  /* 0x00000016001e7213 */ /* 0x000fc60000000000 */
[----:B------:R-:W-:-:S04]  /*1c70*/  IMAD.HI.U32 R34, R21, R31, R20 ;  /* 0x0000001f15227227 */ /* 0x000fc800078e0014 */
[----:B------:R-:W-:Y:S02]  /*1c80*/  IMAD.MOV.U32 R31, RZ, RZ, R41 ;  /* 0x000000ffff1f7224 */ /* 0x000fe400078e0029 */
[----:B------:R-:W-:-:S04]  /*1c90*/  IMAD.HI.U32 R20, R34, R30, RZ ;  /* 0x0000001e22147227 */ /* 0x000fc800078e00ff */
        /* <DEDUP_REMOVED lines=23> */
[----:B------:R-:W-:-:S04]  /*1e10*/  IMAD.MOV.U32 R30, RZ, RZ, R38 ;  /* 0x000000ffff1e7224 */ /* 0x000fc800078e0026 */
[----:B------:R-:W2:Y:S04]  /*1e20*/  @!P2 LDG.E R36, desc[UR6][R20.64] ;  /* 0x000000061424a981 */ /* 0x000ea8000c1e1900 */
[----:B------:R-:W2:Y:S01]  /*1e30*/  LDG.E R30, desc[UR6][R30.64] ;  /* 0x000000061e1e7981 */ /* 0x000ea2000c1e1900 */
[----:B------:R-:W-:Y:S01]  /*1e40*/  IMAD R23, R35, R27, RZ ;  /* 0x0000001b23177224 */ /* 0x000fe200078e02ff */
[----:B------:R-:W-:-:S04]  /*1e50*/  ISETP.NE.AND P5, PT, R19, 0x1, PT ;  /* 0x000000011300780c */ /* 0x000fc80003fa5270 */
[----:B------:R-:W-:Y:S01]  /*1e60*/  ISETP.EQ.AND P2, PT, R23, R22, P1 ;  /* 0x000000161700720c */ /* 0x000fe20000f42270 */
[----:B------:R-:W-:Y:S01]  /*1e70*/  IMAD.MOV.U32 R22, RZ, RZ, R38 ;  /* 0x000000ffff167224 */ /* 0x000fe200078e0026 */
[----:B------:R-:W-:Y:S01]  /*1e80*/  IADD3 R38, P6, R38, 0x4, RZ ;  /* 0x0000000426267810 */ /* 0x000fe20007fde0ff */
[----:B------:R-:W-:-:S04]  /*1e90*/  IMAD.MOV.U32 R23, RZ, RZ, R41 ;  /* 0x000000ffff177224 */ /* 0x000fc800078e0029 */
[----:B------:R-:W-:-:S06]  /*1ea0*/  IMAD.X R41, RZ, RZ, R41, P6 ;  /* 0x000000ffff297224 */ /* 0x000fcc00030e0629 */
[----:B--2---:R-:W-:Y:S01]  /*1eb0*/  @P2 FFMA.FTZ R37, R30, R36, R37 ;  /* 0x000000241e252223 */ /* 0x004fe20000010025 */
[----:B------:R-:W-:Y:S06]  /*1ec0*/  @!P5 BRA `(.L_x_258) ;  /* 0x00000004001cd947 */ /* 0x000fec0003800000 */
[----:B------:R-:W-:Y:S01]  /*1ed0*/  IMAD R30, R28, R33, R33 ;  /* 0x000000211c1e7224 */ /* 0x000fe200078e0221 */
[----:B------:R-:W2:Y:S01]  /*1ee0*/  LDG.E R42, desc[UR6][R22.64+0x4] ;  /* 0x00000406162a7981 */ /* 0x000ea2000c1e1900 */
[----:B------:R-:W-:-:S03]  /*1ef0*/  IMAD.MOV.U32 R40, RZ, RZ, RZ ;  /* 0x000000ffff287224 */ /* 0x000fc600078e00ff */
[----:B------:R-:W-:-:S04]  /*1f00*/  IADD3 R36, -R30, UR4, R14 ;  /* 0x000000041e247c10 */ /* 0x000fc8000fffe10e */
[----:B------:R-:W-:-:S05]  /*1f10*/  IABS R28, R36 ;  /* 0x00000024001c7213 */ /* 0x000fca0000000000 */
        /* <DEDUP_REMOVED lines=8> */
[----:B------:R-:W-:Y:S02]  /*1fa0*/  ISETP.GE.U32.AND P2, PT, R28, R29, PT ;  /* 0x0000001d1c00720c */ /* 0x000fe40003f46070 */
[----:B------:R-:W-:-:S11]  /*1fb0*/  LOP3.LUT R28, RZ, R27, RZ, 0x33, !PT ;  /* 0x0000001bff1c7212 */ /* 0x000fd600078e33ff */
        /* <DEDUP_REMOVED lines=14> */
[----:B------:R-:W2:Y:S01]  /*20a0*/  @!P2 LDG.E R40, desc[UR6][R20.64] ;  /* 0x000000061428a981 */ /* 0x000ea2000c1e1900 */
[----:B------:R-:W-:Y:S01]  /*20b0*/  IMAD R31, R39, R27, RZ ;  /* 0x0000001b271f7224 */ /* 0x000fe200078e02ff */
[----:B------:R-:W-:-:S04]  /*20c0*/  ISETP.NE.AND P5, PT, R19, 0x2, PT ;  /* 0x000000021300780c */ /* 0x000fc80003fa5270 */
[----:B------:R-:W-:Y:S02]  /*20d0*/  ISETP.EQ.AND P2, PT, R31, R36, P1 ;  /* 0x000000241f00720c */ /* 0x000fe40000f42270 */
[----:B------:R-:W-:-:S05]  /*20e0*/  IADD3 R38, P6, R22, 0x8, RZ ;  /* 0x0000000816267810 */ /* 0x000fca0007fde0ff */
[----:B------:R-:W-:-:S06]  /*20f0*/  IMAD.X R41, RZ, RZ, R23, P6 ;  /* 0x000000ffff297224 */ /* 0x000fcc00030e0617 */
[----:B--2---:R-:W-:Y:S01]  /*2100*/  @P2 FFMA.FTZ R37, R42, R40, R37 ;  /* 0x000000282a252223 */ /* 0x004fe20000010025 */
[----:B------:R-:W-:Y:S06]  /*2110*/  @!P5 BRA `(.L_x_258) ;  /* 0x000000000088d947 */ /* 0x000fec0003800000 */
[----:B------:R-:W-:-:S04]  /*2120*/  IADD3 R33, R30, R33, RZ ;  /* 0x000000211e217210 */ /* 0x000fc80007ffe0ff */
[----:B------:R-:W-:-:S04]  /*2130*/  IADD3 R20, -R33, UR4, R14 ;  /* 0x0000000421147c10 */ /* 0x000fc8000fffe10e */
[----:B------:R-:W-:-:S05]  /*2140*/  IABS R30, R20 ;  /* 0x00000014001e7213 */ /* 0x000fca0000000000 */
        /* <DEDUP_REMOVED lines=24> */
[----:B------:R-:W-:-:S06]  /*22d0*/  IMAD.MOV.U32 R0, RZ, RZ, RZ ;  /* 0x000000ffff007224 */ /* 0x000fcc00078e00ff */
[----:B------:R-:W2:Y:S01]  /*22e0*/  @!P2 LDG.E R0, desc[UR6][R2.64] ;  /* 0x000000060200a981 */ /* 0x000ea2000c1e1900 */
[----:B------:R-:W-:-:S05]  /*22f0*/  IMAD R27, R29, R27, RZ ;  /* 0x0000001b1d1b7224 */ /* 0x000fca00078e02ff */
[----:B------:R-:W-:Y:S02]  /*2300*/  ISETP.EQ.AND P1, PT, R27, R20, P1 ;  /* 0x000000141b00720c */ /* 0x000fe40000f22270 */
[----:B------:R-:W-:-:S04]  /*2310*/  IADD3 R38, P2, R22, 0xc, RZ ;  /* 0x0000000c16267810 */ /* 0x000fc80007f5e0ff */
[----:B------:R-:W-:-:S07]  /*2320*/  IADD3.X R41, RZ, R23, RZ, P2, !PT ;  /* 0x00000017ff297210 */ /* 0x000fce00017fe4ff */
[----:B--2---:R-:W-:-:S07]  /*2330*/  @P1 FFMA.FTZ R37, R28, R0, R37 ;  /* 0x000000001c251223 */ /* 0x004fce0000010025 */
.L_x_258:
[----:B------:R-:W-:Y:S05]  /*2340*/  @!P3 BRA `(.L_x_259) ;  /* 0xffffffe80084b947 */ /* 0x000fea000383ffff */
.L_x_255:
[----:B------:R-:W-:Y:S01]  /*2350*/  VIADD R7, R7, 0x1 ;  /* 0x0000000107077836 */ /* 0x000fe20000000000 */
[----:B------:R-:W-:-:S04]  /*2360*/  ULDC UR4, c[0x0][0x280] ;  /* 0x0000a00000047ab9 */ /* 0x000fc80000000800 */
[----:B------:R-:W-:-:S13]  /*2370*/  ISETP.GE.AND P1, PT, R7, UR4, PT ;  /* 0x0000000407007c0c */ /* 0x000fda000bf26270 */
[----:B------:R-:W-:Y:S05]  /*2380*/  @!P1 BRA `(.L_x_260) ;  /* 0xffffffe400ec9947 */ /* 0x000fea000383ffff */
.L_x_254:
[----:B------:R-:W-:Y:S01]  /*2390*/  IMAD.MOV R3, RZ, RZ, -R15 ;  /* 0x000000ffff037224 */ /* 0x000fe200078e0a0f */
[----:B------:R-:W-:Y:S01]  /*23a0*/  ULDC UR4, c[0x0][0x24c] ;  /* 0x0000930000047ab9 */ /* 0x000fe20000000800 */
[----:B------:R-:W-:Y:S02]  /*23b0*/  VIADD R11, R11, 0x1 ;  /* 0x000000010b0b7836 */ /* 0x000fe40000000000 */
[----:B------:R-:W-:-:S04]  /*23c0*/  IMAD R3, R3, UR4, R16 ;  /* 0x0000000403037c24 */ /* 0x000fc8000f8e0210 */
[----:B------:R-:W-:-:S05]  /*23d0*/  IMAD R0, R26, R3, R26 ;  /* 0x000000031a007224 */ /* 0x000fca00078e021a */
[----:B------:R-:W-:-:S13]  /*23e0*/  ISETP.GE.AND P1, PT, R11, R0, PT ;  /* 0x000000000b00720c */ /* 0x000fda0003f26270 */
[----:B------:R-:W-:Y:S05]  /*23f0*/  @!P1 BRA `(.L_x_261) ;  /* 0xffffffe400ac9947 */ /* 0x000fea000383ffff */
.L_x_253:
[----:B------:R-:W-:Y:S05]  /*2400*/  BSYNC B0 ;  /* 0x0000000000007941 */ /* 0x000fea0003800000 */
.L_x_252:
[----:B------:R-:W-:Y:S01]  /*2410*/  ULDC.64 UR4, c[0x0][0x260] ;  /* 0x0000980000047ab9 */ /* 0x000fe20000000a00 */
[----:B------:R-:W-:Y:S01]  /*2420*/  IMAD.MOV R3, RZ, RZ, -R15 ;  /* 0x000000ffff037224 */ /* 0x000fe200078e0a0f */
[----:B------:R-:W-:Y:S01]  /*2430*/  ULDC.64 UR8, c[0x0][0x268] ;  /* 0x00009a0000087ab9 */ /* 0x000fe20000000a00 */
[----:B------:R-:W-:Y:S01]  /*2440*/  IMAD R12, R12, UR5, RZ ;  /* 0x000000050c0c7c24 */ /* 0x000fe2000f8e02ff */
[----:B------:R-:W-:Y:S01]  /*2450*/  ULDC UR10, c[0x0][0x24c] ;  /* 0x00009300000a7ab9 */ /* 0x000fe20000000800 */
[----:B------:R-:W-:Y:S01]  /*2460*/  IMAD R13, R13, UR8, RZ ;  /* 0x000000080d0d7c24 */ /* 0x000fe2000f8e02ff */
[----:B------:R-:W-:Y:S01]  /*2470*/  ULDC UR5, c[0x0][0x25c] ;  /* 0x0000970000057ab9 */ /* 0x000fe20000000800 */
[----:B------:R-:W-:Y:S02]  /*2480*/  IMAD R14, R14, UR9, RZ ;  /* 0x000000090e0e7c24 */ /* 0x000fe4000f8e02ff */
        /* <DEDUP_REMOVED lines=19> */
[----:B------:R0:W-:Y:S02]  /*25c0*/  STG.E desc[UR6][R2.64], R37 ;  /* 0x0000002502007986 */ /* 0x0001e4000c101906 */
[----:B------:R-:W-:Y:S01]  /*25d0*/  USHF.R.S32.HI UR5, URZ, 0x1f, UR4 ;  /* 0x0000001f3f057899 */ /* 0x000fe20008011404 */
[----:B------:R-:W-:Y:S01]  /*25e0*/  IMAD.X R25, RZ, RZ, R25, P1 ;  /* 0x000000ffff197224 */ /* 0x000fe200008e0619 */
[----:B------:R-:W-:-:S04]  /*25f0*/  ISETP.GE.U32.AND P1, PT, R24, UR4, PT ;  /* 0x0000000418007c0c */ /* 0x000fc8000bf26070 */
[----:B------:R-:W-:-:S13]  /*2600*/  ISETP.GE.AND.EX P1, PT, R25, UR5, PT, P1 ;  /* 0x0000000519007c0c */ /* 0x000fda000bf26310 */
[----:B0-----:R-:W-:Y:S05]  /*2610*/  @!P1 BRA `(.L_x_262) ;  /* 0xffffffdc00349947 */ /* 0x001fea000383ffff */
[----:B------:R-:W-:Y:S05]  /*2620*/  EXIT ;  /* 0x000000000000794d */ /* 0x000fea0003800000 */
.L_x_263:
        /* <DEDUP_REMOVED lines=13> */
.L_x_483:


//--------------------- .text._ZN2at6native51_GLOBAL__N__11011a27_18_DepthwiseConv3d_cu_35e0c7b543conv_depthwise3d_cuda_backward_input_kernelIffLi3ELi3ELi3ELin1ELin1ELin1ELin1ELin1ELin1EEEvNS_27GenericPackedTensorAccessorIKT_Lm5ENS_16DefaultPtrTraitsEiEENS3_IS4_Lm5ES6_iEES7_iiiiiiiii --------------------------
	.section	.text._ZN2at6native51_GLOBAL__N__11011a27_18_DepthwiseConv3d_cu_35e0c7b543conv_depthwise3d_cuda_backward_input_kernelIffLi3ELi3ELi3ELin1ELin1ELin1ELin1ELin1ELin1EEEvNS_27GenericPackedTensorAccessorIKT_Lm5ENS_16DefaultPtrTraitsEiEENS3_IS4_Lm5ES6_iEES7_iiiiiiiii,"ax",@progbits
	.align	128
.text._ZN2at6native51_GLOBAL__N__11011a27_18_DepthwiseConv3d_cu_35e0c7b543conv_depthwise3d_cuda_backward_input_kernelIffLi3ELi3ELi3ELin1ELin1ELin1ELin1ELin1ELin1EEEvNS_27GenericPackedTensorAccessorIKT_Lm5ENS_16DefaultPtrTraitsEiEENS3_IS4_Lm5ES6_iEES7_iiiiiiiii:
        .type           _ZN2at6native51_GLOBAL__N__11011a27_18_DepthwiseConv3d_cu_35e0c7b543conv_depthwise3d_cuda_backward_input_kernelIffLi3ELi3ELi3ELin1ELin1ELin1ELin1ELin1ELin1EEEvNS_27GenericPackedTensorAccessorIKT_Lm5ENS_16DefaultPtrTraitsEiEENS3_IS4_Lm5ES6_iEES7_iiiiiiiii,@function
        .size           _ZN2at6native51_GLOBAL__N__11011a27_18_DepthwiseConv3d_cu_35e0c7b543conv_depthwise3d_cuda_backward_input_kernelIffLi3ELi3ELi3ELin1ELin1ELin1ELin1ELin1ELin1EEEvNS_27GenericPackedTensorAccessorIKT_Lm5ENS_16DefaultPtrTraitsEiEENS3_IS4_Lm5ES6_iEES7_iiiiiiiii,(.L_x_484 - _ZN2at6native51_GLOBAL__N__11011a27_18_DepthwiseConv3d_cu_35e0c7b543conv_depthwise3d_cuda_backward_input_kernelIffLi3ELi3ELi3ELin1ELin1ELin1ELin1ELin1ELin1EEEvNS_27GenericPackedTensorAccessorIKT_Lm5ENS_16DefaultPtrTraitsEiEENS3_IS4_Lm5ES6_iEES7_iiiiiiiii)
        .other          _ZN2at6native51_GLOBAL__N__11011a27_18_DepthwiseConv3d_cu_35e0c7b543conv_depthwise3d_cuda_backward_input_kernelIffLi3ELi3ELi3ELin1ELin1ELin1ELin1ELin1ELin1EEEvNS_27GenericPackedTensorAccessorIKT_Lm5ENS_16DefaultPtrTraitsEiEENS3_IS4_Lm5ES6_iEES7_iiiiiiiii,@"STO_CUDA_ENTRY STV_DEFAULT"
_ZN2at6native51_GLOBAL__N__11011a27_18_DepthwiseConv3d_cu_35e0c7b543conv_depthwise3d_cuda_backward_input_kernelIffLi3ELi3ELi3ELin1ELin1ELin1ELin1ELin1ELin1EEEvNS_27GenericPackedTensorAccessorIKT_Lm5ENS_16DefaultPtrTraitsEiEENS3_IS4_Lm5ES6_iEES7_iiiiiiiii:
        /* <DEDUP_REMOVED lines=19> */
[----:B------:R-:W-:Y:S01]  /*0130*/  ULDC UR8, c[0x0][0x228] ;  /* 0x00008a0000087ab9 */ /* 0x000fe20000000800 */
[----:B------:R-:W-:Y:S01]  /*0140*/  ULDC UR9, c[0x0][0x2b8] ;  /* 0x0000ae0000097ab9 */ /* 0x000fe20000000800 */
[----:B------:R-:W1:Y:S01]  /*0150*/  LDC R9, c[0x0][0x21c] ;  /* 0x00008700ff097b82 */ /* 0x000e620000000800 */
        /* <DEDUP_REMOVED lines=24> */
.L_x_268:
[----:B------:R-:W0:Y:S01]  /*02e0*/  LDC R3, c[0x0][0x258] ;  /* 0x00009600ff037b82 */ /* 0x000e220000000800 */
[----:B------:R-:W-:Y:S01]  /*02f0*/  IABS R6, R22 ;  /* 0x0000001600067213 */ /* 0x000fe20000000000 */
[----:B------:R-:W-:Y:S01]  /*0300*/  BSSY B0, `(.L_x_264) ;  /* 0x00001be000007945 */ /* 0x000fe20003800000 */
[----:B------:R-:W-:-:S05]  /*0310*/  IMAD.MOV.U32 R40, RZ, RZ, RZ ;  /* 0x000000ffff287224 */ /* 0x000fca00078e00ff */
[----:B------:R-:W1:Y:S08]  /*0320*/  LDC R17, c[0x0][0x254] ;  /* 0x00009500ff117b82 */ /* 0x000e700000000800 */
[----:B------:R-:W2:Y:S01]  /*0330*/  LDC R16, c[0x0][0x250] ;  /* 0x00009400ff107b82 */ /* 0x000ea20000000800 */
[----:B0-----:R-:W-:-:S07]  /*0340*/  IABS R7, R3 ;  /* 0x0000000300077213 */ /* 0x001fce0000000000 */
[----:B------:R-:W0:Y:S01]  /*0350*/  LDC R13, c[0x0][0x24c] ;  /* 0x00009300ff0d7b82 */ /* 0x000e220000000800 */
[----:B------:R-:W3:Y:S01]  /*0360*/  I2F.RP R0, R7 ;  /* 0x0000000700007306 */ /* 0x000ee20000209400 */
[----:B-1----:R-:W-:Y:S02]  /*0370*/  IABS R8, R17 ;  /* 0x0000001100087213 */ /* 0x002fe40000000000 */
[----:B--2---:R-:W-:-:S05]  /*0380*/  IABS R11, R16 ;  /* 0x00000010000b7213 */ /* 0x004fca0000000000 */
[----:B---3--:R-:W1:Y:S01]  /*0390*/  MUFU.RCP R0, R0 ;  /* 0x0000000000007308 */ /* 0x008e620000001000 */
[----:B0-----:R-:W-:Y:S01]  /*03a0*/  IABS R15, R13 ;  /* 0x0000000d000f7213 */ /* 0x001fe20000000000 */
[----:B-1----:R-:W-:-:S06]  /*03b0*/  VIADD R4, R0, 0xffffffe ;  /* 0x0ffffffe00047836 */ /* 0x002fcc0000000000 */
[----:B------:R0:W1:Y:S02]  /*03c0*/  F2I.FTZ.U32.TRUNC.NTZ R5, R4 ;  /* 0x0000000400057305 */ /* 0x000064000021f000 */
[----:B0-----:R-:W-:Y:S02]  /*03d0*/  IMAD.MOV.U32 R4, RZ, RZ, RZ ;  /* 0x000000ffff047224 */ /* 0x001fe400078e00ff */
[----:B-1----:R-:W-:-:S04]  /*03e0*/  IMAD.MOV R2, RZ, RZ, -R5 ;  /* 0x000000ffff027224 */ /* 0x002fc800078e0a05 */
        /* <DEDUP_REMOVED lines=14> */
[----:B------:R-:W-:Y:S01]  /*04d0*/  LOP3.LUT R2, R22, R3, RZ, 0x3c, !PT ;  /* 0x0000000316027212 */ /* 0x000fe200078e3cff */
[----:B0-----:R-:W-:Y:S02]  /*04e0*/  VIADD R4, R6, 0xffffffe ;  /* 0x0ffffffe06047836 */ /* 0x001fe40000000000 */
[----:B------:R-:W0:Y:S01]  /*04f0*/  I2F.RP R6, R11 ;  /* 0x0000000b00067306 */ /* 0x000e220000209400 */
[----:B------:R-:W-:-:S07]  /*0500*/  ISETP.GE.AND P2, PT, R2, RZ, PT ;  /* 0x000000ff0200720c */ /* 0x000fce0003f46270 */
[----:B------:R1:W2:Y:S01]  /*0510*/  F2I.FTZ.U32.TRUNC.NTZ R5, R4 ;  /* 0x0000000400057305 */ /* 0x0002a2000021f000 */
[----:B------:R-:W-:-:S05]  /*0520*/  @P0 VIADD R0, R0, 0x1 ;  /* 0x0000000100000836 */ /* 0x000fca0000000000 */
[----:B------:R-:W-:Y:S01]  /*0530*/  @!P2 IMAD.MOV R0, RZ, RZ, -R0 ;  /* 0x000000ffff00a224 */ /* 0x000fe200078e0a00 */
[----:B------:R-:W-:Y:S01]  /*0540*/  @!P1 LOP3.LUT R0, RZ, R3, RZ, 0x33, !PT ;  /* 0x00000003ff009212 */ /* 0x000fe200078e33ff */
[----:B0-----:R-:W0:Y:S01]  /*0550*/  MUFU.RCP R6, R6 ;  /* 0x0000000600067308 */ /* 0x001e220000001000 */
[----:B-1----:R-:W-:-:S03]  /*0560*/  IMAD.MOV.U32 R4, RZ, RZ, RZ ;  /* 0x000000ffff047224 */ /* 0x002fc600078e00ff */
[----:B------:R-:W-:Y:S02]  /*0570*/  IMAD.MOV R18, RZ, RZ, -R0 ;  /* 0x000000ffff127224 */ /* 0x000fe400078e0a00 */
[----:B--2---:R-:W-:Y:S02]  /*0580*/  IMAD.MOV R2, RZ, RZ, -R5 ;  /* 0x000000ffff027224 */ /* 0x004fe400078e0a05 */
[----:B------:R-:W-:Y:S02]  /*0590*/  IMAD R18, R3, R18, R22 ;  /* 0x0000001203127224 */ /* 0x000fe400078e0216 */
[----:B------:R-:W-:Y:S01]  /*05a0*/  IMAD R7, R2, R9, RZ ;  /* 0x0000000902077224 */ /* 0x000fe200078e02ff */
[----:B------:R-:W-:-:S03]  /*05b0*/  IABS R2, R0 ;  /* 0x0000000000027213 */ /* 0x000fc60000000000 */
[----:B------:R-:W-:-:S06]  /*05c0*/  IMAD.HI.U32 R4, R5, R7, R4 ;  /* 0x0000000705047227 */ /* 0x000fcc00078e0004 */
[----:B------:R-:W-:-:S04]  /*05d0*/  IMAD.HI.U32 R4, R4, R2, RZ ;  /* 0x0000000204047227 */ /* 0x000fc800078e00ff */
[----:B------:R-:W-:-:S04]  /*05e0*/  IMAD.MOV R5, RZ, RZ, -R4 ;  /* 0x000000ffff057224 */ /* 0x000fc800078e0a04 */
[C---:B------:R-:W-:Y:S02]  /*05f0*/  IMAD R2, R9.reuse, R5, R2 ;  /* 0x0000000509027224 */ /* 0x040fe400078e0202 */
[----:B0-----:R-:W-:Y:S02]  /*0600*/  VIADD R5, R6, 0xffffffe ;  /* 0x0ffffffe06057836 */ /* 0x001fe40000000000 */
[----:B------:R-:W0:Y:S01]  /*0610*/  I2F.RP R6, R15 ;  /* 0x0000000f00067306 */ /* 0x000e220000209400 */
[----:B------:R-:W-:-:S07]  /*0620*/  ISETP.GT.U32.AND P1, PT, R9, R2, PT ;  /* 0x000000020900720c */ /* 0x000fce0003f24070 */
[----:B------:R-:W1:Y:S06]  /*0630*/  F2I.FTZ.U32.TRUNC.NTZ R5, R5 ;  /* 0x0000000500057305 */ /* 0x000e6c000021f000 */
[----:B------:R-:W-:Y:S02]  /*0640*/  @!P1 IMAD.IADD R2, R2, 0x1, -R9 ;  /* 0x0000000102029824 */ /* 0x000fe400078e0a09 */
[----:B------:R-:W-:Y:S01]  /*0650*/  @!P1 VIADD R4, R4, 0x1 ;  /* 0x0000000104049836 */ /* 0x000fe20000000000 */
[----:B------:R-:W-:Y:S01]  /*0660*/  ISETP.NE.AND P1, PT, R17, RZ, PT ;  /* 0x000000ff1100720c */ /* 0x000fe20003f25270 */
[----:B0-----:R-:W0:Y:S01]  /*0670*/  MUFU.RCP R6, R6 ;  /* 0x0000000600067308 */ /* 0x001e220000001000 */
[----:B------:R-:W-:-:S02]  /*0680*/  ISETP.GE.U32.AND P0, PT, R2, R9, PT ;  /* 0x000000090200720c */ /* 0x000fc40003f06070 */
[----:B------:R-:W-:-:S04]  /*0690*/  LOP3.LUT R2, R0, R17, RZ, 0x3c, !PT ;  /* 0x0000001100027212 */ /* 0x000fc800078e3cff */
[----:B------:R-:W-:Y:S01]  /*06a0*/  ISETP.GE.AND P2, PT, R2, RZ, PT ;  /* 0x000000ff0200720c */ /* 0x000fe20003f46270 */
[----:B-1----:R-:W-:-:S04]  /*06b0*/  IMAD.MOV R2, RZ, RZ, -R5 ;  /* 0x000000ffff027224 */ /* 0x002fc800078e0a05 */
        /* <DEDUP_REMOVED lines=10> */
[----:B------:R-:W-:Y:S02]  /*0760*/  IMAD R2, R11, R5, R2 ;  /* 0x000000050b027224 */ /* 0x000fe400078e0202 */
[----:B0-----:R-:W-:-:S03]  /*0770*/  VIADD R5, R6, 0xffffffe ;  /* 0x0ffffffe06057836 */ /* 0x001fc60000000000 */
[----:B------:R-:W-:-:S03]  /*0780*/  ISETP.GT.U32.AND P1, PT, R11, R2, PT ;  /* 0x000000020b00720c */ /* 0x000fc60003f24070 */
[----:B------:R-:W0:Y:S10]  /*0790*/  F2I.FTZ.U32.TRUNC.NTZ R5, R5 ;  /* 0x0000000500057305 */ /* 0x000e34000021f000 */
[----:B------:R-:W-:Y:S01]  /*07a0*/  @!P1 IADD3 R2, R2, -R11, RZ ;  /* 0x8000000b02029210 */ /* 0x000fe20007ffe0ff */
[----:B------:R-:W-:Y:S01]  /*07b0*/  @!P1 VIADD R4, R4, 0x1 ;  /* 0x0000000104049836 */ /* 0x000fe20000000000 */
[----:B------:R-:W-:-:S02]  /*07c0*/  ISETP.NE.AND P1, PT, R16, RZ, PT ;  /* 0x000000ff1000720c */ /* 0x000fc40003f25270 */
        /* <DEDUP_REMOVED lines=22> */
[----:B------:R-:W-:-:S04]  /*0930*/  IMAD.MOV R2, RZ, RZ, -R9 ;  /* 0x000000ffff027224 */ /* 0x000fc800078e0a09 */
[----:B------:R-:W-:Y:S02]  /*0940*/  IMAD R17, R17, R2, R0 ;  /* 0x0000000211117224 */ /* 0x000fe400078e0200 */
        /* <DEDUP_REMOVED lines=11> */
[----:B------:R-:W0:Y:S01]  /*0a00*/  LDC R0, c[0x0][0x2a8] ;  /* 0x0000aa00ff007b82 */ /* 0x000e220000000800 */
[----:B------:R-:W-:Y:S01]  /*0a10*/  ULDC.64 UR4, c[0x0][0x2b0] ;  /* 0x0000ac0000047ab9 */ /* 0x000fe20000000a00 */
[----:B------:R-:W-:Y:S02]  /*0a20*/  IMAD.MOV.U32 R40, RZ, RZ, RZ ;  /* 0x000000ffff287224 */ /* 0x000fe400078e00ff */
[----:B------:R-:W-:Y:S01]  /*0a30*/  VIADD R15, R18, UR5 ;  /* 0x00000005120f7c36 */ /* 0x000fe20008000000 */
[----:B------:R-:W-:Y:S01]  /*0a40*/  ULDC UR5, c[0x0][0x2c0] ;  /* 0x0000b00000057ab9 */ /* 0x000fe20000000800 */
[----:B------:R-:W-:Y:S01]  /*0a50*/  VIADD R12, R17, UR4 ;  /* 0x00000004110c7c36 */ /* 0x000fe20008000000 */
[----:B------:R-:W-:Y:S01]  /*0a60*/  ULDC UR4, c[0x0][0x2bc] ;  /* 0x0000af0000047ab9 */ /* 0x000fe20000000800 */
[----:B------:R-:W1:Y:S01]  /*0a70*/  LDC R5, c[0x0][0x2a4] ;  /* 0x0000a900ff057b82 */ /* 0x000e620000000800 */
[----:B------:R-:W-:Y:S01]  /*0a80*/  IABS R24, R15 ;  /* 0x0000000f00187213 */ /* 0x000fe20000000000 */
[----:B------:R-:W-:Y:S01]  /*0a90*/  VIADD R14, R15, -UR5 ;  /* 0x800000050f0e7c36 */ /* 0x000fe20008000000 */
[----:B------:R-:W-:Y:S01]  /*0aa0*/  IABS R25, R12 ;  /* 0x0000000c00197213 */ /* 0x000fe20000000000 */
[----:B------:R-:W-:-:S02]  /*0ab0*/  VIADD R11, R12, -UR4 ;  /* 0x800000040c0b7c36 */ /* 0x000fc40008000000 */
[----:B------:R-:W-:Y:S01]  /*0ac0*/  IMAD R29, RZ, RZ, -UR4 ;  /* 0x80000004ff1d7e24 */ /* 0x000fe2000f8e02ff */
[----:B------:R-:W-:Y:S01]  /*0ad0*/  IABS R28, R14 ;  /* 0x0000000e001c7213 */ /* 0x000fe20000000000 */
[----:B------:R-:W-:Y:S01]  /*0ae0*/  ULDC UR4, c[0x0][0x28c] ;  /* 0x0000a30000047ab9 */ /* 0x000fe20000000800 */
[----:B------:R-:W-:Y:S02]  /*0af0*/  IABS R31, R11 ;  /* 0x0000000b001f7213 */ /* 0x000fe40000000000 */
[----:B0-----:R-:W-:-:S04]  /*0b00*/  IABS R7, R0 ;  /* 0x0000000000077213 */ /* 0x001fc80000000000 */
[----:B------:R-:W0:Y:S01]  /*0b10*/  I2F.RP R9, R7 ;  /* 0x0000000700097306 */ /* 0x000e220000209400 */
[----:B-1----:R-:W-:-:S07]  /*0b20*/  IABS R4, R5 ;  /* 0x0000000500047213 */ /* 0x002fce0000000000 */
[----:B------:R-:W1:Y:S08]  /*0b30*/  I2F.RP R2, R4 ;  /* 0x0000000400027306 */ /* 0x000e700000209400 */
[----:B0-----:R-:W0:Y:S08]  /*0b40*/  MUFU.RCP R9, R9 ;  /* 0x0000000900097308 */ /* 0x001e300000001000 */
[----:B-1----:R1:W-:Y:S01]  /*0b50*/  MUFU.RCP R6, R2 ;  /* 0x0000000200067308 */ /* 0x0023e20000001000 */
[----:B0-----:R-:W-:-:S02]  /*0b60*/  VIADD R3, R9, 0xffffffe ;  /* 0x0ffffffe09037836 */ /* 0x001fc40000000000 */
[----:B-1----:R-:W-:-:S05]  /*0b70*/  IMAD.MOV.U32 R2, RZ, RZ, RZ ;  /* 0x000000ffff027224 */ /* 0x002fca00078e00ff */
[----:B------:R-:W0:Y:S02]  /*0b80*/  F2I.FTZ.U32.TRUNC.NTZ R3, R3 ;  /* 0x0000000300037305 */ /* 0x000e24000021f000 */
[----:B0-----:R-:W-:-:S04]  /*0b90*/  IMAD.MOV R10, RZ, RZ, -R3 ;  /* 0x000000ffff0a7224 */ /* 0x001fc800078e0a03 */
[----:B------:R-:W-:Y:S02]  /*0ba0*/  IMAD R9, R10, R7, RZ ;  /* 0x000000070a097224 */ /* 0x000fe400078e02ff */
[----:B------:R-:W-:Y:S02]  /*0bb0*/  IMAD R10, RZ, RZ, -UR5 ;  /* 0x80000005ff0a7e24 */ /* 0x000fe4000f8e02ff */
[----:B------:R-:W-:-:S04]  /*0bc0*/  IMAD.HI.U32 R9, R3, R9, R2 ;  /* 0x0000000903097227 */ /* 0x000fc800078e0002 */
[----:B------:R-:W-:Y:S02]  /*0bd0*/  VIADD R3, R6, 0xffffffe ;  /* 0x0ffffffe06037836 */ /* 0x000fe40000000000 */
[----:B------:R-:W-:-:S04]  /*0be0*/  IMAD.HI.U32 R26, R9, R24, RZ ;  /* 0x00000018091a7227 */ /* 0x000fc800078e00ff */
[----:B------:R-:W0:Y:S01]  /*0bf0*/  F2I.FTZ.U32.TRUNC.NTZ R3, R3 ;  /* 0x0000000300037305 */ /* 0x000e22000021f000 */
[----:B------:R-:W-:Y:S01]  /*0c00*/  IADD3 R2, -R26, RZ, RZ ;  /* 0x000000ff1a027210 */ /* 0x000fe20007ffe1ff */
[----:B------:R-:W-:-:S04]  /*0c10*/  IMAD.HI.U32 R6, R9, R28, RZ ;  /* 0x0000001c09067227 */ /* 0x000fc800078e00ff */
[----:B------:R-:W-:Y:S02]  /*0c20*/  IMAD R13, R10, 0x2, R15 ;  /* 0x000000020a0d7824 */ /* 0x000fe400078e020f */
[----:B------:R-:W-:Y:S02]  /*0c30*/  IMAD R24, R7, R2, R24 ;  /* 0x0000000207187224 */ /* 0x000fe400078e0218 */
[----:B------:R-:W-:Y:S01]  /*0c40*/  IMAD.MOV R2, RZ, RZ, -R6 ;  /* 0x000000ffff027224 */ /* 0x000fe200078e0a06 */
[----:B------:R-:W-:Y:S01]  /*0c50*/  IABS R30, R13 ;  /* 0x0000000d001e7213 */ /* 0x000fe20000000000 */
[----:B------:R-:W-:Y:S01]  /*0c60*/  IMAD R10, R29, 0x2, R12 ;  /* 0x000000021d0a7824 */ /* 0x000fe200078e020c */
[C---:B------:R-:W-:Y:S01]  /*0c70*/  ISETP.GT.U32.AND P4, PT, R7.reuse, R24, PT ;  /* 0x000000180700720c */ /* 0x040fe20003f84070 */
[C---:B------:R-:W-:Y:S02]  /*0c80*/  IMAD R28, R7.reuse, R2, R28 ;  /* 0x00000002071c7224 */ /* 0x040fe400078e021c */
[----:B0-----:R-:W-:Y:S01]  /*0c90*/  IMAD.MOV R27, RZ, RZ, -R3 ;  /* 0x000000ffff1b7224 */ /* 0x001fe200078e0a03 */
[----:B------:R-:W-:Y:S01]  /*0ca0*/  IABS R33, R10 ;  /* 0x0000000a00217213 */ /* 0x000fe20000000000 */
[----:B------:R-:W-:Y:S01]  /*0cb0*/  IMAD.MOV.U32 R2, RZ, RZ, RZ ;  /* 0x000000ffff027224 */ /* 0x000fe200078e00ff */
[----:B------:R-:W-:Y:S01]  /*0cc0*/  ISETP.GT.U32.AND P1, PT, R7, R28, PT ;  /* 0x0000001c0700720c */ /* 0x000fe20003f24070 */
[----:B------:R-:W-:-:S02]  /*0cd0*/  IMAD R27, R27, R4, RZ ;  /* 0x000000041b1b7224 */ /* 0x000fc400078e02ff */
[----:B------:R-:W-:-:S04]  /*0ce0*/  IMAD.HI.U32 R9, R9, R30, RZ ;  /* 0x0000001e09097227 */ /* 0x000fc800078e00ff */
[----:B------:R-:W-:-:S04]  /*0cf0*/  IMAD.HI.U32 R27, R3, R27, R2 ;  /* 0x0000001b031b7227 */ /* 0x000fc800078e0002 */
[----:B------:R-:W-:Y:S02]  /*0d00*/  IMAD.MOV R3, RZ, RZ, -R9 ;  /* 0x000000ffff037224 */ /* 0x000fe400078e0a09 */
[----:B------:R-:W-:-:S04]  /*0d10*/  IMAD.HI.U32 R2, R27, R25, RZ ;  /* 0x000000191b027227 */ /* 0x000fc800078e00ff */
[----:B------:R-:W-:Y:S02]  /*0d20*/  IMAD R30, R7, R3, R30 ;  /* 0x00000003071e7224 */ /* 0x000fe400078e021e */
[----:B------:R-:W-:Y:S02]  /*0d30*/  IMAD.MOV R29, RZ, RZ, -R2 ;  /* 0x000000ffff1d7224 */ /* 0x000fe400078e0a02 */
[----:B------:R-:W-:Y:S01]  /*0d40*/  IMAD.HI.U32 R3, R27, R31, RZ ;  /* 0x0000001f1b037227 */ /* 0x000fe200078e00ff */
[----:B------:R-:W-:-:S03]  /*0d50*/  ISETP.GT.U32.AND P3, PT, R7, R30, PT ;  /* 0x0000001e0700720c */ /* 0x000fc60003f64070 */
[----:B------:R-:W-:Y:S02]  /*0d60*/  IMAD R25, R4, R29, R25 ;  /* 0x0000001d04197224 */ /* 0x000fe400078e0219 */
[----:B------:R-:W-:Y:S02]  /*0d70*/  IMAD.MOV R29, RZ, RZ, -R3 ;  /* 0x000000ffff1d7224 */ /* 0x000fe400078e0a03 */
[--C-:B------:R-:W-:Y:S01]  /*0d80*/  @!P4 IMAD.IADD R24, R24, 0x1, -R7.reuse ;  /* 0x000000011818c824 */ /* 0x100fe200078e0a07 */
[----:B------:R-:W-:Y:S01]  /*0d90*/  ISETP.GT.U32.AND P5, PT, R4, R25, PT ;  /* 0x000000190400720c */ /* 0x000fe20003fa4070 */
[----:B------:R-:W-:Y:S02]  /*0da0*/  @!P1 IMAD.IADD R28, R28, 0x1, -R7 ;  /* 0x000000011c1c9824 */ /* 0x000fe400078e0a07 */
[----:B------:R-:W-:Y:S01]  /*0db0*/  IMAD.HI.U32 R27, R27, R33, RZ ;  /* 0x000000211b1b7227 */ /* 0x000fe200078e00ff */
[-C--:B------:R-:W-:Y:S02]  /*0dc0*/  ISETP.GE.U32.AND P6, PT, R24, R7.reuse, PT ;  /* 0x000000071800720c */ /* 0x080fe40003fc6070 */
[----:B------:R-:W-:Y:S01]  /*0dd0*/  ISETP.GE.U32.AND P2, PT, R28, R7, PT ;  /* 0x000000071c00720c */ /* 0x000fe20003f46070 */
[----:B------:R-:W-:Y:S01]  /*0de0*/  IMAD R29, R4, R29, R31 ;  /* 0x0000001d041d7224 */ /* 0x000fe200078e021f */
[-C--:B------:R-:W-:Y:S01]  /*0df0*/  LOP3.LUT R28, R14, R0.reuse, RZ, 0x3c, !PT ;  /* 0x000000000e1c7212 */ /* 0x080fe200078e3cff */
[----:B------:R-:W-:Y:S01]  /*0e00*/  @!P3 IMAD.IADD R30, R30, 0x1, -R7 ;  /* 0x000000011e1eb824 */ /* 0x000fe200078e0a07 */
[----:B------:R-:W-:Y:S01]  /*0e10*/  LOP3.LUT R31, RZ, R0, RZ, 0x33, !PT ;  /* 0x00000000ff1f7212 */ /* 0x000fe200078e33ff */
[----:B------:R-:W-:Y:S01]  /*0e20*/  IMAD.MOV R24, RZ, RZ, -R27 ;  /* 0x000000ffff187224 */ /* 0x000fe200078e0a1b */
[----:B------:R-:W-:Y:S01]  /*0e30*/  ISETP.GT.U32.AND P0, PT, R4, R29, PT ;  /* 0x0000001d0400720c */ /* 0x000fe20003f04070 */
[----:B------:R-:W-:Y:S01]  /*0e40*/  @!P4 VIADD R26, R26, 0x1 ;  /* 0x000000011a1ac836 */ /* 0x000fe20000000000 */
[----:B------:R-:W-:Y:S01]  /*0e50*/  ISETP.GE.U32.AND P4, PT, R30, R7, PT ;  /* 0x000000071e00720c */ /* 0x000fe20003f86070 */
[----:B------:R-:W-:Y:S01]  /*0e60*/  IMAD R7, R4, R24, R33 ;  /* 0x0000001804077224 */ /* 0x000fe200078e0221 */
[----:B------:R-:W-:Y:S01]  /*0e70*/  LOP3.LUT R24, R15, R0, RZ, 0x3c, !PT ;  /* 0x000000000f187212 */ /* 0x000fe200078e3cff */
[----:B------:R-:W-:Y:S01]  /*0e80*/  @!P1 VIADD R6, R6, 0x1 ;  /* 0x0000000106069836 */ /* 0x000fe20000000000 */
[----:B------:R-:W-:Y:S01]  /*0e90*/  @!P5 IADD3 R2, R2, 0x1, RZ ;  /* 0x000000010202d810 */ /* 0x000fe20007ffe0ff */
[----:B------:R-:W-:Y:S01]  /*0ea0*/  @!P5 IMAD.IADD R25, R25, 0x1, -R4 ;  /* 0x000000011919d824 */ /* 0x000fe200078e0a04 */
[----:B------:R-:W-:Y:S01]  /*0eb0*/  ISETP.GT.U32.AND P1, PT, R4, R7, PT ;  /* 0x000000070400720c */ /* 0x000fe20003f24070 */
[----:B------:R-:W-:-:S02]  /*0ec0*/  @P2 VIADD R6, R6, 0x1 ;  /* 0x0000000106062836 */ /* 0x000fc40000000000 */
[----:B------:R-:W-:Y:S01]  /*0ed0*/  @!P3 VIADD R9, R9, 0x1 ;  /* 0x000000010909b836 */ /* 0x000fe20000000000 */
[-C--:B------:R-:W-:Y:S01]  /*0ee0*/  ISETP.GE.U32.AND P2, PT, R25, R4.reuse, PT ;  /* 0x000000041900720c */ /* 0x080fe20003f46070 */
[--C-:B------:R-:W-:Y:S01]  /*0ef0*/  @!P0 IMAD.IADD R29, R29, 0x1, -R4.reuse ;  /* 0x000000011d1d8824 */ /* 0x100fe200078e0a04 */
[----:B------:R-:W-:Y:S01]  /*0f00*/  ISETP.GE.AND P3, PT, R28, RZ, PT ;  /* 0x000000ff1c00720c */ /* 0x000fe20003f66270 */
[----:B------:R-:W-:Y:S01]  /*0f10*/  @P6 VIADD R26, R26, 0x1 ;  /* 0x000000011a1a6836 */ /* 0x000fe20000000000 */
[----:B------:R-:W-:Y:S01]  /*0f20*/  ISETP.GE.AND P6, PT, R24, RZ, PT ;  /* 0x000000ff1800720c */ /* 0x000fe20003fc6270 */
[----:B------:R-:W-:Y:S01]  /*0f30*/  @P4 VIADD R9, R9, 0x1 ;  /* 0x0000000109094836 */ /* 0x000fe20000000000 */
[----:B------:R-:W-:Y:S01]  /*0f40*/  ISETP.GE.U32.AND P4, PT, R29, R4, PT ;  /* 0x000000041d00720c */ /* 0x000fe20003f86070 */
[----:B------:R-:W0:Y:S01]  /*0f50*/  LDC.64 R24, c[0x0][0x270] ;  /* 0x00009c00ff187b82 */ /* 0x000e220000000a00 */
[-C--:B------:R-:W-:Y:S01]  /*0f60*/  LOP3.LUT R28, R12, R5.reuse, RZ, 0x3c, !PT ;  /* 0x000000050c1c7212 */ /* 0x080fe200078e3cff */
[----:B------:R-:W-:Y:S01]  /*0f70*/  @!P1 IMAD.IADD R7, R7, 0x1, -R4 ;  /* 0x0000000107079824 */ /* 0x000fe200078e0a04 */
[----:B------:R-:W-:Y:S01]  /*0f80*/  LOP3.LUT R29, R13, R0, RZ, 0x3c, !PT ;  /* 0x000000000d1d7212 */ /* 0x000fe200078e3cff */
[----:B------:R-:W-:Y:S01]  /*0f90*/  @!P0 VIADD R3, R3, 0x1 ;  /* 0x0000000103038836 */ /* 0x000fe20000000000 */
[----:B------:R-:W-:Y:S01]  /*0fa0*/  ISETP.GE.AND P5, PT, R28, RZ, PT ;  /* 0x000000ff1c00720c */ /* 0x000fe20003fa6270 */
[----:B------:R-:W-:Y:S01]  /*0fb0*/  @P2 VIADD R2, R2, 0x1 ;  /* 0x0000000102022836 */ /* 0x000fe20000000000 */
[----:B------:R-:W-:Y:S01]  /*0fc0*/  ISETP.GE.U32.AND P2, PT, R7, R4, PT ;  /* 0x000000040700720c */ /* 0x000fe20003f46070 */
[----:B------:R-:W-:Y:S01]  /*0fd0*/  @!P1 VIADD R27, R27, 0x1 ;  /* 0x000000011b1b9836 */ /* 0x000fe20000000000 */
[-C--:B------:R-:W-:Y:S01]  /*0fe0*/  LOP3.LUT R4, R11, R5.reuse, RZ, 0x3c, !PT ;  /* 0x000000050b047212 */ /* 0x080fe200078e3cff */
[----:B------:R-:W-:Y:S01]  /*0ff0*/  @!P6 IMAD.MOV R26, RZ, RZ, -R26 ;  /* 0x000000ffff1ae224 */ /* 0x000fe200078e0a1a */
[-C--:B------:R-:W-:Y:S01]  /*1000*/  LOP3.LUT R28, R10, R5.reuse, RZ, 0x3c, !PT ;  /* 0x000000050a1c7212 */ /* 0x080fe200078e3cff */
[----:B------:R-:W-:Y:S01]  /*1010*/  @P4 VIADD R3, R3, 0x1 ;  /* 0x0000000103034836 */ /* 0x000fe20000000000 */
[----:B------:R-:W-:Y:S01]  /*1020*/  ISETP.GE.AND P6, PT, R29, RZ, PT ;  /* 0x000000ff1d00720c */ /* 0x000fe20003fc6270 */
[----:B------:R-:W-:Y:S01]  /*1030*/  IMAD R7, R8, UR4, RZ ;  /* 0x0000000408077c24 */ /* 0x000fe2000f8e02ff */
[----:B------:R-:W-:Y:S01]  /*1040*/  ISETP.GE.AND P0, PT, R4, RZ, PT ;  /* 0x000000ff0400720c */ /* 0x000fe20003f06270 */
[----:B------:R-:W-:Y:S01]  /*1050*/  @!P3 IMAD.MOV R6, RZ, RZ, -R6 ;  /* 0x000000ffff06b224 */ /* 0x000fe200078e0a06 */
[----:B------:R-:W-:Y:S01]  /*1060*/  ISETP.GE.AND P4, PT, R28, RZ, PT ;  /* 0x000000ff1c00720c */ /* 0x000fe20003f86270 */
[----:B------:R-:W-:Y:S01]  /*1070*/  @!P5 IMAD.MOV R2, RZ, RZ, -R2 ;  /* 0x000000ffff02d224 */ /* 0x000fe200078e0a02 */
[----:B------:R-:W-:Y:S01]  /*1080*/  ISETP.NE.AND P1, PT, R0, RZ, PT ;  /* 0x000000ff0000720c */ /* 0x000fe20003f25270 */
[----:B------:R-:W-:Y:S01]  /*1090*/  IMAD.MOV.U32 R0, RZ, RZ, R9 ;  /* 0x000000ffff007224 */ /* 0x000fe200078e0009 */
[----:B------:R-:W-:Y:S01]  /*10a0*/  LOP3.LUT R29, RZ, R5, RZ, 0x33, !PT ;  /* 0x00000005ff1d7212 */ /* 0x000fe200078e33ff */
[----:B------:R-:W-:Y:S01]  /*10b0*/  @P2 VIADD R27, R27, 0x1 ;  /* 0x000000011b1b2836 */ /* 0x000fe20000000000 */
[----:B------:R-:W-:Y:S01]  /*10c0*/  ISETP.NE.AND P2, PT, R5, RZ, PT ;  /* 0x000000ff0500720c */ /* 0x000fe20003f45270 */
[----:B0-----:R-:W-:Y:S01]  /*10d0*/  IMAD.WIDE R24, R7, 0x4, R24 ;  /* 0x0000000407187825 */ /* 0x001fe200078e0218 */
[----:B------:R-:W-:-:S02]  /*10e0*/  SEL R7, R31, R6, !P1 ;  /* 0x000000061f077207 */ /* 0x000fc40004800000 */
[----:B------:R-:W-:Y:S01]  /*10f0*/  SEL R6, R29, R2, !P2 ;  /* 0x000000021d067207 */ /* 0x000fe20005000000 */
[----:B------:R-:W-:Y:S01]  /*1100*/  @!P6 IMAD.MOV R0, RZ, RZ, -R0 ;  /* 0x000000ffff00e224 */ /* 0x000fe200078e0a00 */
[C---:B------:R-:W-:Y:S01]  /*1110*/  SEL R9, R31.reuse, R26, !P1 ;  /* 0x0000001a1f097207 */ /* 0x040fe20004800000 */
[----:B------:R-:W-:Y:S02]  /*1120*/  @!P0 IMAD.MOV R3, RZ, RZ, -R3 ;  /* 0x000000ffff038224 */ /* 0x000fe400078e0a03 */
[----:B------:R-:W-:Y:S01]  /*1130*/  @!P4 IMAD.MOV R27, RZ, RZ, -R27 ;  /* 0x000000ffff1bc224 */ /* 0x000fe200078e0a1b */
[----:B------:R-:W-:Y:S01]  /*1140*/  SEL R5, R31, R0, !P1 ;  /* 0x000000001f057207 */ /* 0x000fe20004800000 */
[----:B------:R-:W-:Y:S01]  /*1150*/  IMAD.MOV.U32 R0, RZ, RZ, R24 ;  /* 0x000000ffff007224 */ /* 0x000fe200078e0018 */
[C---:B------:R-:W-:Y:S01]  /*1160*/  SEL R4, R29.reuse, R3, !P2 ;  /* 0x000000031d047207 */ /* 0x040fe20005000000 */
[----:B------:R-:W-:Y:S01]  /*1170*/  IMAD.MOV.U32 R3, RZ, RZ, R25 ;  /* 0x000000ffff037224 */ /* 0x000fe200078e0019 */
[----:B------:R-:W-:-:S07]  /*1180*/  SEL R2, R29, R27, !P2 ;  /* 0x0000001b1d027207 */ /* 0x000fce0005000000 */
.L_x_267:
[----:B------:R-:W0:Y:S01]  /*1190*/  LDC.64 R24, c[0x0][0x2a0] ;  /* 0x0000a800ff187b82 */ /* 0x000e220000000a00 */
[----:B------:R-:W-:Y:S01]  /*11a0*/  ULDC UR5, c[0x0][0x230] ;  /* 0x00008c0000057ab9 */ /* 0x000fe20000000800 */
[----:B------:R-:W-:Y:S01]  /*11b0*/  ULDC UR4, c[0x0][0x22c] ;  /* 0x00008b0000047ab9 */ /* 0x000fe20000000800 */
[----:B------:R-:W-:Y:S01]  /*11c0*/  IMAD R29, R32, R19, RZ ;  /* 0x00000013201d7224 */ /* 0x000fe200078e02ff */
[----:B------:R-:W-:Y:S01]  /*11d0*/  MOV R44, R3 ;  /* 0x00000003002c7202 */ /* 0x000fe20000000f00 */
[----:B------:R-:W-:Y:S02]  /*11e0*/  IMAD R35, R8, UR5, RZ ;  /* 0x0000000508237c24 */ /* 0x000fe4000f8e02ff */
[----:B------:R-:W-:Y:S01]  /*11f0*/  IMAD R34, R20, UR4, RZ ;  /* 0x0000000414227c24 */ /* 0x000fe2000f8e02ff */
[----:B------:R-:W-:Y:S01]  /*1200*/  ULDC UR4, c[0x0][0x2ac] ;  /* 0x0000ab0000047ab9 */ /* 0x000fe20000000800 */
[----:B------:R-:W-:Y:S01]  /*1210*/  IMAD.IADD R31, R32, 0x1, R29 ;  /* 0x00000001201f7824 */ /* 0x000fe200078e021d */
[----:B------:R-:W-:Y:S01]  /*1220*/  SHF.R.S32.HI R29, RZ, 0x1f, R35 ;  /* 0x0000001fff1d7819 */ /* 0x000fe20000011423 */
[----:B------:R-:W-:Y:S01]  /*1230*/  VIADD R8, R8, 0x1 ;  /* 0x0000000108087836 */ /* 0x000fe20000000000 */
[----:B------:R-:W-:Y:S01]  /*1240*/  IADD3 R35, P0, R34, R35, RZ ;  /* 0x0000002322237210 */ /* 0x000fe20007f1e0ff */
[----:B------:R-:W-:-:S02]  /*1250*/  IMAD.MOV.U32 R38, RZ, RZ, RZ ;  /* 0x000000ffff267224 */ /* 0x000fc400078e00ff */
[----:B------:R-:W-:Y:S01]  /*1260*/  IMAD.MOV.U32 R43, RZ, RZ, R0 ;  /* 0x000000ffff2b7224 */ /* 0x000fe200078e0000 */
[----:B------:R-:W-:Y:S01]  /*1270*/  ISETP.GE.AND P5, PT, R8, R31, PT ;  /* 0x0000001f0800720c */ /* 0x000fe20003fa6270 */
[----:B------:R-:W-:Y:S01]  /*1280*/  VIADD R37, R16, UR4 ;  /* 0x0000000410257c36 */ /* 0x000fe20008000000 */
[----:B------:R-:W-:Y:S02]  /*1290*/  LEA.HI.X.SX32 R34, R34, R29, 0x1, P0 ;  /* 0x0000001d22227211 */ /* 0x000fe400000f0eff */
        /* <DEDUP_REMOVED lines=10> */
.L_x_266:
[----:B------:R-:W0:Y:S01]  /*1340*/  LDC R42, c[0x0][0x2a0] ;  /* 0x0000a800ff2a7b82 */ /* 0x000e220000000800 */
[----:B------:R-:W-:-:S05]  /*1350*/  IABS R24, R37 ;  /* 0x0000002500187213 */ /* 0x000fca0000000000 */
[----:B------:R-:W-:-:S04]  /*1360*/  IMAD.HI.U32 R41, R33, R24, RZ ;  /* 0x0000001821297227 */ /* 0x000fc800078e00ff */
[----:B------:R-:W-:Y:S01]  /*1370*/  IMAD.MOV R25, RZ, RZ, -R41 ;  /* 0x000000ffff197224 */ /* 0x000fe200078e0a29 */
[----:B0-----:R-:W-:-:S05]  /*1380*/  IABS R26, R42 ;  /* 0x0000002a001a7213 */ /* 0x001fca0000000000 */
        /* <DEDUP_REMOVED lines=8> */
[----:B------:R-:W-:-:S04]  /*1410*/  @P0 VIADD R41, R41, 0x1 ;  /* 0x0000000129290836 */ /* 0x000fc80000000000 */
[----:B------:R-:W-:Y:S01]  /*1420*/  @!P2 IMAD.MOV R41, RZ, RZ, -R41 ;  /* 0x000000ffff29a224 */ /* 0x000fe200078e0a29 */
[----:B------:R-:W-:-:S04]  /*1430*/  @!P1 LOP3.LUT R41, RZ, R42, RZ, 0x33, !PT ;  /* 0x0000002aff299212 */ /* 0x000fc800078e33ff */
[--C-:B------:R-:W-:Y:S01]  /*1440*/  LOP3.LUT R24, R9, R6, R41.reuse, 0xfe, !PT ;  /* 0x0000000609187212 */ /* 0x100fe200078efe29 */
[----:B------:R-:W-:Y:S01]  /*1450*/  IMAD R48, R41, UR11, R6 ;  /* 0x0000000b29307c24 */ /* 0x000fe2000f8e0206 */
[--C-:B------:R-:W-:Y:S02]  /*1460*/  LOP3.LUT R26, R9, R4, R41.reuse, 0xfe, !PT ;  /* 0x00000004091a7212 */ /* 0x100fe400078efe29 */
[----:B------:R-:W-:Y:S02]  /*1470*/  ISETP.GE.AND P0, PT, R24, RZ, PT ;  /* 0x000000ff1800720c */ /* 0x000fe40003f06270 */
[----:B------:R-:W-:Y:S02]  /*1480*/  LOP3.LUT R24, R7, R6, R41, 0xfe, !PT ;  /* 0x0000000607187212 */ /* 0x000fe400078efe29 */
[----:B------:R-:W-:Y:S02]  /*1490*/  ISETP.GE.OR P0, PT, R9, UR8, !P0 ;  /* 0x0000000809007c0c */ /* 0x000fe4000c706670 */
[----:B------:R-:W-:-:S02]  /*14a0*/  ISETP.GE.AND P1, PT, R24, RZ, PT ;  /* 0x000000ff1800720c */ /* 0x000fc40003f26270 */
[C---:B------:R-:W-:Y:S02]  /*14b0*/  ISETP.GE.OR P0, PT, R6.reuse, UR11, P0 ;  /* 0x0000000b06007c0c */ /* 0x040fe40008706670 */
[----:B------:R-:W-:Y:S02]  /*14c0*/  ISETP.GE.OR P1, PT, R7, UR8, !P1 ;  /* 0x0000000807007c0c */ /* 0x000fe4000cf26670 */
[----:B------:R-:W-:Y:S02]  /*14d0*/  ISETP.GE.OR P2, PT, R41, UR10, P0 ;  /* 0x0000000a29007c0c */ /* 0x000fe40008746670 */
[----:B------:R-:W-:Y:S02]  /*14e0*/  ISETP.GE.OR P1, PT, R6, UR11, P1 ;  /* 0x0000000b06007c0c */ /* 0x000fe40008f26670 */
[----:B------:R-:W-:Y:S02]  /*14f0*/  LOP3.LUT R24, R5, R6, R41, 0xfe, !PT ;  /* 0x0000000605187212 */ /* 0x000fe400078efe29 */
[----:B------:R-:W-:-:S02]  /*1500*/  ISETP.GE.OR P1, PT, R41, UR10, P1 ;  /* 0x0000000a29007c0c */ /* 0x000fc40008f26670 */
[----:B------:R-:W-:Y:S02]  /*1510*/  ISETP.GE.AND P0, PT, R24, RZ, PT ;  /* 0x000000ff1800720c */ /* 0x000fe40003f06270 */
[----:B------:R-:W-:Y:S02]  /*1520*/  ISETP.GE.AND P3, PT, R26, RZ, PT ;  /* 0x000000ff1a00720c */ /* 0x000fe40003f66270 */
[----:B------:R-:W-:Y:S01]  /*1530*/  ISETP.GE.OR P0, PT, R5, UR8, !P0 ;  /* 0x0000000805007c0c */ /* 0x000fe2000c706670 */
[----:B------:R-:W0:Y:S01]  /*1540*/  @!P2 LDC.64 R24, c[0x0][0x210] ;  /* 0x00008400ff18ab82 */ /* 0x000e220000000a00 */
[----:B------:R-:W-:Y:S01]  /*1550*/  @!P2 IMAD R30, R48, UR8, R9 ;  /* 0x00000008301eac24 */ /* 0x000fe2000f8e0209 */
[----:B------:R-:W-:Y:S02]  /*1560*/  ISETP.GE.OR P3, PT, R9, UR8, !P3 ;  /* 0x0000000809007c0c */ /* 0x000fe4000df66670 */
[----:B------:R-:W-:Y:S02]  /*1570*/  ISETP.GE.OR P0, PT, R6, UR11, P0 ;  /* 0x0000000b06007c0c */ /* 0x000fe40008706670 */
[----:B------:R-:W-:Y:S01]  /*1580*/  @!P2 IADD3 R31, P4, R30, R35, RZ ;  /* 0x000000231e1fa210 */ /* 0x000fe20007f9e0ff */
[----:B------:R-:W-:Y:S01]  /*1590*/  @!P1 IMAD R45, R48, UR8, R7 ;  /* 0x00000008302d9c24 */ /* 0x000fe2000f8e0207 */
[----:B------:R-:W1:Y:S01]  /*15a0*/  @!P1 LDC.64 R28, c[0x0][0x210] ;  /* 0x00008400ff1c9b82 */ /* 0x000e620000000a00 */
[----:B------:R-:W-:-:S02]  /*15b0*/  ISETP.GE.OR P0, PT, R41, UR10, P0 ;  /* 0x0000000a29007c0c */ /* 0x000fc40008706670 */
[----:B------:R-:W-:Y:S02]  /*15c0*/  @!P2 LEA.HI.X.SX32 R50, R30, R34, 0x1, P4 ;  /* 0x000000221e32a211 */ /* 0x000fe400020f0eff */
[----:B------:R-:W-:Y:S02]  /*15d0*/  @!P1 IADD3 R46, P4, R45, R35, RZ ;  /* 0x000000232d2e9210 */ /* 0x000fe40007f9e0ff */
[----:B------:R-:W-:-:S04]  /*15e0*/  ISETP.GE.OR P3, PT, R4, UR11, P3 ;  /* 0x0000000b04007c0c */ /* 0x000fc80009f66670 */
[----:B------:R-:W-:-:S03]  /*15f0*/  ISETP.GE.OR P3, PT, R41, UR10, P3 ;  /* 0x0000000a29007c0c */ /* 0x000fc60009f66670 */
[----:B------:R-:W2:Y:S01]  /*1600*/  @!P0 LDC.64 R26, c[0x0][0x210] ;  /* 0x00008400ff1a8b82 */ /* 0x000ea20000000a00 */
[----:B------:R-:W-:Y:S01]  /*1610*/  @!P0 IMAD R47, R48, UR8, R5 ;  /* 0x00000008302f8c24 */ /* 0x000fe2000f8e0205 */
[----:B0-----:R-:W-:-:S04]  /*1620*/  @!P2 LEA R30, P6, R31, R24, 0x2 ;  /* 0x000000181f1ea211 */ /* 0x001fc800078c10ff */
[----:B------:R-:W-:Y:S02]  /*1630*/  @!P2 LEA.HI.X R31, R31, R25, R50, 0x2, P6 ;  /* 0x000000191f1fa211 */ /* 0x000fe400030f1432 */
[----:B------:R-:W-:Y:S01]  /*1640*/  @!P1 LEA.HI.X.SX32 R25, R45, R34, 0x1, P4 ;  /* 0x000000222d199211 */ /* 0x000fe200020f0eff */
[----:B------:R-:W-:Y:S01]  /*1650*/  IMAD.MOV.U32 R45, RZ, RZ, RZ ;  /* 0x000000ffff2d7224 */ /* 0x000fe200078e00ff */
[----:B-1----:R-:W-:-:S04]  /*1660*/  @!P1 LEA R24, P4, R46, R28, 0x2 ;  /* 0x0000001c2e189211 */ /* 0x002fc800078810ff */
[----:B------:R-:W-:Y:S01]  /*1670*/  @!P1 LEA.HI.X R25, R46, R29, R25, 0x2, P4 ;  /* 0x0000001d2e199211 */ /* 0x000fe200020f1419 */
[----:B------:R-:W-:Y:S01]  /*1680*/  IMAD.MOV.U32 R46, RZ, RZ, RZ ;  /* 0x000000ffff2e7224 */ /* 0x000fe200078e00ff */
[----:B------:R-:W0:Y:S01]  /*1690*/  @!P3 LDC.64 R28, c[0x0][0x210] ;  /* 0x00008400ff1cbb82 */ /* 0x000e220000000a00 */
[----:B------:R-:W3:Y:S04]  /*16a0*/  @!P2 LDG.E R45, desc[UR6][R30.64] ;  /* 0x000000061e2da981 */ /* 0x000ee8000c1e1900 */
[----:B------:R1:W4:Y:S01]  /*16b0*/  @!P1 LDG.E R46, desc[UR6][R24.64] ;  /* 0x00000006182e9981 */ /* 0x000322000c1e1900 */
[C---:B------:R-:W-:Y:S01]  /*16c0*/  @!P0 IADD3 R50, P1, R47.reuse, R35, RZ ;  /* 0x000000232f328210 */ /* 0x040fe20007f3e0ff */
[----:B-1----:R-:W-:Y:S02]  /*16d0*/  IMAD.MOV.U32 R24, RZ, RZ, R43 ;  /* 0x000000ffff187224 */ /* 0x002fe400078e002b */
[----:B------:R-:W-:Y:S01]  /*16e0*/  IMAD.MOV.U32 R25, RZ, RZ, R44 ;  /* 0x000000ffff197224 */ /* 0x000fe200078e002c */
[----:B------:R-:W-:-:S04]  /*16f0*/  @!P0 LEA.HI.X.SX32 R47, R47, R34, 0x1, P1 ;  /* 0x000000222f2f8211 */ /* 0x000fc800008f0eff */
[----:B------:R-:W3:Y:S01]  /*1700*/  LDG.E R48, desc[UR6][R24.64] ;  /* 0x0000000618307981 */ /* 0x000ee2000c1e1900 */
[C---:B--2---:R-:W-:Y:S01]  /*1710*/  @!P0 LEA R26, P1, R50.reuse, R26, 0x2 ;  /* 0x0000001a321a8211 */ /* 0x044fe200078210ff */
[----:B------:R-:W-:Y:S02]  /*1720*/  IMAD R44, R41, UR11, R4 ;  /* 0x0000000b292c7c24 */ /* 0x000fe4000f8e0204 */
[----:B------:R-:W4:Y:S01]  /*1730*/  LDG.E R49, desc[UR6][R24.64+0x4] ;  /* 0x0000040618317981 */ /* 0x000f22000c1e1900 */
[----:B------:R-:W-:Y:S01]  /*1740*/  IMAD.MOV.U32 R31, RZ, RZ, RZ ;  /* 0x000000ffff1f7224 */ /* 0x000fe200078e00ff */
[----:B------:R-:W-:Y:S01]  /*1750*/  @!P0 LEA.HI.X R27, R50, R27, R47, 0x2, P1 ;  /* 0x0000001b321b8211 */ /* 0x000fe200008f142f */
[----:B------:R-:W-:Y:S01]  /*1760*/  @!P3 IMAD R30, R44, UR8, R9 ;  /* 0x000000082c1ebc24 */ /* 0x000fe2000f8e0209 */
[----:B------:R-:W2:Y:S04]  /*1770*/  LDG.E R47, desc[UR6][R24.64+0x8] ;  /* 0x00000806182f7981 */ /* 0x000ea8000c1e1900 */
[----:B------:R1:W2:Y:S01]  /*1780*/  @!P0 LDG.E R31, desc[UR6][R26.64] ;  /* 0x000000061a1f8981 */ /* 0x0002a2000c1e1900 */
[----:B------:R-:W-:Y:S01]  /*1790*/  @!P3 IADD3 R43, P0, R30, R35, RZ ;  /* 0x000000231e2bb210 */ /* 0x000fe20007f1e0ff */
[----:B------:R-:W-:-:S02]  /*17a0*/  IMAD.MOV.U32 R51, RZ, RZ, RZ ;  /* 0x000000ffff337224 */ /* 0x000fc400078e00ff */
[----:B------:R-:W5:Y:S01]  /*17b0*/  LDG.E R53, desc[UR6][R24.64+0xc] ;  /* 0x00000c0618357981 */ /* 0x000f62000c1e1900 */
[----:B------:R-:W-:Y:S02]  /*17c0*/  @!P3 LEA.HI.X.SX32 R30, R30, R34, 0x1, P0 ;  /* 0x000000221e1eb211 */ /* 0x000fe400000f0eff */
[----:B0-----:R-:W-:-:S04]  /*17d0*/  @!P3 LEA R28, P0, R43, R28, 0x2 ;  /* 0x0000001c2b1cb211 */ /* 0x001fc800078010ff */
[----:B------:R-:W-:-:S05]  /*17e0*/  @!P3 LEA.HI.X R29, R43, R29, R30, 0x2, P0 ;  /* 0x0000001d2b1db211 */ /* 0x000fca00000f141e */
[----:B------:R0:W5:Y:S01]  /*17f0*/  @!P3 LDG.E R51, desc[UR6][R28.64] ;  /* 0x000000061c33b981 */ /* 0x000162000c1e1900 */
[----:B------:R-:W-:Y:S01]  /*1800*/  IMAD R42, R41, R42, RZ ;  /* 0x0000002a292a7224 */ /* 0x000fe200078e02ff */
[----:B-1----:R-:W-:Y:S01]  /*1810*/  LOP3.LUT R26, R7, R4, R41, 0xfe, !PT ;  /* 0x00000004071a7212 */ /* 0x002fe200078efe29 */
[----:B------:R-:W-:-:S03]  /*1820*/  IMAD R44, R9, UR14, RZ ;  /* 0x0000000e092c7c24 */ /* 0x000fc6000f8e02ff */
[----:B------:R-:W-:-:S04]  /*1830*/  ISETP.NE.AND P1, PT, R37, R42, PT ;  /* 0x0000002a2500720c */ /* 0x000fc80003f25270 */
[----:B------:R-:W-:Y:S01]  /*1840*/  ISETP.EQ.AND P2, PT, R39, R12, !P1 ;  /* 0x0000000c2700720c */ /* 0x000fe20004f42270 */
[C---:B------:R-:W-:Y:S01]  /*1850*/  IMAD R43, R7.reuse, UR14, RZ ;  /* 0x0000000e072b7c24 */ /* 0x040fe2000f8e02ff */
[----:B------:R-:W-:Y:S02]  /*1860*/  ISETP.GE.AND P0, PT, R26, RZ, PT ;  /* 0x000000ff1a00720c */ /* 0x000fe40003f06270 */
[----:B------:R-:W-:Y:S02]  /*1870*/  ISETP.EQ.AND P3, PT, R44, R15, P2 ;  /* 0x0000000f2c00720c */ /* 0x000fe40001762270 */
[----:B------:R-:W-:Y:S02]  /*1880*/  ISETP.GE.OR P0, PT, R7, UR8, !P0 ;  /* 0x0000000807007c0c */ /* 0x000fe4000c706670 */
[----:B------:R-:W-:Y:S01]  /*1890*/  ISETP.EQ.AND P4, PT, R43, R14, P2 ;  /* 0x0000000e2b00720c */ /* 0x000fe20001782270 */
[----:B------:R-:W-:Y:S01]  /*18a0*/  IMAD R42, R5, UR14, RZ ;  /* 0x0000000e052a7c24 */ /* 0x000fe2000f8e02ff */
[----:B------:R-:W-:-:S04]  /*18b0*/  ISETP.GE.OR P0, PT, R4, UR11, P0 ;  /* 0x0000000b04007c0c */ /* 0x000fc80008706670 */
[----:B------:R-:W-:Y:S02]  /*18c0*/  ISETP.GE.OR P0, PT, R41, UR10, P0 ;  /* 0x0000000a29007c0c */ /* 0x000fe40008706670 */
[----:B------:R-:W-:Y:S01]  /*18d0*/  LOP3.LUT R27, R5, R4, R41, 0xfe, !PT ;  /* 0x00000004051b7212 */ /* 0x000fe200078efe29 */
[----:B------:R-:W-:-:S10]  /*18e0*/  IMAD R26, R4, UR15, RZ ;  /* 0x0000000f041a7c24 */ /* 0x000fd4000f8e02ff */
[----:B0-----:R-:W0:Y:S01]  /*18f0*/  @!P0 LDC.64 R28, c[0x0][0x210] ;  /* 0x00008400ff1c8b82 */ /* 0x001e220000000a00 */
[----:B---3--:R-:W-:Y:S01]  /*1900*/  @P3 FFMA.FTZ R40, R48, R45, R40 ;  /* 0x0000002d30283223 */ /* 0x008fe20000010028 */
[----:B------:R-:W-:-:S03]  /*1910*/  ISETP.EQ.AND P3, PT, R42, R13, P2 ;  /* 0x0000000d2a00720c */ /* 0x000fc60001762270 */
[----:B----4-:R-:W-:Y:S01]  /*1920*/  @P4 FFMA.FTZ R40, R49, R46, R40 ;  /* 0x0000002e31284223 */ /* 0x010fe20000010028 */
[----:B------:R-:W-:Y:S02]  /*1930*/  ISETP.GE.AND P4, PT, R27, RZ, PT ;  /* 0x000000ff1b00720c */ /* 0x000fe40003f86270 */
[----:B------:R-:W-:Y:S02]  /*1940*/  ISETP.EQ.AND P2, PT, R26, R11, !P1 ;  /* 0x0000000b1a00720c */ /* 0x000fe40004f42270 */
[----:B------:R-:W-:Y:S02]  /*1950*/  ISETP.GE.OR P4, PT, R5, UR8, !P4 ;  /* 0x0000000805007c0c */ /* 0x000fe4000e786670 */
[----:B------:R-:W-:-:S03]  /*1960*/  ISETP.EQ.AND P6, PT, R44, R15, P2 ;  /* 0x0000000f2c00720c */ /* 0x000fc600017c2270 */
[----:B--2---:R-:W-:Y:S01]  /*1970*/  @P3 FFMA.FTZ R40, R47, R31, R40 ;  /* 0x0000001f2f283223 */ /* 0x004fe20000010028 */
[----:B------:R-:W-:Y:S02]  /*1980*/  ISETP.GE.OR P3, PT, R4, UR11, P4 ;  /* 0x0000000b04007c0c */ /* 0x000fe4000a766670 */
[----:B------:R-:W-:Y:S02]  /*1990*/  LOP3.LUT R46, R2, R41, RZ, 0xfc, !PT ;  /* 0x00000029022e7212 */ /* 0x000fe400078efcff */
[C---:B------:R-:W-:Y:S01]  /*19a0*/  ISETP.GE.OR P3, PT, R41.reuse, UR10, P3 ;  /* 0x0000000a29007c0c */ /* 0x040fe20009f66670 */
[----:B------:R-:W-:Y:S01]  /*19b0*/  IMAD R48, R41, UR11, R4 ;  /* 0x0000000b29307c24 */ /* 0x000fe2000f8e0204 */
[----:B------:R-:W-:-:S03]  /*19c0*/  LOP3.LUT R26, R46, R9, RZ, 0xfc, !PT ;  /* 0x000000092e1a7212 */ /* 0x000fc600078efcff */
[----:B------:R-:W-:Y:S01]  /*19d0*/  @!P0 IMAD R30, R48, UR8, R7 ;  /* 0x00000008301e8c24 */ /* 0x000fe2000f8e0207 */
[----:B------:R-:W-:Y:S01]  /*19e0*/  ISETP.GE.AND P4, PT, R26, RZ, PT ;  /* 0x000000ff1a00720c */ /* 0x000fe20003f86270 */
[----:B-----5:R-:W-:-:S03]  /*19f0*/  @P6 FFMA.FTZ R40, R53, R51, R40 ;  /* 0x0000003335286223 */ /* 0x020fc60000010028 */
[----:B------:R-:W-:Y:S01]  /*1a00*/  ISETP.GE.OR P4, PT, R9, UR8, !P4 ;  /* 0x0000000809007c0c */ /* 0x000fe2000e786670 */
[----:B------:R-:W-:Y:S01]  /*1a10*/  IMAD.MOV.U32 R45, RZ, RZ, RZ ;  /* 0x000000ffff2d7224 */ /* 0x000fe200078e00ff */
[----:B------:R-:W-:Y:S01]  /*1a20*/  @!P0 IADD3 R31, P6, R30, R35, RZ ;  /* 0x000000231e1f8210 */ /* 0x000fe20007fde0ff */
[----:B------:R-:W1:Y:S01]  /*1a30*/  @!P3 LDC.64 R26, c[0x0][0x210] ;  /* 0x00008400ff1abb82 */ /* 0x000e620000000a00 */
[----:B------:R-:W-:Y:S01]  /*1a40*/  ISETP.GE.OR P4, PT, R2, UR11, P4 ;  /* 0x0000000b02007c0c */ /* 0x000fe2000a786670 */
[----:B------:R-:W-:Y:S01]  /*1a50*/  @!P3 IMAD R48, R48, UR8, R5 ;  /* 0x000000083030bc24 */ /* 0x000fe2000f8e0205 */
[----:B------:R-:W-:Y:S01]  /*1a60*/  @!P0 LEA.HI.X.SX32 R50, R30, R34, 0x1, P6 ;  /* 0x000000221e328211 */ /* 0x000fe200030f0eff */
[----:B------:R-:W2:Y:S01]  /*1a70*/  LDG.E R51, desc[UR6][R24.64+0x1c] ;  /* 0x00001c0618337981 */ /* 0x000ea2000c1e1900 */
[----:B0-----:R-:W-:Y:S02]  /*1a80*/  @!P0 LEA R30, P6, R31, R28, 0x2 ;  /* 0x0000001c1f1e8211 */ /* 0x001fe400078c10ff */
[----:B------:R-:W-:Y:S01]  /*1a90*/  LOP3.LUT R28, R46, R7, RZ, 0xfc, !PT ;  /* 0x000000072e1c7212 */ /* 0x000fe200078efcff */
[----:B------:R-:W3:Y:S01]  /*1aa0*/  LDG.E R53, desc[UR6][R24.64+0x20] ;  /* 0x0000200618357981 */ /* 0x000ee2000c1e1900 */
[----:B------:R-:W-:-:S02]  /*1ab0*/  ISETP.GE.OR P4, PT, R41, UR10, P4 ;  /* 0x0000000a29007c0c */ /* 0x000fc4000a786670 */
[----:B------:R-:W-:Y:S02]  /*1ac0*/  @!P0 LEA.HI.X R31, R31, R29, R50, 0x2, P6 ;  /* 0x0000001d1f1f8211 */ /* 0x000fe400030f1432 */
[----:B------:R-:W-:-:S03]  /*1ad0*/  ISETP.GE.AND P6, PT, R28, RZ, PT ;  /* 0x000000ff1c00720c */ /* 0x000fc60003fc6270 */
[----:B------:R0:W4:Y:S01]  /*1ae0*/  @!P0 LDG.E R45, desc[UR6][R30.64] ;  /* 0x000000061e2d8981 */ /* 0x000122000c1e1900 */
[----:B------:R-:W-:-:S04]  /*1af0*/  ISETP.GE.OR P6, PT, R7, UR8, !P6 ;  /* 0x0000000807007c0c */ /* 0x000fc8000f7c6670 */
[----:B------:R-:W-:Y:S01]  /*1b00*/  ISETP.GE.OR P0, PT, R2, UR11, P6 ;  /* 0x0000000b02007c0c */ /* 0x000fe2000b706670 */
[----:B------:R-:W5:Y:S01]  /*1b10*/  @!P4 LDC.64 R28, c[0x0][0x210] ;  /* 0x00008400ff1ccb82 */ /* 0x000f620000000a00 */
[C---:B------:R-:W-:Y:S02]  /*1b20*/  @!P3 IADD3 R47, P6, R48.reuse, R35, RZ ;  /* 0x00000023302fb210 */ /* 0x040fe40007fde0ff */
[----:B------:R-:W-:Y:S02]  /*1b30*/  ISETP.GE.OR P0, PT, R41, UR10, P0 ;  /* 0x0000000a29007c0c */ /* 0x000fe40008706670 */
[----:B------:R-:W-:Y:S02]  /*1b40*/  @!P3 LEA.HI.X.SX32 R48, R48, R34, 0x1, P6 ;  /* 0x000000223030b211 */ /* 0x000fe400030f0eff */
[----:B-1----:R-:W-:Y:S02]  /*1b50*/  @!P3 LEA R26, P6, R47, R26, 0x2 ;  /* 0x0000001a2f1ab211 */ /* 0x002fe400078c10ff */
[----:B------:R-:W-:-:S02]  /*1b60*/  LOP3.LUT R46, R46, R5, RZ, 0xfc, !PT ;  /* 0x000000052e2e7212 */ /* 0x000fc400078efcff */
[----:B------:R-:W-:Y:S01]  /*1b70*/  @!P3 LEA.HI.X R27, R47, R27, R48, 0x2, P6 ;  /* 0x0000001b2f1bb211 */ /* 0x000fe200030f1430 */
[----:B------:R-:W-:Y:S01]  /*1b80*/  IMAD R48, R41, UR11, R2 ;  /* 0x0000000b29307c24 */ /* 0x000fe2000f8e0202 */
[----:B------:R-:W-:Y:S01]  /*1b90*/  ISETP.GE.AND P6, PT, R46, RZ, PT ;  /* 0x000000ff2e00720c */ /* 0x000fe20003fc6270 */
[----:B------:R-:W-:Y:S02]  /*1ba0*/  IMAD.MOV.U32 R46, RZ, RZ, RZ ;  /* 0x000000ffff2e7224 */ /* 0x000fe400078e00ff */
[----:B------:R-:W-:Y:S01]  /*1bb0*/  @!P4 IMAD R47, R48, UR8, R9 ;  /* 0x00000008302fcc24 */ /* 0x000fe2000f8e0209 */
[----:B------:R-:W-:Y:S01]  /*1bc0*/  ISETP.GE.OR P6, PT, R5, UR8, !P6 ;  /* 0x0000000805007c0c */ /* 0x000fe2000f7c6670 */
[----:B0-----:R-:W0:Y:S02]  /*1bd0*/  @!P0 LDC.64 R30, c[0x0][0x210] ;  /* 0x00008400ff1e8b82 */ /* 0x001e240000000a00 */
[----:B------:R1:W2:Y:S01]  /*1be0*/  @!P3 LDG.E R46, desc[UR6][R26.64] ;  /* 0x000000061a2eb981 */ /* 0x0002a2000c1e1900 */
[----:B------:R-:W-:-:S02]  /*1bf0*/  ISETP.GE.OR P3, PT, R2, UR11, P6 ;  /* 0x0000000b02007c0c */ /* 0x000fc4000b766670 */
[----:B------:R-:W-:-:S04]  /*1c00*/  @!P4 IADD3 R49, P6, R47, R35, RZ ;  /* 0x000000232f31c210 */ /* 0x000fc80007fde0ff */
[----:B------:R-:W-:Y:S02]  /*1c10*/  @!P4 LEA.HI.X.SX32 R50, R47, R34, 0x1, P6 ;  /* 0x000000222f32c211 */ /* 0x000fe400030f0eff */
[----:B-----5:R-:W-:Y:S02]  /*1c20*/  @!P4 LEA R28, P6, R49, R28, 0x2 ;  /* 0x0000001c311cc211 */ /* 0x020fe400078c10ff */
[----:B------:R-:W-:Y:S01]  /*1c30*/  ISETP.GE.OR P3, PT, R41, UR10, P3 ;  /* 0x0000000a29007c0c */ /* 0x000fe20009f66670 */
[----:B------:R-:W-:Y:S01]  /*1c40*/  IMAD.MOV.U32 R41, RZ, RZ, RZ ;  /* 0x000000ffff297224 */ /* 0x000fe200078e00ff */
[----:B------:R-:W-:Y:S01]  /*1c50*/  @!P4 LEA.HI.X R29, R49, R29, R50, 0x2, P6 ;  /* 0x0000001d311dc211 */ /* 0x000fe200030f1432 */
[----:B------:R-:W-:-:S04]  /*1c60*/  @!P0 IMAD R47, R48, UR8, R7 ;  /* 0x00000008302f8c24 */ /* 0x000fc8000f8e0207 */
[----:B------:R5:W3:Y:S01]  /*1c70*/  @!P4 LDG.E R41, desc[UR6][R28.64] ;  /* 0x000000061c29c981 */ /* 0x000ae2000c1e1900 */
[----:B------:R-:W-:-:S04]  /*1c80*/  @!P0 IADD3 R49, P4, R47, R35, RZ ;  /* 0x000000232f318210 */ /* 0x000fc80007f9e0ff */
[----:B------:R-:W-:Y:S01]  /*1c90*/  @!P0 LEA.HI.X.SX32 R50, R47, R34, 0x1, P4 ;  /* 0x000000222f328211 */ /* 0x000fe200020f0eff */
[----:B-1----:R-:W1:Y:S01]  /*1ca0*/  @!P3 LDC.64 R26, c[0x0][0x210] ;  /* 0x00008400ff1abb82 */ /* 0x002e620000000a00 */
[C---:B0-----:R-:W-:Y:S01]  /*1cb0*/  @!P0 LEA R30, P4, R49.reuse, R30, 0x2 ;  /* 0x0000001e311e8211 */ /* 0x041fe200078810ff */
[----:B------:R-:W-:Y:S01]  /*1cc0*/  IMAD.MOV.U32 R47, RZ, RZ, RZ ;  /* 0x000000ffff2f7224 */ /* 0x000fe200078e00ff */
[----:B------:R-:W2:Y:S02]  /*1cd0*/  LDG.E R29, desc[UR6][R24.64+0x14] ;  /* 0x00001406181d7981 */ /* 0x000ea4000c1e1900 */
[----:B------:R-:W-:Y:S01]  /*1ce0*/  @!P0 LEA.HI.X R31, R49, R31, R50, 0x2, P4 ;  /* 0x0000001f311f8211 */ /* 0x000fe200020f1432 */
[----:B------:R-:W-:Y:S02]  /*1cf0*/  @!P3 IMAD R49, R48, UR8, R5 ;  /* 0x000000083031bc24 */ /* 0x000fe4000f8e0205 */
[----:B------:R-:W4:Y:S04]  /*1d00*/  LDG.E R48, desc[UR6][R24.64+0x10] ;  /* 0x0000100618307981 */ /* 0x000f28000c1e1900 */
[----:B------:R0:W3:Y:S01]  /*1d10*/  @!P0 LDG.E R47, desc[UR6][R30.64] ;  /* 0x000000061e2f8981 */ /* 0x0000e2000c1e1900 */
[----:B------:R-:W-:-:S04]  /*1d20*/  @!P3 IADD3 R50, P0, R49, R35, RZ ;  /* 0x000000233132b210 */ /* 0x000fc80007f1e0ff */
[----:B-----5:R-:W-:Y:S01]  /*1d30*/  @!P3 LEA.HI.X.SX32 R28, R49, R34, 0x1, P0 ;  /* 0x00000022311cb211 */ /* 0x020fe200000f0eff */
[----:B------:R-:W-:-:S05]  /*1d40*/  IMAD R49, R2, UR15, RZ ;  /* 0x0000000f02317c24 */ /* 0x000fca000f8e02ff */
[----:B------:R-:W-:Y:S02]  /*1d50*/  ISETP.EQ.AND P1, PT, R49, R10, !P1 ;  /* 0x0000000a3100720c */ /* 0x000fe40004f22270 */
[----:B------:R-:W3:Y:S01]  /*1d60*/  LDG.E R49, desc[UR6][R24.64+0x18] ;  /* 0x0000180618317981 */ /* 0x000ee2000c1e1900 */
[----:B-1----:R-:W-:Y:S01]  /*1d70*/  @!P3 LEA R26, P0, R50, R26, 0x2 ;  /* 0x0000001a321ab211 */ /* 0x002fe200078010ff */
[----:B0-----:R-:W-:-:S03]  /*1d80*/  IMAD.MOV.U32 R31, RZ, RZ, RZ ;  /* 0x000000ffff1f7224 */ /* 0x001fc600078e00ff */
[----:B------:R-:W-:-:S05]  /*1d90*/  @!P3 LEA.HI.X R27, R50, R27, R28, 0x2, P0 ;  /* 0x0000001b321bb211 */ /* 0x000fca00000f141c */
[----:B------:R-:W5:Y:S01]  /*1da0*/  @!P3 LDG.E R31, desc[UR6][R26.64] ;  /* 0x000000061a1fb981 */ /* 0x000f62000c1e1900 */
[----:B------:R-:W-:Y:S02]  /*1db0*/  ISETP.EQ.AND P0, PT, R43, R14, P2 ;  /* 0x0000000e2b00720c */ /* 0x000fe40001702270 */
[----:B------:R-:W-:Y:S01]  /*1dc0*/  ISETP.EQ.AND P2, PT, R42, R13, P2 ;  /* 0x0000000d2a00720c */ /* 0x000fe20001742270 */
[----:B------:R-:W-:Y:S02]  /*1dd0*/  VIADD R38, R38, 0x1 ;  /* 0x0000000126267836 */ /* 0x000fe40000000000 */
[----:B------:R-:W-:-:S08]  /*1de0*/  VIADD R37, R37, -UR9 ;  /* 0x8000000925257c36 */ /* 0x000fd00008000000 */
[----:B----4-:R-:W-:Y:S01]  /*1df0*/  @P0 FFMA.FTZ R40, R48, R45, R40 ;  /* 0x0000002d30280223 */ /* 0x010fe20000010028 */
[----:B------:R-:W-:-:S03]  /*1e00*/  ISETP.EQ.AND P0, PT, R44, R15, P1 ;  /* 0x0000000f2c00720c */ /* 0x000fc60000f02270 */
[----:B--2---:R-:W-:Y:S01]  /*1e10*/  @P2 FFMA.FTZ R40, R29, R46, R40 ;  /* 0x0000002e1d282223 */ /* 0x004fe20000010028 */
[----:B------:R-:W-:Y:S02]  /*1e20*/  ISETP.EQ.AND P2, PT, R43, R14, P1 ;  /* 0x0000000e2b00720c */ /* 0x000fe40000f42270 */
[----:B------:R-:W-:-:S07]  /*1e30*/  ISETP.EQ.AND P1, PT, R42, R13, P1 ;  /* 0x0000000d2a00720c */ /* 0x000fce0000f22270 */
[----:B---3--:R-:W-:Y:S01]  /*1e40*/  @P0 FFMA.FTZ R40, R49, R41, R40 ;  /* 0x0000002931280223 */ /* 0x008fe20000010028 */
[----:B------:R-:W-:-:S03]  /*1e50*/  ISETP.NE.AND P0, PT, R38, 0x3, PT ;  /* 0x000000032600780c */ /* 0x000fc60003f05270 */
[----:B------:R-:W-:Y:S01]  /*1e60*/  @P2 FFMA.FTZ R40, R51, R47, R40 ;  /* 0x0000002f33282223 */ /* 0x000fe20000010028 */
[----:B------:R-:W-:-:S05]  /*1e70*/  IADD3 R43, P2, R24, 0x24, RZ ;  /* 0x00000024182b7810 */ /* 0x000fca0007f5e0ff */
[----:B------:R-:W-:Y:S02]  /*1e80*/  IMAD.X R44, RZ, RZ, R25, P2 ;  /* 0x000000ffff2c7224 */ /* 0x000fe400010e0619 */
[----:B-----5:R-:W-:Y:S02]  /*1e90*/  @P1 FFMA.FTZ R40, R53, R31, R40 ;  /* 0x0000001f35281223 */ /* 0x020fe40000010028 */
[----:B------:R-:W-:Y:S05]  /*1ea0*/  @P0 BRA `(.L_x_266) ;  /* 0xfffffff400240947 */ /* 0x000fea000383ffff */
[----:B------:R-:W-:-:S05]  /*1eb0*/  IADD3 R0, P0, R0, 0x6c, RZ ;  /* 0x0000006c00007810 */ /* 0x000fca0007f1e0ff */
[----:B------:R-:W-:Y:S01]  /*1ec0*/  IMAD.X R3, RZ, RZ, R3, P0 ;  /* 0x000000ffff037224 */ /* 0x000fe200000e0603 */
[----:B------:R-:W-:Y:S07]  /*1ed0*/  @!P5 BRA `(.L_x_267) ;  /* 0xfffffff000acd947 */ /* 0x000fee000383ffff */
.L_x_265:
[----:B------:R-:W-:Y:S05]  /*1ee0*/  BSYNC B0 ;  /* 0x0000000000007941 */ /* 0x000fea0003800000 */
.L_x_264:
[----:B------:R-:W-:Y:S01]  /*1ef0*/  ULDC.64 UR4, c[0x0][0x260] ;  /* 0x0000980000047ab9 */ /* 0x000fe20000000a00 */
[----:B------:R-:W-:Y:S01]  /*1f00*/  ULDC.64 UR12, c[0x0][0x268] ;  /* 0x00009a00000c7ab9 */ /* 0x000fe20000000a00 */
[----:B------:R-:W-:Y:S01]  /*1f10*/  IMAD R16, R16, UR5, RZ ;  /* 0x0000000510107c24 */ /* 0x000fe2000f8e02ff */
[----:B------:R-:W-:Y:S01]  /*1f20*/  ULDC UR5, c[0x0][0x25c] ;  /* 0x0000970000057ab9 */ /* 0x000fe20000000800 */
[----:B------:R-:W-:Y:S02]  /*1f30*/  IMAD R17, R17, UR12, RZ ;  /* 0x0000000c11117c24 */ /* 0x000fe4000f8e02ff */
        /* <DEDUP_REMOVED lines=26> */
.L_x_269:
        /* <DEDUP_REMOVED lines=10> */
.L_x_484:


//--------------------- .text._ZN2at6native51_GLOBAL__N__11011a27_18_DepthwiseConv3d_cu_35e0c7b543conv_depthwise3d_cuda_backward_input_kernelIffLi3ELi3ELi3ELin1ELin1ELin1ELi1ELi1ELi1EEEvNS_27GenericPackedTensorAccessorIKT_Lm5ENS_16DefaultPtrTraitsEiEENS3_IS4_Lm5ES6_iEES7_iiiiiiiii --------------------------
	.section	.text._ZN2at6native51_GLOBAL__N__11011a27_18_DepthwiseConv3d_cu_35e0c7b543conv_depthwise3d_cuda_backward_input_kernelIffLi3ELi3ELi3ELin1ELin1ELin1ELi1ELi1ELi1EEEvNS_27GenericPackedTensorAccessorIKT_Lm5ENS_16DefaultPtrTraitsEiEENS3_IS4_Lm5ES6_iEES7_iiiiiiiii,"ax",@progbits
	.align	128
.text._ZN2at6native51_GLOBAL__N__11011a27_18_DepthwiseConv3d_cu_35e0c7b543conv_depthwise3d_cuda_backward_input_kernelIffLi3ELi3ELi3ELin1ELin1ELin1ELi1ELi1ELi1EEEvNS_27GenericPackedTensorAccessorIKT_Lm5ENS_16DefaultPtrTraitsEiEENS3_IS4_Lm5ES6_iEES7_iiiiiiiii:
        .type           _ZN2at6native51_GLOBAL__N__11011a27_18_DepthwiseConv3d_cu_35e0c7b543conv_depthwise3d_cuda_backward_input_kernelIffLi3ELi3ELi3ELin1ELin1ELin1ELi1ELi1ELi1EEEvNS_27GenericPackedTensorAccessorIKT_Lm5ENS_16DefaultPtrTraitsEiEENS3_IS4_Lm5ES6_iEES7_iiiiiiiii,@function
        .size           _ZN2at6native51_GLOBAL__N__11011a27_18_DepthwiseConv3d_cu_35e0c7b543conv_depthwise3d_cuda_backward_input_kernelIffLi3ELi3ELi3ELin1ELin1ELin1ELi1ELi1ELi1EEEvNS_27GenericPackedTensorAccessorIKT_Lm5ENS_16DefaultPtrTraitsEiEENS3_IS4_Lm5ES6_iEES7_iiiiiiiii,(.L_x_485 - _ZN2at6native51_GLOBAL__N__11011a27_18_DepthwiseConv3d_cu_35e0c7b543conv_depthwise3d_cuda_backward_input_kernelIffLi3ELi3ELi3ELin1ELin1ELin1ELi1ELi1ELi1EEEvNS_27GenericPackedTensorAccessorIKT_Lm5ENS_16DefaultPtrTraitsEiEENS3_IS4_Lm5ES6_iEES7_iiiiiiiii)
        .other          _ZN2at6native51_GLOBAL__N__11011a27_18_DepthwiseConv3d_cu_35e0c7b543conv_depthwise3d_cuda_backward_input_kernelIffLi3ELi3ELi3ELin1ELin1ELin1ELi1ELi1ELi1EEEvNS_27GenericPackedTensorAccessorIKT_Lm5ENS_16DefaultPtrTraitsEiEENS3_IS4_Lm5ES6_iEES7_iiiiiiiii,@"STO_CUDA_ENTRY STV_DEFAULT"
_ZN2at6native51_GLOBAL__N__11011a27_18_DepthwiseConv3d_cu_35e0c7b543conv_depthwise3d_cuda_backward_input_kernelIffLi3ELi3ELi3ELin1ELin1ELin1ELi1ELi1ELi1EEEvNS_27GenericPackedTensorAccessorIKT_Lm5ENS_16DefaultPtrTraitsEiEENS3_IS4_Lm5ES6_iEES7_iiiiiiiii:
        /* <DEDUP_REMOVED lines=37> */
[----:B------:R-:W-:Y:S02]  /*0250*/  IMAD.MOV R0, RZ, RZ, -R2 ;  /* 0x000000ffff007224 */ /* 0x000fe400078e0a02 */
[----:B------:R-:W-:Y:S02]  /*0260*/  IMAD.MOV.U32 R3, RZ, RZ, R5 ;  /* 0x000000ffff037224 */ /* 0x000fe400078e0005 */
        /* <DEDUP_REMOVED lines=12> */
.L_x_274:
        /* <DEDUP_REMOVED lines=9> */
[----:B0-----:R-:W-:-:S06]  /*03c0*/  IADD3 R6, R8, 0xffffffe, RZ ;  /* 0x0ffffffe08067810 */ /* 0x001fcc0007ffe0ff */
[----:B------:R-:W0:Y:S08]  /*03d0*/  I2F.RP R8, R15 ;  /* 0x0000000f00087306 */ /* 0x000e300000209400 */
[----:B------:R1:W2:Y:S08]  /*03e0*/  F2I.FTZ.U32.TRUNC.NTZ R7, R6 ;  /* 0x0000000600077305 */ /* 0x0002b0000021f000 */
[----:B0-----:R-:W0:Y:S01]  /*03f0*/  MUFU.RCP R8, R8 ;  /* 0x0000000800087308 */ /* 0x001e220000001000 */
[----:B-1----:R-:W-:-:S02]  /*0400*/  IMAD.MOV.U32 R6, RZ, RZ, RZ ;  /* 0x000000ffff067224 */ /* 0x002fc400078e00ff */
[----:B--2---:R-:W-:-:S04]  /*0410*/  IMAD.MOV R10, RZ, RZ, -R7 ;  /* 0x000000ffff0a7224 */ /* 0x004fc800078e0a07 */
[----:B------:R-:W-:Y:S02]  /*0420*/  IMAD R11, R10, R13, RZ ;  /* 0x0000000d0a0b7224 */ /* 0x000fe400078e02ff */
[----:B------:R-:W-:Y:S02]  /*0430*/  IMAD.MOV.U32 R10, RZ, RZ, R12 ;  /* 0x000000ffff0a7224 */ /* 0x000fe400078e000c */
[----:B------:R-:W-:-:S06]  /*0440*/  IMAD.HI.U32 R7, R7, R11, R6 ;  /* 0x0000000b07077227 */ /* 0x000fcc00078e0006 */
[----:B------:R-:W-:-:S04]  /*0450*/  IMAD.HI.U32 R11, R7, R10, RZ ;  /* 0x0000000a070b7227 */ /* 0x000fc800078e00ff */
[----:B------:R-:W-:Y:S02]  /*0460*/  IMAD.MOV R6, RZ, RZ, -R11 ;  /* 0x000000ffff067224 */ /* 0x000fe400078e0a0b */
[----:B0-----:R-:W-:Y:S02]  /*0470*/  VIADD R7, R8, 0xffffffe ;  /* 0x0ffffffe08077836 */ /* 0x001fe40000000000 */
[C---:B------:R-:W-:Y:S02]  /*0480*/  IMAD R6, R13.reuse, R6, R10 ;  /* 0x000000060d067224 */ /* 0x040fe400078e020a */
[----:B------:R-:W0:Y:S02]  /*0490*/  LDC R10, c[0x0][0x250] ;  /* 0x00009400ff0a7b82 */ /* 0x000e240000000800 */
[----:B------:R-:W1:Y:S01]  /*04a0*/  F2I.FTZ.U32.TRUNC.NTZ R7, R7 ;  /* 0x0000000700077305 */ /* 0x000e62000021f000 */
[----:B------:R-:W-:-:S13]  /*04b0*/  ISETP.GT.U32.AND P1, PT, R13, R6, PT ;  /* 0x000000060d00720c */ /* 0x000fda0003f24070 */
[----:B------:R-:W-:Y:S02]  /*04c0*/  @!P1 IMAD.IADD R6, R6, 0x1, -R13 ;  /* 0x0000000106069824 */ /* 0x000fe400078e0a0d */
[----:B------:R-:W-:Y:S01]  /*04d0*/  @!P1 VIADD R11, R11, 0x1 ;  /* 0x000000010b0b9836 */ /* 0x000fe20000000000 */
[----:B------:R-:W-:Y:S02]  /*04e0*/  ISETP.NE.AND P1, PT, R9, RZ, PT ;  /* 0x000000ff0900720c */ /* 0x000fe40003f25270 */
[----:B------:R-:W-:Y:S02]  /*04f0*/  ISETP.GE.U32.AND P0, PT, R6, R13, PT ;  /* 0x0000000d0600720c */ /* 0x000fe40003f06070 */
[----:B------:R-:W-:Y:S02]  /*0500*/  LOP3.LUT R6, R4, R9, RZ, 0x3c, !PT ;  /* 0x0000000904067212 */ /* 0x000fe400078e3cff */
[----:B0-----:R-:W-:Y:S02]  /*0510*/  IABS R12, R10 ;  /* 0x0000000a000c7213 */ /* 0x001fe40000000000 */
[----:B------:R-:W-:-:S02]  /*0520*/  ISETP.GE.AND P2, PT, R6, RZ, PT ;  /* 0x000000ff0600720c */ /* 0x000fc40003f46270 */
[----:B-1----:R-:W-:-:S05]  /*0530*/  IADD3 R6, RZ, -R7, RZ ;  /* 0x80000007ff067210 */ /* 0x002fca0007ffe0ff */
[----:B------:R-:W-:Y:S02]  /*0540*/  @P0 VIADD R11, R11, 0x1 ;  /* 0x000000010b0b0836 */ /* 0x000fe40000000000 */
[----:B------:R-:W-:Y:S02]  /*0550*/  IMAD R13, R6, R15, RZ ;  /* 0x0000000f060d7224 */ /* 0x000fe400078e02ff */
[----:B------:R-:W-:Y:S02]  /*0560*/  IMAD.MOV.U32 R6, RZ, RZ, RZ ;  /* 0x000000ffff067224 */ /* 0x000fe400078e00ff */
[----:B------:R-:W-:Y:S01]  /*0570*/  @!P2 IMAD.MOV R11, RZ, RZ, -R11 ;  /* 0x000000ffff0ba224 */ /* 0x000fe200078e0a0b */
[----:B------:R-:W-:Y:S01]  /*0580*/  @!P1 LOP3.LUT R11, RZ, R9, RZ, 0x33, !PT ;  /* 0x00000009ff0b9212 */ /* 0x000fe200078e33ff */
[----:B------:R-:W-:-:S03]  /*0590*/  IMAD.HI.U32 R6, R7, R13, R6 ;  /* 0x0000000d07067227 */ /* 0x000fc600078e0006 */
[----:B------:R-:W-:-:S05]  /*05a0*/  IABS R8, R11 ;  /* 0x0000000b00087213 */ /* 0x000fca0000000000 */
[----:B------:R-:W-:Y:S02]  /*05b0*/  IMAD.MOV.U32 R7, RZ, RZ, R8 ;  /* 0x000000ffff077224 */ /* 0x000fe400078e0008 */
[----:B------:R-:W0:Y:S02]  /*05c0*/  I2F.RP R8, R12 ;  /* 0x0000000c00087306 */ /* 0x000e240000209400 */
        /* <DEDUP_REMOVED lines=9> */
[----:B------:R-:W-:Y:S02]  /*0660*/  ISETP.GE.U32.AND P0, PT, R6, R15, PT ;  /* 0x0000000f0600720c */ /* 0x000fe40003f06070 */
[----:B------:R-:W0:Y:S01]  /*0670*/  LDC R15, c[0x0][0x24c] ;  /* 0x00009300ff0f7b82 */ /* 0x000e220000000800 */
[----:B------:R-:W-:Y:S02]  /*0680*/  LOP3.LUT R6, R11, R0, RZ, 0x3c, !PT ;  /* 0x000000000b067212 */ /* 0x000fe400078e3cff */
[----:B------:R-:W1:Y:S02]  /*0690*/  F2I.FTZ.U32.TRUNC.NTZ R7, R7 ;  /* 0x0000000700077305 */ /* 0x000e64000021f000 */
[----:B------:R-:W-:Y:S01]  /*06a0*/  ISETP.GE.AND P2, PT, R6, RZ, PT ;  /* 0x000000ff0600720c */ /* 0x000fe20003f46270 */
[----:B------:R-:W-:-:S05]  /*06b0*/  IMAD.MOV.U32 R6, RZ, RZ, RZ ;  /* 0x000000ffff067224 */ /* 0x000fca00078e00ff */
[----:B------:R-:W-:Y:S01]  /*06c0*/  @P0 VIADD R13, R13, 0x1 ;  /* 0x000000010d0d0836 */ /* 0x000fe20000000000 */
[----:B-1----:R-:W-:-:S06]  /*06d0*/  IADD3 R17, RZ, -R7, RZ ;  /* 0x80000007ff117210 */ /* 0x002fcc0007ffe0ff */
[----:B------:R-:W-:Y:S01]  /*06e0*/  @!P2 IMAD.MOV R13, RZ, RZ, -R13 ;  /* 0x000000ffff0da224 */ /* 0x000fe200078e0a0d */
[----:B------:R-:W-:Y:S01]  /*06f0*/  @!P1 LOP3.LUT R13, RZ, R0, RZ, 0x33, !PT ;  /* 0x00000000ff0d9212 */ /* 0x000fe200078e33ff */
[----:B------:R-:W-:Y:S01]  /*0700*/  IMAD R17, R17, R12, RZ ;  /* 0x0000000c11117224 */ /* 0x000fe200078e02ff */
[----:B0-----:R-:W-:Y:S02]  /*0710*/  IABS R19, R15 ;  /* 0x0000000f00137213 */ /* 0x001fe40000000000 */
[----:B------:R-:W-:Y:S01]  /*0720*/  IABS R8, R13 ;  /* 0x0000000d00087213 */ /* 0x000fe20000000000 */
[----:B------:R-:W-:Y:S01]  /*0730*/  IMAD.HI.U32 R6, R7, R17, R6 ;  /* 0x0000001107067227 */ /* 0x000fe200078e0006 */
[----:B------:R-:W0:Y:S03]  /*0740*/  I2F.RP R14, R19 ;  /* 0x00000013000e7306 */ /* 0x000e260000209400 */
[----:B------:R-:W-:-:S04]  /*0750*/  IMAD.MOV.U32 R7, RZ, RZ, R8 ;  /* 0x000000ffff077224 */ /* 0x000fc800078e0008 */
[----:B------:R-:W-:-:S04]  /*0760*/  IMAD.HI.U32 R6, R6, R7, RZ ;  /* 0x0000000706067227 */ /* 0x000fc800078e00ff */
[----:B------:R-:W-:-:S04]  /*0770*/  IMAD.MOV R8, RZ, RZ, -R6 ;  /* 0x000000ffff087224 */ /* 0x000fc800078e0a06 */
[C---:B------:R-:W-:Y:S01]  /*0780*/  IMAD R7, R12.reuse, R8, R7 ;  /* 0x000000080c077224 */ /* 0x040fe200078e0207 */
[----:B0-----:R-:W0:Y:S04]  /*0790*/  MUFU.RCP R14, R14 ;  /* 0x0000000e000e7308 */ /* 0x001e280000001000 */
[----:B------:R-:W-:Y:S01]  /*07a0*/  ISETP.GT.U32.AND P1, PT, R12, R7, PT ;  /* 0x000000070c00720c */ /* 0x000fe20003f24070 */
[----:B0-----:R-:W-:-:S12]  /*07b0*/  VIADD R16, R14, 0xffffffe ;  /* 0x0ffffffe0e107836 */ /* 0x001fd80000000000 */
[----:B------:R-:W-:Y:S01]  /*07c0*/  @!P1 IMAD.IADD R7, R7, 0x1, -R12 ;  /* 0x0000000107079824 */ /* 0x000fe200078e0a0c */
[----:B------:R0:W1:Y:S01]  /*07d0*/  F2I.FTZ.U32.TRUNC.NTZ R17, R16 ;  /* 0x0000001000117305 */ /* 0x000062000021f000 */
[----:B------:R-:W-:Y:S01]  /*07e0*/  @!P1 VIADD R6, R6, 0x1 ;  /* 0x0000000106069836 */ /* 0x000fe20000000000 */
[----:B------:R-:W-:Y:S01]  /*07f0*/  ISETP.NE.AND P1, PT, R10, RZ, PT ;  /* 0x000000ff0a00720c */ /* 0x000fe20003f25270 */
[----:B------:R-:W-:Y:S01]  /*0800*/  IMAD.MOV R14, RZ, RZ, -R13 ;  /* 0x000000ffff0e7224 */ /* 0x000fe200078e0a0d */
[----:B------:R-:W-:Y:S02]  /*0810*/  ISETP.GE.U32.AND P0, PT, R7, R12, PT ;  /* 0x0000000c0700720c */ /* 0x000fe40003f06070 */
[----:B------:R-:W-:Y:S01]  /*0820*/  LOP3.LUT R7, R13, R10, RZ, 0x3c, !PT ;  /* 0x0000000a0d077212 */ /* 0x000fe200078e3cff */
[----:B0-----:R-:W-:-:S03]  /*0830*/  IMAD.MOV.U32 R16, RZ, RZ, RZ ;  /* 0x000000ffff107224 */ /* 0x001fc600078e00ff */
[----:B------:R-:W-:Y:S02]  /*0840*/  ISETP.GE.AND P2, PT, R7, RZ, PT ;  /* 0x000000ff0700720c */ /* 0x000fe40003f46270 */
[----:B-1----:R-:W-:-:S05]  /*0850*/  IADD3 R8, RZ, -R17, RZ ;  /* 0x80000011ff087210 */ /* 0x002fca0007ffe0ff */
[----:B------:R-:W-:Y:S02]  /*0860*/  @P0 VIADD R6, R6, 0x1 ;  /* 0x0000000106060836 */ /* 0x000fe40000000000 */
[----:B------:R-:W-:-:S04]  /*0870*/  IMAD R7, R8, R19, RZ ;  /* 0x0000001308077224 */ /* 0x000fc800078e02ff */
        /* <DEDUP_REMOVED lines=19> */
[--C-:B------:R-:W-:Y:S02]  /*09b0*/  IMAD.MOV R8, RZ, RZ, -R11.reuse ;  /* 0x000000ffff087224 */ /* 0x100fe400078e0a0b */
[----:B------:R-:W-:Y:S02]  /*09c0*/  IMAD R12, R2, R15, RZ ;  /* 0x0000000f020c7224 */ /* 0x000fe400078e02ff */
[----:B------:R-:W-:Y:S02]  /*09d0*/  IMAD R8, R9, R8, R4 ;  /* 0x0000000809087224 */ /* 0x000fe400078e0204 */
[----:B------:R-:W-:Y:S01]  /*09e0*/  IMAD R9, R0, R14, R11 ;  /* 0x0000000e00097224 */ /* 0x000fe200078e020b */
[----:B------:R-:W-:-:S04]  /*09f0*/  IADD3 R15, R2, R12, RZ ;  /* 0x0000000c020f7210 */ /* 0x000fc80007ffe0ff */
        /* <DEDUP_REMOVED lines=9> */
[----:B------:R-:W-:Y:S02]  /*0a90*/  VIADD R16, R9, UR5 ;  /* 0x0000000509107c36 */ /* 0x000fe40008000000 */
[----:B0-----:R-:W-:-:S04]  /*0aa0*/  IMAD.WIDE R14, R11, 0x4, R14 ;  /* 0x000000040b0e7825 */ /* 0x001fc800078e020e */
[----:B------:R-:W-:-:S07]  /*0ab0*/  IMAD.MOV.U32 R13, RZ, RZ, R15 ;  /* 0x000000ffff0d7224 */ /* 0x000fce00078e000f */
.L_x_273:
[----:B------:R-:W0:Y:S01]  /*0ac0*/  LDC R0, c[0x0][0x2bc] ;  /* 0x0000af00ff007b82 */ /* 0x000e220000000800 */
[----:B------:R-:W-:Y:S01]  /*0ad0*/  ULDC UR6, c[0x0][0x2bc] ;  /* 0x0000af0000067ab9 */ /* 0x000fe20000000800 */
[----:B------:R-:W-:Y:S01]  /*0ae0*/  ULDC UR7, c[0x0][0x2c0] ;  /* 0x0000b00000077ab9 */ /* 0x000fe20000000800 */
[----:B------:R-:W-:Y:S01]  /*0af0*/  UIADD3 UR6, -UR6, URZ, URZ ;  /* 0x0000003f06067290 */ /* 0x000fe2000fffe13f */
[----:B------:R-:W-:Y:S01]  /*0b00*/  IMAD.MOV.U32 R39, RZ, RZ, R14 ;  /* 0x000000ffff277224 */ /* 0x000fe200078e000e */
[----:B------:R-:W-:Y:S01]  /*0b10*/  ULDC UR5, c[0x0][0x2b0] ;  /* 0x0000ac0000057ab9 */ /* 0x000fe20000000800 */
[----:B------:R-:W-:Y:S01]  /*0b20*/  UIADD3 UR7, -UR7, URZ, URZ ;  /* 0x0000003f07077290 */ /* 0x000fe2000fffe13f */
[----:B------:R-:W-:Y:S01]  /*0b30*/  IMAD.MOV.U32 R40, RZ, RZ, R13 ;  /* 0x000000ffff287224 */ /* 0x000fe200078e000d */
[----:B------:R-:W1:Y:S01]  /*0b40*/  LDC R21, c[0x0][0x2c0] ;  /* 0x0000b000ff157b82 */ /* 0x000e620000000800 */
[----:B------:R-:W-:Y:S01]  /*0b50*/  ULDC UR16, c[0x0][0x230] ;  /* 0x00008c0000107ab9 */ /* 0x000fe20000000800 */
[----:B------:R-:W-:Y:S01]  /*0b60*/  ULEA UR5, UR6, UR5, 0x1 ;  /* 0x0000000506057291 */ /* 0x000fe2000f8e083f */
[----:B------:R-:W-:Y:S01]  /*0b70*/  IMAD R17, R12, UR16, RZ ;  /* 0x000000100c117c24 */ /* 0x000fe2000f8e02ff */
[----:B------:R-:W-:Y:S01]  /*0b80*/  ULDC UR8, c[0x0][0x2b4] ;  /* 0x0000ad0000087ab9 */ /* 0x000fe20000000800 */
[----:B------:R-:W-:Y:S01]  /*0b90*/  ULDC.64 UR22, c[0x0][0x228] ;  /* 0x00008a0000167ab9 */ /* 0x000fe20000000a00 */
[----:B------:R-:W-:Y:S01]  /*0ba0*/  ULDC.64 UR18, c[0x0][0x2b0] ;  /* 0x0000ac0000127ab9 */ /* 0x000fe20000000a00 */
[----:B------:R-:W-:Y:S01]  /*0bb0*/  ULDC UR9, c[0x0][0x2ac] ;  /* 0x0000ab0000097ab9 */ /* 0x000fe20000000800 */
[----:B------:R-:W-:Y:S01]  /*0bc0*/  IMAD R18, R7, UR23, RZ ;  /* 0x0000001707127c24 */ /* 0x000fe2000f8e02ff */
[----:B------:R-:W-:Y:S01]  /*0bd0*/  ULEA UR7, UR7, UR8, 0x1 ;  /* 0x0000000807077291 */ /* 0x000fe2000f8e083f */
[----:B------:R-:W-:Y:S01]  /*0be0*/  VIADD R11, R10, UR9 ;  /* 0x000000090a0b7c36 */ /* 0x000fe20008000000 */
[----:B------:R-:W-:Y:S01]  /*0bf0*/  ULDC UR20, c[0x0][0x224] ;  /* 0x0000890000147ab9 */ /* 0x000fe20000000800 */
[----:B------:R-:W-:Y:S01]  /*0c00*/  VIADD R22, R9, UR5 ;  /* 0x0000000509167c36 */ /* 0x000fe20008000000 */
[----:B------:R-:W-:Y:S01]  /*0c10*/  SHF.R.S32.HI R19, RZ, 0x1f, R17 ;  /* 0x0000001fff137819 */ /* 0x000fe20000011411 */
[----:B------:R-:W-:Y:S01]  /*0c20*/  IMAD R20, R11, UR20, R16 ;  /* 0x000000140b147c24 */ /* 0x000fe2000f8e0210 */
[C---:B------:R-:W-:Y:S01]  /*0c30*/  IADD3 R15, R8.reuse, UR19, RZ ;  /* 0x00000013080f7c10 */ /* 0x040fe2000fffe0ff */
[----:B------:R-:W-:Y:S01]  /*0c40*/  VIADD R27, R8, UR7 ;  /* 0x00000007081b7c36 */ /* 0x000fe20008000000 */
[----:B0-----:R-:W-:Y:S01]  /*0c50*/  IADD3 R0, R9, UR18, -R0 ;  /* 0x0000001209007c10 */ /* 0x001fe2000fffe800 */
[----:B------:R-:W-:Y:S01]  /*0c60*/  IMAD R22, R11, UR20, R22 ;  /* 0x000000140b167c24 */ /* 0x000fe2000f8e0216 */
[----:B------:R-:W-:Y:S01]  /*0c70*/  IADD3 R17, P0, R18, R17, RZ ;  /* 0x0000001112117210 */ /* 0x000fe20007f1e0ff */
[----:B------:R-:W-:-:S02]  /*0c80*/  IMAD R33, R20, UR22, R27 ;  /* 0x0000001614217c24 */ /* 0x000fc4000f8e021b */
[----:B------:R-:W-:Y:S01]  /*0c90*/  IMAD R0, R11, UR20, R0 ;  /* 0x000000140b007c24 */ /* 0x000fe2000f8e0200 */
[----:B------:R-:W-:Y:S01]  /*0ca0*/  LEA.HI.X.SX32 R18, R18, R19, 0x1, P0 ;  /* 0x0000001312127211 */ /* 0x000fe200000f0eff */
[----:B------:R-:W-:Y:S01]  /*0cb0*/  IMAD R32, R20, UR22, R15 ;  /* 0x0000001614207c24 */ /* 0x000fe2000f8e020f */
[----:B-1----:R-:W-:Y:S01]  /*0cc0*/  IADD3 R21, R8, UR19, -R21 ;  /* 0x0000001308157c10 */ /* 0x002fe2000fffe815 */
[C---:B------:R-:W-:Y:S02]  /*0cd0*/  IMAD R19, R0.reuse, UR22, R27 ;  /* 0x0000001600137c24 */ /* 0x040fe4000f8e021b */
[C---:B------:R-:W-:Y:S02]  /*0ce0*/  IMAD R26, R0.reuse, UR22, R15 ;  /* 0x00000016001a7c24 */ /* 0x040fe4000f8e020f */
[--C-:B------:R-:W-:Y:S02]  /*0cf0*/  IMAD R29, R0, UR22, R21.reuse ;  /* 0x00000016001d7c24 */ /* 0x100fe4000f8e0215 */
[----:B------:R-:W-:-:S02]  /*0d00*/  IMAD R28, R20, UR22, R21 ;  /* 0x00000016141c7c24 */ /* 0x000fc4000f8e0215 */
[C---:B------:R-:W-:Y:S02]  /*0d10*/  IMAD R27, R22.reuse, UR22, R27 ;  /* 0x00000016161b7c24 */ /* 0x040fe4000f8e021b */
[C---:B------:R-:W-:Y:S02]  /*0d20*/  IMAD R30, R22.reuse, UR22, R21 ;  /* 0x00000016161e7c24 */ /* 0x040fe4000f8e0215 */
[----:B------:R-:W-:Y:S02]  /*0d30*/  IMAD R31, R22, UR22, R15 ;  /* 0x00000016161f7c24 */ /* 0x000fe4000f8e020f */
[----:B------:R-:W-:-:S07]  /*0d40*/  IMAD.MOV.U32 R0, RZ, RZ, RZ ;  /* 0x000000ffff007224 */ /* 0x000fce00078e00ff */
.L_x_272:
[----:B------:R-:W-:Y:S01]  /*0d50*/  LOP3.LUT R20, R15, R16, R11, 0xfe, !PT ;  /* 0x000000100f147212 */ /* 0x000fe200078efe0b */
[----:B------:R-:W-:Y:S01]  /*0d60*/  VIADD R38, R8, UR13 ;  /* 0x0000000d08267c36 */ /* 0x000fe20008000000 */
[----:B------:R-:W-:Y:S01]  /*0d70*/  IADD3 R41, RZ, -UR24, RZ ;  /* 0x80000018ff297c10 */ /* 0x000fe2000fffe0ff */
[----:B------:R-:W-:Y:S01]  /*0d80*/  VIADD R25, R9, UR12 ;  /* 0x0000000c09197c36 */ /* 0x000fe20008000000 */
[----:B------:R-:W-:Y:S01]  /*0d90*/  ISETP.GE.AND P0, PT, R20, RZ, PT ;  /* 0x000000ff1400720c */ /* 0x000fe20003f06270 */
[----:B------:R-:W-:Y:S02]  /*0da0*/  VIADD R24, R38, -UR24 ;  /* 0x8000001826187c36 */ /* 0x000fe40008000000 */
[----:B------:R-:W-:Y:S01]  /*0db0*/  IMAD R36, R41, 0x2, R38 ;  /* 0x0000000229247824 */ /* 0x000fe200078e0226 */
[----:B------:R-:W-:Y:S01]  /*0dc0*/  ISETP.GE.OR P0, PT, R15, UR21, !P0 ;  /* 0x000000150f007c0c */ /* 0x000fe2000c706670 */
[----:B------:R-:W-:Y:S01]  /*0dd0*/  IMAD.MOV.U32 R43, RZ, RZ, RZ ;  /* 0x000000ffff2b7224 */ /* 0x000fe200078e00ff */
[----:B------:R-:W-:-:S02]  /*0de0*/  ISETP.GE.AND P1, PT, R24, UR21, PT ;  /* 0x0000001518007c0c */ /* 0x000fc4000bf26270 */
[----:B------:R-:W-:Y:S02]  /*0df0*/  ISETP.GE.OR P0, PT, R16, UR15, P0 ;  /* 0x0000000f10007c0c */ /* 0x000fe40008706670 */
[----:B------:R-:W-:Y:S02]  /*0e00*/  LOP3.LUT R22, R24, R25, R11, 0xfe, !PT ;  /* 0x0000001918167212 */ /* 0x000fe400078efe0b */
[----:B------:R-:W-:Y:S02]  /*0e10*/  ISETP.GE.OR P2, PT, R11, UR14, P0 ;  /* 0x0000000e0b007c0c */ /* 0x000fe40008746670 */
[----:B------:R-:W-:-:S04]  /*0e20*/  ISETP.LT.OR P0, PT, R22, RZ, P1 ;  /* 0x000000ff1600720c */ /* 0x000fc80000f01670 */
[----:B------:R-:W-:-:S04]  /*0e30*/  ISETP.GE.OR P0, PT, R25, UR15, P0 ;  /* 0x0000000f19007c0c */ /* 0x000fc80008706670 */
[----:B------:R-:W-:-:S03]  /*0e40*/  ISETP.GE.OR P3, PT, R11, UR14, P0 ;  /* 0x0000000e0b007c0c */ /* 0x000fc60008766670 */
[----:B------:R-:W0:Y:S01]  /*0e50*/  @!P2 LDC.64 R20, c[0x0][0x210] ;  /* 0x00008400ff14ab82 */ /* 0x000e220000000a00 */
[----:B------:R-:W-:-:S04]  /*0e60*/  @!P2 IADD3 R34, P0, R32, R17, RZ ;  /* 0x000000112022a210 */ /* 0x000fc80007f1e0ff */
[----:B------:R-:W-:Y:S02]  /*0e70*/  @!P2 LEA.HI.X.SX32 R35, R32, R18, 0x1, P0 ;  /* 0x000000122023a211 */ /* 0x000fe400000f0eff */
[----:B------:R-:W-:-:S03]  /*0e80*/  ISETP.GE.AND P0, PT, R36, UR21, PT ;  /* 0x0000001524007c0c */ /* 0x000fc6000bf06270 */
[----:B------:R-:W1:Y:S01]  /*0e90*/  @!P3 LDC.64 R22, c[0x0][0x210] ;  /* 0x00008400ff16bb82 */ /* 0x000e620000000a00 */
[----:B0-----:R-:W-:-:S04]  /*0ea0*/  @!P2 LEA R20, P4, R34, R20, 0x2 ;  /* 0x000000142214a211 */ /* 0x001fc800078810ff */
[----:B------:R-:W-:Y:S02]  /*0eb0*/  @!P2 LEA.HI.X R21, R34, R21, R35, 0x2, P4 ;  /* 0x000000152215a211 */ /* 0x000fe400020f1423 */
[----:B------:R-:W-:Y:S01]  /*0ec0*/  LOP3.LUT R34, R36, R25, R11, 0xfe, !PT ;  /* 0x0000001924227212 */ /* 0x000fe200078efe0b */
[----:B------:R-:W-:Y:S02]  /*0ed0*/  IMAD.MOV.U32 R35, RZ, RZ, R40 ;  /* 0x000000ffff237224 */ /* 0x000fe400078e0028 */
[----:B------:R0:W2:Y:S01]  /*0ee0*/  @!P2 LDG.E R43, desc[UR10][R20.64] ;  /* 0x0000000a142ba981 */ /* 0x0000a2000c1e1900 */
[----:B------:R-:W-:Y:S01]  /*0ef0*/  ISETP.LT.OR P4, PT, R34, RZ, P0 ;  /* 0x000000ff2200720c */ /* 0x000fe20000781670 */
[----:B------:R-:W-:-:S03]  /*0f00*/  IMAD.MOV.U32 R34, RZ, RZ, R39 ;  /* 0x000000ffff227224 */ /* 0x000fc600078e0027 */
[----:B------:R-:W-:Y:S02]  /*0f10*/  ISETP.GE.OR P4, PT, R25, UR15, P4 ;  /* 0x0000000f19007c0c */ /* 0x000fe4000a786670 */
[----:B------:R-:W2:Y:S02]  /*0f20*/  LDG.E R42, desc[UR10][R34.64] ;  /* 0x0000000a222a7981 */ /* 0x000ea4000c1e1900 */
[----:B------:R-:W-:Y:S02]  /*0f30*/  ISETP.GE.OR P2, PT, R11, UR14, P4 ;  /* 0x0000000e0b007c0c */ /* 0x000fe4000a746670 */
[----:B------:R-:W-:Y:S01]  /*0f40*/  @!P3 IADD3 R41, P5, R28, R17, RZ ;  /* 0x000000111c29b210 */ /* 0x000fe20007fbe0ff */
[----:B------:R-:W3:Y:S10]  /*0f50*/  LDG.E R45, desc[UR10][R34.64+0x8] ;  /* 0x0000080a222d7981 */ /* 0x000ef4000c1e1900 */
[----:B0-----:R-:W0:Y:S01]  /*0f60*/  @!P2 LDC.64 R20, c[0x0][0x210] ;  /* 0x00008400ff14ab82 */ /* 0x001e220000000a00 */
[----:B-1----:R-:W-:-:S02]  /*0f70*/  @!P3 LEA R22, P4, R41, R22, 0x2 ;  /* 0x000000162916b211 */ /* 0x002fc400078810ff */
[----:B------:R-:W-:-:S04]  /*0f80*/  @!P3 LEA.HI.X.SX32 R40, R28, R18, 0x1, P5 ;  /* 0x000000121c28b211 */ /* 0x000fc800028f0eff */
[----:B------:R-:W-:Y:S01]  /*0f90*/  @!P3 LEA.HI.X R23, R41, R23, R40, 0x2, P4 ;  /* 0x000000172917b211 */ /* 0x000fe200020f1428 */
[----:B------:R-:W-:Y:S01]  /*0fa0*/  IMAD.MOV.U32 R41, RZ, RZ, RZ ;  /* 0x000000ffff297224 */ /* 0x000fe200078e00ff */
[----:B------:R-:W4:Y:S05]  /*0fb0*/  LDG.E R40, desc[UR10][R34.64+0x4] ;  /* 0x0000040a22287981 */ /* 0x000f2a000c1e1900 */
[----:B------:R0:W4:Y:S01]  /*0fc0*/  @!P3 LDG.E R41, desc[UR10][R22.64] ;  /* 0x0000000a1629b981 */ /* 0x000122000c1e1900 */
[----:B------:R-:W-:-:S04]  /*0fd0*/  @!P2 IADD3 R39, P3, R33, R17, RZ ;  /* 0x000000112127a210 */ /* 0x000fc80007f7e0ff */
[----:B0-----:R-:W-:Y:S02]  /*0fe0*/  @!P2 LEA R22, P4, R39, R20, 0x2 ;  /* 0x000000142716a211 */ /* 0x001fe400078810ff */
[----:B------:R-:W-:-:S04]  /*0ff0*/  @!P2 LEA.HI.X.SX32 R20, R33, R18, 0x1, P3 ;  /* 0x000000122114a211 */ /* 0x000fc800018f0eff */
[----:B------:R-:W-:Y:S01]  /*1000*/  @!P2 LEA.HI.X R23, R39, R21, R20, 0x2, P4 ;  /* 0x000000152717a211 */ /* 0x000fe200020f1414 */
[----:B------:R-:W-:-:S06]  /*1010*/  IMAD.MOV.U32 R39, RZ, RZ, RZ ;  /* 0x000000ffff277224 */ /* 0x000fcc00078e00ff */
[----:B------:R0:W3:Y:S01]  /*1020*/  @!P2 LDG.E R39, desc[UR10][R22.64] ;  /* 0x0000000a1627a981 */ /* 0x0000e2000c1e1900 */
[----:B------:R-:W-:-:S05]  /*1030*/  VIADD R44, R16, -UR25 ;  /* 0x80000019102c7c36 */ /* 0x000fca0008000000 */
[----:B------:R-:W-:-:S04]  /*1040*/  LOP3.LUT R20, R38, R44, R11, 0xfe, !PT ;  /* 0x0000002c26147212 */ /* 0x000fc800078efe0b */
[----:B------:R-:W-:-:S04]  /*1050*/  ISETP.GE.AND P2, PT, R20, RZ, PT ;  /* 0x000000ff1400720c */ /* 0x000fc80003f46270 */
[----:B------:R-:W-:-:S04]  /*1060*/  ISETP.GE.OR P2, PT, R15, UR21, !P2 ;  /* 0x000000150f007c0c */ /* 0x000fc8000d746670 */
[----:B------:R-:W-:-:S04]  /*1070*/  ISETP.GE.OR P2, PT, R44, UR15, P2 ;  /* 0x0000000f2c007c0c */ /* 0x000fc80009746670 */
[----:B------:R-:W-:-:S13]  /*1080*/  ISETP.GE.OR P2, PT, R11, UR14, P2 ;  /* 0x0000000e0b007c0c */ /* 0x000fda0009746670 */
[----:B------:R-:W1:Y:S01]  /*1090*/  @!P2 LDC.64 R20, c[0x0][0x210] ;  /* 0x00008400ff14ab82 */ /* 0x000e620000000a00 */
[----:B0-----:R-:W-:-:S04]  /*10a0*/  @!P2 IADD3 R23, P4, R26, R17, RZ ;  /* 0x000000111a17a210 */ /* 0x001fc80007f9e0ff */
[----:B-1----:R-:W-:Y:S02]  /*10b0*/  @!P2 LEA R22, P5, R23, R20, 0x2 ;  /* 0x000000141716a211 */ /* 0x002fe400078a10ff */
[----:B------:R-:W-:-:S04]  /*10c0*/  @!P2 LEA.HI.X.SX32 R20, R26, R18, 0x1, P4 ;  /* 0x000000121a14a211 */ /* 0x000fc800020f0eff */
[----:B------:R-:W-:Y:S01]  /*10d0*/  @!P2 LEA.HI.X R23, R23, R21, R20, 0x2, P5 ;  /* 0x000000151717a211 */ /* 0x000fe200028f1414 */
[----:B--2---:R-:W-:Y:S01]  /*10e0*/  FFMA.FTZ R43, R42, R43, R37 ;  /* 0x0000002b2a2b7223 */ /* 0x004fe20000010025 */
[----:B------:R-:W-:-:S04]  /*10f0*/  LOP3.LUT R37, R24, R44, R11, 0xfe, !PT ;  /* 0x0000002c18257212 */ /* 0x000fc800078efe0b */
[----:B------:R-:W-:-:S04]  /*1100*/  ISETP.LT.OR P3, PT, R37, RZ, P1 ;  /* 0x000000ff2500720c */ /* 0x000fc80000f61670 */
[----:B------:R-:W-:-:S04]  /*1110*/  ISETP.GE.OR P3, PT, R44, UR15, P3 ;  /* 0x0000000f2c007c0c */ /* 0x000fc80009f66670 */
[----:B------:R-:W-:Y:S01]  /*1120*/  ISETP.GE.OR P3, PT, R11, UR14, P3 ;  /* 0x0000000e0b007c0c */ /* 0x000fe20009f66670 */
[----:B------:R-:W-:-:S06]  /*1130*/  IMAD.MOV.U32 R37, RZ, RZ, RZ ;  /* 0x000000ffff257224 */ /* 0x000fcc00078e00ff */
[----:B------:R0:W2:Y:S06]  /*1140*/  @!P2 LDG.E R37, desc[UR10][R22.64] ;  /* 0x0000000a1625a981 */ /* 0x0000ac000c1e1900 */
[----:B------:R-:W1:Y:S01]  /*1150*/  @!P3 LDC.64 R20, c[0x0][0x210] ;  /* 0x00008400ff14bb82 */ /* 0x000e620000000a00 */
[----:B----4-:R-:W-:Y:S02]  /*1160*/  FFMA.FTZ R42, R40, R41, R43 ;  /* 0x00000029282a7223 */ /* 0x010fe4000001002b */
[----:B------:R-:W2:Y:S02]  /*1170*/  LDG.E R40, desc[UR10][R34.64+0xc] ;  /* 0x00000c0a22287981 */ /* 0x000ea4000c1e1900 */
[----:B---3--:R-:W-:Y:S01]  /*1180*/  FFMA.FTZ R45, R45, R39, R42 ;  /* 0x000000272d2d7223 */ /* 0x008fe2000001002a */
[----:B------:R-:W-:-:S04]  /*1190*/  @!P3 IADD3 R39, P2, R29, R17, RZ ;  /* 0x000000111d27b210 */ /* 0x000fc80007f5e0ff */
[----:B-1----:R-:W-:Y:S02]  /*11a0*/  @!P3 LEA R20, P4, R39, R20, 0x2 ;  /* 0x000000142714b211 */ /* 0x002fe400078810ff */
[----:B------:R-:W-:-:S04]  /*11b0*/  @!P3 LEA.HI.X.SX32 R42, R29, R18, 0x1, P2 ;  /* 0x000000121d2ab211 */ /* 0x000fc800010f0eff */
[----:B------:R-:W-:Y:S01]  /*11c0*/  @!P3 LEA.HI.X R21, R39, R21, R42, 0x2, P4 ;  /* 0x000000152715b211 */ /* 0x000fe200020f142a */
[----:B------:R-:W-:Y:S01]  /*11d0*/  HFMA2.MMA R39, -RZ, RZ, 0, 0 ;  /* 0x00000000ff277435 */ /* 0x000fe200000001ff */
[----:B------:R-:W3:Y:S09]  /*11e0*/  LDG.E R42, desc[UR10][R34.64+0x10] ;  /* 0x0000100a222a7981 */ /* 0x000ef2000c1e1900 */
[----:B------:R1:W3:Y:S01]  /*11f0*/  @!P3 LDG.E R39, desc[UR10][R20.64] ;  /* 0x0000000a1427b981 */ /* 0x0002e2000c1e1900 */
[----:B------:R-:W-:Y:S01]  /*1200*/  LOP3.LUT R41, R36, R44, R11, 0xfe, !PT ;  /* 0x0000002c24297212 */ /* 0x000fe200078efe0b */
[----:B0-----:R-:W-:-:S03]  /*1210*/  IMAD R23, RZ, RZ, -UR25 ;  /* 0x80000019ff177e24 */ /* 0x001fc6000f8e02ff */
[----:B------:R-:W-:Y:S01]  /*1220*/  ISETP.LT.OR P2, PT, R41, RZ, P0 ;  /* 0x000000ff2900720c */ /* 0x000fe20000741670 */
[----:B------:R-:W-:-:S03]  /*1230*/  IMAD R41, R23, 0x2, R16 ;  /* 0x0000000217297824 */ /* 0x000fc600078e0210 */
[----:B------:R-:W-:Y:S02]  /*1240*/  ISETP.GE.OR P2, PT, R44, UR15, P2 ;  /* 0x0000000f2c007c0c */ /* 0x000fe40009746670 */
[----:B------:R-:W-:Y:S02]  /*1250*/  LOP3.LUT R22, R38, R41, R11, 0xfe, !PT ;  /* 0x0000002926167212 */ /* 0x000fe400078efe0b */
[----:B------:R-:W-:Y:S02]  /*1260*/  ISETP.GE.OR P2, PT, R11, UR14, P2 ;  /* 0x0000000e0b007c0c */ /* 0x000fe40009746670 */
[----:B------:R-:W-:Y:S01]  /*1270*/  ISETP.GE.AND P3, PT, R22, RZ, PT ;  /* 0x000000ff1600720c */ /* 0x000fe20003f66270 */
[----:B------:R-:W-:-:S03]  /*1280*/  IMAD R22, R23, 0x2, R25 ;  /* 0x0000000217167824 */ /* 0x000fc600078e0219 */
[----:B------:R-:W-:Y:S02]  /*1290*/  ISETP.GE.OR P3, PT, R38, UR21, !P3 ;  /* 0x0000001526007c0c */ /* 0x000fe4000df66670 */
[----:B-1----:R-:W-:Y:S02]  /*12a0*/  LOP3.LUT R21, R22, R11, RZ, 0xfc, !PT ;  /* 0x0000000b16157212 */ /* 0x002fe400078efcff */
[----:B------:R-:W-:-:S03]  /*12b0*/  ISETP.GE.OR P3, PT, R41, UR15, P3 ;  /* 0x0000000f29007c0c */ /* 0x000fc60009f66670 */
[----:B------:R-:W0:Y:S01]  /*12c0*/  @!P2 LDC.64 R22, c[0x0][0x210] ;  /* 0x00008400ff16ab82 */ /* 0x000e220000000a00 */
[----:B------:R-:W-:-:S04]  /*12d0*/  LOP3.LUT R24, R21, R24, RZ, 0xfc, !PT ;  /* 0x0000001815187212 */ /* 0x000fc800078efcff */
[----:B------:R-:W-:Y:S02]  /*12e0*/  ISETP.LT.OR P4, PT, R24, RZ, P1 ;  /* 0x000000ff1800720c */ /* 0x000fe40000f81670 */
[----:B------:R-:W-:Y:S02]  /*12f0*/  ISETP.GE.OR P1, PT, R11, UR14, P3 ;  /* 0x0000000e0b007c0c */ /* 0x000fe40009f26670 */
[----:B------:R-:W-:Y:S02]  /*1300*/  ISETP.GE.OR P3, PT, R41, UR15, P4 ;  /* 0x0000000f29007c0c */ /* 0x000fe4000a766670 */
[----:B------:R-:W-:Y:S02]  /*1310*/  LOP3.LUT R21, R21, R36, RZ, 0xfc, !PT ;  /* 0x0000002415157212 */ /* 0x000fe400078efcff */
[----:B------:R-:W-:Y:S02]  /*1320*/  ISETP.GE.OR P3, PT, R11, UR14, P3 ;  /* 0x0000000e0b007c0c */ /* 0x000fe40009f66670 */
[----:B------:R-:W-:-:S02]  /*1330*/  @!P2 IADD3 R24, P4, R19, R17, RZ ;  /* 0x000000111318a210 */ /* 0x000fc40007f9e0ff */
[----:B------:R-:W-:-:S03]  /*1340*/  ISETP.LT.OR P0, PT, R21, RZ, P0 ;  /* 0x000000ff1500720c */ /* 0x000fc60000701670 */
[----:B------:R-:W1:Y:S01]  /*1350*/  @!P1 LDC.64 R20, c[0x0][0x210] ;  /* 0x00008400ff149b82 */ /* 0x000e620000000a00 */
[----:B------:R-:W-:Y:S02]  /*1360*/  @!P2 LEA.HI.X.SX32 R25, R19, R18, 0x1, P4 ;  /* 0x000000121319a211 */ /* 0x000fe400020f0eff */
[----:B------:R-:W-:Y:S02]  /*1370*/  ISETP.GE.OR P0, PT, R41, UR15, P0 ;  /* 0x0000000f29007c0c */ /* 0x000fe40008706670 */
[----:B0-----:R-:W-:Y:S02]  /*1380*/  @!P2 LEA R36, P4, R24, R22, 0x2 ;  /* 0x000000161824a211 */ /* 0x001fe400078810ff */
[----:B------:R-:W-:Y:S01]  /*1390*/  ISETP.GE.OR P0, PT, R11, UR14, P0 ;  /* 0x0000000e0b007c0c */ /* 0x000fe20008706670 */
[----:B------:R-:W-:Y:S02]  /*13a0*/  IMAD.MOV.U32 R38, RZ, RZ, RZ ;  /* 0x000000ffff267224 */ /* 0x000fe400078e00ff */
[----:B--2---:R-:W-:Y:S01]  /*13b0*/  FFMA.FTZ R45, R40, R37, R45 ;  /* 0x00000025282d7223 */ /* 0x004fe2000001002d */
[----:B------:R-:W-:-:S02]  /*13c0*/  @!P2 LEA.HI.X R37, R24, R23, R25, 0x2, P4 ;  /* 0x000000171825a211 */ /* 0x000fc400020f1419 */
[----:B------:R-:W0:Y:S01]  /*13d0*/  @!P3 LDC.64 R22, c[0x0][0x210] ;  /* 0x00008400ff16bb82 */ /* 0x000e220000000a00 */
[C---:B------:R-:W-:Y:S02]  /*13e0*/  @!P1 IADD3 R40, P4, R31.reuse, R17, RZ ;  /* 0x000000111f289210 */ /* 0x040fe40007f9e0ff */
[----:B------:R2:W4:Y:S02]  /*13f0*/  @!P2 LDG.E R38, desc[UR10][R36.64] ;  /* 0x0000000a2426a981 */ /* 0x000524000c1e1900 */
[----:B------:R-:W-:-:S03]  /*1400*/  @!P1 LEA.HI.X.SX32 R41, R31, R18, 0x1, P4 ;  /* 0x000000121f299211 */ /* 0x000fc600020f0eff */
[----:B------:R-:W5:Y:S01]  /*1410*/  @!P0 LDC.64 R24, c[0x0][0x210] ;  /* 0x00008400ff188b82 */ /* 0x000f620000000a00 */
[----:B-1----:R-:W-:-:S04]  /*1420*/  @!P1 LEA R20, P2, R40, R20, 0x2 ;  /* 0x0000001428149211 */ /* 0x002fc800078410ff */
[----:B------:R-:W-:Y:S01]  /*1430*/  @!P1 LEA.HI.X R21, R40, R21, R41, 0x2, P2 ;  /* 0x0000001528159211 */ /* 0x000fe200010f1429 */
[----:B------:R-:W4:Y:S01]  /*1440*/  LDG.E R37, desc[UR10][R34.64+0x1c] ;  /* 0x00001c0a22257981 */ /* 0x000f22000c1e1900 */
[----:B------:R-:W-:Y:S01]  /*1450*/  @!P3 IADD3 R41, P2, R30, R17, RZ ;  /* 0x000000111e29b210 */ /* 0x000fe20007f5e0ff */
[----:B------:R-:W-:-:S03]  /*1460*/  IMAD.MOV.U32 R40, RZ, RZ, RZ ;  /* 0x000000ffff287224 */ /* 0x000fc600078e00ff */
[----:B------:R-:W-:-:S03]  /*1470*/  @!P3 LEA.HI.X.SX32 R44, R30, R18, 0x1, P2 ;  /* 0x000000121e2cb211 */ /* 0x000fc600010f0eff */
[----:B------:R1:W4:Y:S01]  /*1480*/  @!P1 LDG.E R40, desc[UR10][R20.64] ;  /* 0x0000000a14289981 */ /* 0x000322000c1e1900 */
[----:B0-----:R-:W-:-:S04]  /*1490*/  @!P3 LEA R22, P4, R41, R22, 0x2 ;  /* 0x000000162916b211 */ /* 0x001fc800078810ff */
[----:B------:R-:W-:Y:S02]  /*14a0*/  @!P3 LEA.HI.X R23, R41, R23, R44, 0x2, P4 ;  /* 0x000000172917b211 */ /* 0x000fe400020f142c */
[----:B------:R-:W4:Y:S01]  /*14b0*/  LDG.E R41, desc[UR10][R34.64+0x18] ;  /* 0x0000180a22297981 */ /* 0x000f22000c1e1900 */
[----:B---3--:R-:W-:-:S03]  /*14c0*/  FFMA.FTZ R39, R42, R39, R45 ;  /* 0x000000272a277223 */ /* 0x008fc6000001002d */
[----:B------:R-:W4:Y:S01]  /*14d0*/  LDG.E R42, desc[UR10][R34.64+0x14] ;  /* 0x0000140a222a7981 */ /* 0x000f22000c1e1900 */
[----:B------:R-:W-:Y:S01]  /*14e0*/  @!P0 IADD3 R43, P1, R27, R17, RZ ;  /* 0x000000111b2b8210 */ /* 0x000fe20007f3e0ff */
[----:B--2---:R-:W-:-:S03]  /*14f0*/  IMAD.MOV.U32 R36, RZ, RZ, RZ ;  /* 0x000000ffff247224 */ /* 0x004fc600078e00ff */
[----:B-----5:R-:W-:Y:S02]  /*1500*/  @!P0 LEA R24, P2, R43, R24, 0x2 ;  /* 0x000000182b188211 */ /* 0x020fe400078410ff */
[----:B------:R-:W-:Y:S01]  /*1510*/  @!P0 LEA.HI.X.SX32 R44, R27, R18, 0x1, P1 ;  /* 0x000000121b2c8211 */ /* 0x000fe200008f0eff */
[----:B-1----:R-:W-:Y:S01]  /*1520*/  IMAD.MOV.U32 R20, RZ, RZ, RZ ;  /* 0x000000ffff147224 */ /* 0x002fe200078e00ff */
[----:B------:R0:W2:Y:S02]  /*1530*/  @!P3 LDG.E R36, desc[UR10][R22.64] ;  /* 0x0000000a1624b981 */ /* 0x0000a4000c1e1900 */
[----:B------:R-:W-:Y:S02]  /*1540*/  @!P0 LEA.HI.X R25, R43, R25, R44, 0x2, P2 ;  /* 0x000000192b198211 */ /* 0x000fe400010f142c */
[----:B------:R-:W3:Y:S04]  /*1550*/  LDG.E R44, desc[UR10][R34.64+0x20] ;  /* 0x0000200a222c7981 */ /* 0x000ee8000c1e1900 */
[----:B------:R-:W3:Y:S01]  /*1560*/  @!P0 LDG.E R20, desc[UR10][R24.64] ;  /* 0x0000000a18148981 */ /* 0x000ee2000c1e1900 */
[----:B------:R-:W-:Y:S01]  /*1570*/  VIADD R0, R0, 0x1 ;  /* 0x0000000100007836 */ /* 0x000fe20000000000 */
[----:B0-----:R-:W-:Y:S01]  /*1580*/  IADD3 R22, RZ, -UR4, RZ ;  /* 0x80000004ff167c10 */ /* 0x001fe2000fffe0ff */
[----:B------:R-:W-:-:S04]  /*1590*/  VIADD R11, R11, -UR17 ;  /* 0x800000110b0b7c36 */ /* 0x000fc80008000000 */
        /* <DEDUP_REMOVED lines=8> */
[----:B------:R-:W-:Y:S02]  /*1620*/  IMAD R31, R22, UR17, R31 ;  /* 0x00000011161f7c24 */ /* 0x000fe4000f8e021f */
[----:B----4-:R-:W-:Y:S01]  /*1630*/  FFMA.FTZ R38, R42, R38, R39 ;  /* 0x000000262a267223 */ /* 0x010fe20000010027 */
[----:B------:R-:W-:-:S03]  /*1640*/  IADD3 R39, P0, R34, 0x24, RZ ;  /* 0x0000002422277810 */ /* 0x000fc60007f1e0ff */
[----:B------:R-:W-:Y:S02]  /*1650*/  FFMA.FTZ R38, R41, R40, R38 ;  /* 0x0000002829267223 */ /* 0x000fe40000010026 */
[----:B------:R-:W-:Y:S01]  /*1660*/  IMAD.X R40, RZ, RZ, R35, P0 ;  /* 0x000000ffff287224 */ /* 0x000fe200000e0623 */
[----:B------:R-:W-:Y:S01]  /*1670*/  ISETP.NE.AND P0, PT, R0, 0x3, PT ;  /* 0x000000030000780c */ /* 0x000fe20003f05270 */
[----:B--2---:R-:W-:-:S04]  /*1680*/  FFMA.FTZ R37, R37, R36, R38 ;  /* 0x0000002425257223 */ /* 0x004fc80000010026 */
[----:B---3--:R-:W-:-:S08]  /*1690*/  FFMA.FTZ R37, R44, R20, R37 ;  /* 0x000000142c257223 */ /* 0x008fd00000010025 */
[----:B------:R-:W-:Y:S05]  /*16a0*/  @P0 BRA `(.L_x_272) ;  /* 0xfffffff400a80947 */ /* 0x000fea000383ffff */
[----:B------:R-:W-:Y:S01]  /*16b0*/  IMAD.MOV R11, RZ, RZ, -R7 ;  /* 0x000000ffff0b7224 */ /* 0x000fe200078e0a07 */
[----:B------:R-:W-:Y:S01]  /*16c0*/  ULDC UR5, c[0x0][0x24c] ;  /* 0x0000930000057ab9 */ /* 0x000fe20000000800 */
[----:B------:R-:W-:Y:S01]  /*16d0*/  VIADD R12, R12, 0x1 ;  /* 0x000000010c0c7836 */ /* 0x000fe20000000000 */
[----:B------:R-:W-:Y:S01]  /*16e0*/  IADD3 R14, P1, R14, 0x6c, RZ ;  /* 0x0000006c0e0e7810 */ /* 0x000fe20007f3e0ff */
[----:B------:R-:W-:-:S04]  /*16f0*/  IMAD R11, R11, UR5, R6 ;  /* 0x000000050b0b7c24 */ /* 0x000fc8000f8e0206 */
[----:B------:R-:W-:Y:S02]  /*1700*/  IMAD R11, R2, R11, R2 ;  /* 0x0000000b020b7224 */ /* 0x000fe400078e0202 */
[----:B------:R-:W-:-:S03]  /*1710*/  IMAD.X R13, RZ, RZ, R13, P1 ;  /* 0x000000ffff0d7224 */ /* 0x000fc600008e060d */
[----:B------:R-:W-:-:S13]  /*1720*/  ISETP.GE.AND P0, PT, R12, R11, PT ;  /* 0x0000000b0c00720c */ /* 0x000fda0003f06270 */
[----:B------:R-:W-:Y:S05]  /*1730*/  @!P0 BRA `(.L_x_273) ;  /* 0xfffffff000e08947 */ /* 0x000fea000383ffff */
.L_x_271:
[----:B------:R-:W-:Y:S05]  /*1740*/  BSYNC B0 ;  /* 0x0000000000007941 */ /* 0x000fea0003800000 */
.L_x_270:
[----:B------:R-:W-:Y:S01]  /*1750*/  IMAD.MOV R11, RZ, RZ, -R7 ;  /* 0x000000ffff0b7224 */ /* 0x000fe200078e0a07 */
[----:B------:R-:W-:Y:S01]  /*1760*/  ULDC.64 UR6, c[0x0][0x260] ;  /* 0x0000980000067ab9 */ /* 0x000fe20000000a00 */
[----:B------:R-:W-:Y:S01]  /*1770*/  ULDC.64 UR8, c[0x0][0x268] ;  /* 0x00009a0000087ab9 */ /* 0x000fe20000000a00 */
[----:B------:R-:W-:Y:S01]  /*1780*/  ULDC UR5, c[0x0][0x24c] ;  /* 0x0000930000057ab9 */ /* 0x000fe20000000800 */
[----:B------:R-:W-:Y:S02]  /*1790*/  IMAD R10, R10, UR7, RZ ;  /* 0x000000070a0a7c24 */ /* 0x000fe4000f8e02ff */
[----:B------:R-:W-:Y:S02]  /*17a0*/  IMAD R9, R9, UR8, RZ ;  /* 0x0000000809097c24 */ /* 0x000fe4000f8e02ff */
[----:B------:R-:W-:Y:S02]  /*17b0*/  IMAD R8, R8, UR9, RZ ;  /* 0x0000000908087c24 */ /* 0x000fe4000f8e02ff */
[----:B------:R-:W-:Y:S01]  /*17c0*/  IMAD R0, R11, UR5, R6 ;  /* 0x000000050b007c24 */ /* 0x000fe2000f8e0206 */
[----:B------:R-:W-:Y:S01]  /*17d0*/  ULDC UR5, c[0x0][0x25c] ;  /* 0x0000970000057ab9 */ /* 0x000fe20000000800 */
[----:B------:R-:W-:Y:S01]  /*17e0*/  SHF.R.S32.HI R11, RZ, 0x1f, R10 ;  /* 0x0000001fff0b7819 */ /* 0x000fe2000001140a */
[----:B------:R-:W-:Y:S01]  /*17f0*/  IMAD R7, R7, UR5, RZ ;  /* 0x0000000507077c24 */ /* 0x000fe2000f8e02ff */
[--C-:B------:R-:W-:Y:S01]  /*1800*/  IADD3 R12, P0, P1, R10, R9, R8.reuse ;  /* 0x000000090a0c7210 */ /* 0x100fe2000791e008 */
[----:B------:R-:W-:Y:S01]  /*1810*/  IMAD R0, R0, UR6, RZ ;  /* 0x0000000600007c24 */ /* 0x000fe2000f8e02ff */
[----:B------:R-:W-:Y:S01]  /*1820*/  SHF.R.S32.HI R10, RZ, 0x1f, R9 ;  /* 0x0000001fff0a7819 */ /* 0x000fe20000011409 */
[----:B------:R-:W-:Y:S01]  /*1830*/  ULDC.64 UR6, c[0x0][0x240] ;  /* 0x0000900000067ab9 */ /* 0x000fe20000000a00 */
[----:B------:R-:W-:Y:S01]  /*1840*/  SHF.R.S32.HI R8, RZ, 0x1f, R8 ;  /* 0x0000001fff087819 */ /* 0x000fe20000011408 */
[----:B------:R-:W-:Y:S01]  /*1850*/  ULDC UR5, c[0x0][0x248] ;  /* 0x0000920000057ab9 */ /* 0x000fe20000000800 */
[----:B------:R-:W-:-:S02]  /*1860*/  SHF.R.S32.HI R6, RZ, 0x1f, R7 ;  /* 0x0000001fff067819 */ /* 0x000fc40000011407 */
        /* <DEDUP_REMOVED lines=10> */
[----:B------:R0:W-:Y:S02]  /*1910*/  STG.E desc[UR10][R6.64], R37 ;  /* 0x0000002506007986 */ /* 0x0001e4000c10190a */
[----:B------:R-:W-:Y:S01]  /*1920*/  IMAD.X R3, RZ, RZ, R3, P0 ;  /* 0x000000ffff037224 */ /* 0x000fe200000e0603 */
[----:B------:R-:W-:-:S04]  /*1930*/  ISETP.GE.U32.AND P0, PT, R4, UR5, PT ;  /* 0x0000000504007c0c */ /* 0x000fc8000bf06070 */
[----:B------:R-:W-:-:S13]  /*1940*/  ISETP.GE.AND.EX P0, PT, R3, UR6, PT, P0 ;  /* 0x0000000603007c0c */ /* 0x000fda000bf06300 */
[----:B0-----:R-:W-:Y:S05]  /*1950*/  @!P0 BRA `(.L_x_274) ;  /* 0xffffffe800748947 */ /* 0x001fea000383ffff */
[----:B------:R-:W-:Y:S05]  /*1960*/  EXIT ;  /* 0x000000000000794d */ /* 0x000fea0003800000 */
.L_x_275:
        /* <DEDUP_REMOVED lines=9> */
.L_x_485:


//--------------------- .text._ZN2at6native51_GLOBAL__N__11011a27_18_DepthwiseConv3d_cu_35e0c7b543conv_depthwise3d_cuda_backward_input_kernelIffLi3ELi3ELi3ELi1ELi1ELi1ELin1ELin1ELin1EEEvNS_27GenericPackedTensorAccessorIKT_Lm5ENS_16DefaultPtrTraitsEiEENS3_IS4_Lm5ES6_iEES7_iiiiiiiii --------------------------
	.section	.text._ZN2at6native51_GLOBAL__N__11011a27_18_DepthwiseConv3d_cu_35e0c7b543conv_depthwise3d_cuda_backward_input_kernelIffLi3ELi3ELi3ELi1ELi1ELi1ELin1ELin1ELin1EEEvNS_27GenericPackedTensorAccessorIKT_Lm5ENS_16DefaultPtrTraitsEiEENS3_IS4_Lm5ES6_iEES7_iiiiiiiii,"ax",@progbits
	.align	128
.text._ZN2at6native51_GLOBAL__N__11011a27_18_DepthwiseConv3d_cu_35e0c7b543conv_depthwise3d_cuda_backward_input_kernelIffLi3ELi3ELi3ELi1ELi1ELi1ELin1ELin1ELin1EEEvNS_27GenericPackedTensorAccessorIKT_Lm5ENS_16DefaultPtrTraitsEiEENS3_IS4_Lm5ES6_iEES7_iiiiiiiii:
        .type           _ZN2at6native51_GLOBAL__N__11011a27_18_DepthwiseConv3d_cu_35e0c7b543conv_depthwise3d_cuda_backward_input_kernelIffLi3ELi3ELi3ELi1ELi1ELi1ELin1ELin1ELin1EEEvNS_27GenericPackedTensorAccessorIKT_Lm5ENS_16DefaultPtrTraitsEiEENS3_IS4_Lm5ES6_iEES7_iiiiiiiii,@function
        .size           _ZN2at6native51_GLOBAL__N__11011a27_18_DepthwiseConv3d_cu_35e0c7b543conv_depthwise3d_cuda_backward_input_kernelIffLi3ELi3ELi3ELi1ELi1ELi1ELin1ELin1ELin1EEEvNS_27GenericPackedTensorAccessorIKT_Lm5ENS_16DefaultPtrTraitsEiEENS3_IS4_Lm5ES6_iEES7_iiiiiiiii,(.L_x_486 - _ZN2at6native51_GLOBAL__N__11011a27_18_DepthwiseConv3d_cu_35e0c7b543conv_depthwise3d_cuda_backward_input_kernelIffLi3ELi3ELi3ELi1ELi1ELi1ELin1ELin1ELin1EEEvNS_27GenericPackedTensorAccessorIKT_Lm5ENS_16DefaultPtrTraitsEiEENS3_IS4_Lm5ES6_iEES7_iiiiiiiii)
        .other          _ZN2at6native51_GLOBAL__N__11011a27_18_DepthwiseConv3d_cu_35e0c7b543conv_depthwise3d_cuda_backward_input_kernelIffLi3ELi3ELi3ELi1ELi1ELi1ELin1ELin1ELin1EEEvNS_27GenericPackedTensorAccessorIKT_Lm5ENS_16DefaultPtrTraitsEiEENS3_IS4_Lm5ES6_iEES7_iiiiiiiii,@"STO_CUDA_ENTRY STV_DEFAULT"
_ZN2at6native51_GLOBAL__N__11011a27_18_DepthwiseConv3d_cu_35e0c7b543conv_depthwise3d_cuda_backward_input_kernelIffLi3ELi3ELi3ELi1ELi1ELi1ELin1ELin1ELin1EEEvNS_27GenericPackedTensorAccessorIKT_Lm5ENS_16DefaultPtrTraitsEiEENS3_IS4_Lm5ES6_iEES7_iiiiiiiii:
        /* <DEDUP_REMOVED lines=45> */
.L_x_280:
        /* <DEDUP_REMOVED lines=21> */
[----:B------:R-:W-:Y:S01]  /*0420*/  IMAD.HI.U32 R0, R5, R2, RZ ;  /* 0x0000000205007227 */ /* 0x000fe200078e00ff */
[----:B------:R-:W0:Y:S03]  /*0430*/  I2F.RP R8, R11 ;  /* 0x0000000b00087306 */ /* 0x000e260000209400 */
[----:B------:R-:W-:-:S04]  /*0440*/  IMAD.MOV R4, RZ, RZ, -R0 ;  /* 0x000000ffff047224 */ /* 0x000fc800078e0a00 */
[C---:B------:R-:W-:Y:S01]  /*0450*/  IMAD R2, R7.reuse, R4, R2 ;  /* 0x0000000407027224 */ /* 0x040fe200078e0202 */
[----:B------:R-:W1:Y:S04]  /*0460*/  I2F.RP R6, R9 ;  /* 0x0000000900067306 */ /* 0x000e680000209400 */
[----:B------:R-:W-:-:S04]  /*0470*/  ISETP.GT.U32.AND P1, PT, R7, R2, PT ;  /* 0x000000020700720c */ /* 0x000fc80003f24070 */
[----:B0-----:R-:W-:Y:S08]  /*0480*/  MUFU.RCP R8, R8 ;  /* 0x0000000800087308 */ /* 0x001ff00000001000 */
[----:B-1----:R-:W0:Y:S01]  /*0490*/  MUFU.RCP R6, R6 ;  /* 0x0000000600067308 */ /* 0x002e220000001000 */
[----:B------:R-:W-:Y:S02]  /*04a0*/  @!P1 IMAD.IADD R2, R2, 0x1, -R7 ;  /* 0x0000000102029824 */ /* 0x000fe400078e0a07 */
[----:B------:R-:W-:Y:S01]  /*04b0*/  @!P1 VIADD R0, R0, 0x1 ;  /* 0x0000000100009836 */ /* 0x000fe20000000000 */
[----:B------:R-:W-:-:S02]  /*04c0*/  ISETP.NE.AND P1, PT, R3, RZ, PT ;  /* 0x000000ff0300720c */ /* 0x000fc40003f25270 */
[----:B------:R-:W-:Y:S02]  /*04d0*/  ISETP.GE.U32.AND P0, PT, R2, R7, PT ;  /* 0x000000070200720c */ /* 0x000fe40003f06070 */
[----:B------:R-:W-:-:S04]  /*04e0*/  LOP3.LUT R2, R18, R3, RZ, 0x3c, !PT ;  /* 0x0000000312027212 */ /* 0x000fc800078e3cff */
[----:B------:R-:W-:Y:S01]  /*04f0*/  ISETP.GE.AND P2, PT, R2, RZ, PT ;  /* 0x000000ff0200720c */ /* 0x000fe20003f46270 */
[----:B0-----:R-:W-:-:S06]  /*0500*/  VIADD R4, R6, 0xffffffe ;  /* 0x0ffffffe06047836 */ /* 0x001fcc0000000000 */
[----:B------:R-:W-:Y:S01]  /*0510*/  @P0 VIADD R0, R0, 0x1 ;  /* 0x0000000100000836 */ /* 0x000fe20000000000 */
[----:B------:R0:W1:Y:S01]  /*0520*/  F2I.FTZ.U32.TRUNC.NTZ R5, R4 ;  /* 0x0000000400057305 */ /* 0x000062000021f000 */
[----:B------:R-:W-:-:S04]  /*0530*/  VIADD R6, R8, 0xffffffe ;  /* 0x0ffffffe08067836 */ /* 0x000fc80000000000 */
[----:B------:R-:W-:Y:S01]  /*0540*/  @!P2 IMAD.MOV R0, RZ, RZ, -R0 ;  /* 0x000000ffff00a224 */ /* 0x000fe200078e0a00 */
[----:B------:R-:W-:Y:S02]  /*0550*/  @!P1 LOP3.LUT R0, RZ, R3, RZ, 0x33, !PT ;  /* 0x00000003ff009212 */ /* 0x000fe400078e33ff */
[----:B------:R-:W2:Y:S01]  /*0560*/  I2F.RP R8, R21 ;  /* 0x0000001500087306 */ /* 0x000ea20000209400 */
[----:B0-----:R-:W-:Y:S02]  /*0570*/  IMAD.MOV.U32 R4, RZ, RZ, RZ ;  /* 0x000000ffff047224 */ /* 0x001fe400078e00ff */
[----:B------:R-:W-:Y:S02]  /*0580*/  IMAD.MOV R14, RZ, RZ, -R0 ;  /* 0x000000ffff0e7224 */ /* 0x000fe400078e0a00 */
[----:B-1----:R-:W-:Y:S02]  /*0590*/  IMAD.MOV R2, RZ, RZ, -R5 ;  /* 0x000000ffff027224 */ /* 0x002fe400078e0a05 */
[----:B------:R-:W-:-:S02]  /*05a0*/  IMAD R14, R3, R14, R18 ;  /* 0x0000000e030e7224 */ /* 0x000fc400078e0212 */
[----:B------:R-:W-:Y:S01]  /*05b0*/  IMAD R7, R2, R9, RZ ;  /* 0x0000000902077224 */ /* 0x000fe200078e02ff */
[----:B------:R-:W-:-:S03]  /*05c0*/  IABS R2, R0 ;  /* 0x0000000000027213 */ /* 0x000fc60000000000 */
[----:B------:R-:W-:Y:S01]  /*05d0*/  IMAD.HI.U32 R4, R5, R7, R4 ;  /* 0x0000000705047227 */ /* 0x000fe200078e0004 */
[----:B--2---:R-:W-:Y:S05]  /*05e0*/  MUFU.RCP R8, R8 ;  /* 0x0000000800087308 */ /* 0x004fea0000001000 */
[----:B------:R-:W-:-:S03]  /*05f0*/  IMAD.HI.U32 R5, R4, R2, RZ ;  /* 0x0000000204057227 */ /* 0x000fc600078e00ff */
[----:B------:R0:W1:Y:S02]  /*0600*/  F2I.FTZ.U32.TRUNC.NTZ R7, R6 ;  /* 0x0000000600077305 */ /* 0x000064000021f000 */
[----:B------:R-:W-:-:S05]  /*0610*/  IADD3 R4, -R5, RZ, RZ ;  /* 0x000000ff05047210 */ /* 0x000fca0007ffe1ff */
[----:B------:R-:W-:Y:S02]  /*0620*/  IMAD R2, R9, R4, R2 ;  /* 0x0000000409027224 */ /* 0x000fe400078e0202 */
[----:B0-----:R-:W-:-:S03]  /*0630*/  IMAD.MOV.U32 R6, RZ, RZ, RZ ;  /* 0x000000ffff067224 */ /* 0x001fc600078e00ff */
[----:B------:R-:W-:-:S13]  /*0640*/  ISETP.GT.U32.AND P1, PT, R9, R2, PT ;  /* 0x000000020900720c */ /* 0x000fda0003f24070 */
        /* <DEDUP_REMOVED lines=12> */
[----:B------:R-:W-:-:S03]  /*0710*/  VIADD R7, R8, 0xffffffe ;  /* 0x0ffffffe08077836 */ /* 0x000fc60000000000 */
[----:B------:R-:W-:-:S03]  /*0720*/  IABS R2, R5 ;  /* 0x0000000500027213 */ /* 0x000fc60000000000 */
[----:B------:R-:W0:Y:S02]  /*0730*/  F2I.FTZ.U32.TRUNC.NTZ R7, R7 ;  /* 0x0000000700077305 */ /* 0x000e24000021f000 */
        /* <DEDUP_REMOVED lines=33> */
[--C-:B------:R-:W-:Y:S02]  /*0950*/  IMAD R15, R15, R2, R4.reuse ;  /* 0x000000020f0f7224 */ /* 0x100fe400078e0204 */
[----:B------:R-:W-:Y:S02]  /*0960*/  IMAD.MOV R2, RZ, RZ, -R5 ;  /* 0x000000ffff027224 */ /* 0x000fe400078e0a05 */
[C---:B------:R-:W-:Y:S02]  /*0970*/  IMAD R8, R20.reuse, R15, RZ ;  /* 0x0000000f14087224 */ /* 0x040fe400078e02ff */
[----:B------:R-:W-:Y:S02]  /*0980*/  IMAD.MOV R4, RZ, RZ, -R4 ;  /* 0x000000ffff047224 */ /* 0x000fe400078e0a04 */
[----:B------:R-:W-:Y:S02]  /*0990*/  IMAD.IADD R7, R20, 0x1, R8 ;  /* 0x0000000114077824 */ /* 0x000fe400078e0208 */
[----:B------:R-:W-:-:S02]  /*09a0*/  IMAD R13, R13, R2, R0 ;  /* 0x000000020d0d7224 */ /* 0x000fc400078e0200 */
[----:B------:R-:W-:Y:S01]  /*09b0*/  IMAD R12, R12, R4, R5 ;  /* 0x000000040c0c7224 */ /* 0x000fe200078e0205 */
[----:B------:R-:W-:-:S13]  /*09c0*/  ISETP.GE.AND P0, PT, R8, R7, PT ;  /* 0x000000070800720c */ /* 0x000fda0003f06270 */
[----:B------:R-:W-:Y:S05]  /*09d0*/  @P0 BRA `(.L_x_277) ;  /* 0x0000001400480947 */ /* 0x000fea0003800000 */
[----:B------:R-:W0:Y:S01]  /*09e0*/  LDC R0, c[0x0][0x2a8] ;  /* 0x0000aa00ff007b82 */ /* 0x000e220000000800 */
[----:B------:R-:W-:Y:S01]  /*09f0*/  ULDC.64 UR4, c[0x0][0x2b0] ;  /* 0x0000ac0000047ab9 */ /* 0x000fe20000000a00 */
[----:B------:R-:W-:Y:S02]  /*0a00*/  IMAD.MOV.U32 R36, RZ, RZ, RZ ;  /* 0x000000ffff247224 */ /* 0x000fe400078e00ff */
[----:B------:R-:W-:-:S04]  /*0a10*/  VIADD R11, R14, UR5 ;  /* 0x000000050e0b7c36 */ /* 0x000fc80008000000 */
[----:B------:R-:W1:Y:S01]  /*0a20*/  LDC R5, c[0x0][0x2a4] ;  /* 0x0000a900ff057b82 */ /* 0x000e620000000800 */
[C---:B------:R-:W-:Y:S01]  /*0a30*/  VIADD R23, R11.reuse, 0xffffffff ;  /* 0xffffffff0b177836 */ /* 0x040fe20000000000 */
[----:B------:R-:W-:Y:S01]  /*0a40*/  IABS R30, R11 ;  /* 0x0000000b001e7213 */ /* 0x000fe20000000000 */
[----:B------:R-:W-:-:S03]  /*0a50*/  VIADD R25, R11, 0xfffffffe ;  /* 0xfffffffe0b197836 */ /* 0x000fc60000000000 */
[----:B------:R-:W-:Y:S02]  /*0a60*/  IABS R22, R23 ;  /* 0x0000001700167213 */ /* 0x000fe40000000000 */
[----:B------:R-:W-:Y:S02]  /*0a70*/  IABS R32, R25 ;  /* 0x0000001900207213 */ /* 0x000fe40000000000 */
[-C--:B0-----:R-:W-:Y:S02]  /*0a80*/  IABS R21, R0.reuse ;  /* 0x0000000000157213 */ /* 0x081fe40000000000 */
[-C--:B------:R-:W-:Y:S02]  /*0a90*/  LOP3.LUT R23, R23, R0.reuse, RZ, 0x3c, !PT ;  /* 0x0000000017177212 */ /* 0x080fe400078e3cff */
[----:B------:R-:W0:Y:S01]  /*0aa0*/  I2F.RP R3, R21 ;  /* 0x0000001500037306 */ /* 0x000e220000209400 */
[----:B------:R-:W-:Y:S02]  /*0ab0*/  LOP3.LUT R25, R25, R0, RZ, 0x3c, !PT ;  /* 0x0000000019197212 */ /* 0x000fe400078e3cff */
[----:B-1----:R-:W-:-:S05]  /*0ac0*/  IABS R4, R5 ;  /* 0x0000000500047213 */ /* 0x002fca0000000000 */
[----:B------:R-:W1:Y:S08]  /*0ad0*/  I2F.RP R6, R4 ;  /* 0x0000000400067306 */ /* 0x000e700000209400 */
[----:B0-----:R-:W0:Y:S08]  /*0ae0*/  MUFU.RCP R3, R3 ;  /* 0x0000000300037308 */ /* 0x001e300000001000 */
[----:B-1----:R-:W1:Y:S01]  /*0af0*/  MUFU.RCP R6, R6 ;  /* 0x0000000600067308 */ /* 0x002e620000001000 */
[----:B0-----:R-:W-:-:S07]  /*0b00*/  VIADD R7, R3, 0xffffffe ;  /* 0x0ffffffe03077836 */ /* 0x001fce0000000000 */
[----:B------:R-:W0:Y:S01]  /*0b10*/  F2I.FTZ.U32.TRUNC.NTZ R7, R7 ;  /* 0x0000000700077305 */ /* 0x000e22000021f000 */
[----:B-1----:R-:W-:Y:S02]  /*0b20*/  VIADD R2, R6, 0xffffffe ;  /* 0x0ffffffe06027836 */ /* 0x002fe40000000000 */
[----:B------:R-:W-:-:S05]  /*0b30*/  IMAD.MOV.U32 R6, RZ, RZ, RZ ;  /* 0x000000ffff067224 */ /* 0x000fca00078e00ff */
[----:B------:R-:W1:Y:S01]  /*0b40*/  F2I.FTZ.U32.TRUNC.NTZ R3, R2 ;  /* 0x0000000200037305 */ /* 0x000e62000021f000 */
[----:B0-----:R-:W-:-:S04]  /*0b50*/  IMAD.MOV R10, RZ, RZ, -R7 ;  /* 0x000000ffff0a7224 */ /* 0x001fc800078e0a07 */
[----:B------:R-:W-:Y:S02]  /*0b60*/  IMAD R9, R10, R21, RZ ;  /* 0x000000150a097224 */ /* 0x000fe400078e02ff */
[----:B------:R-:W-:Y:S01]  /*0b70*/  VIADD R10, R13, UR4 ;  /* 0x000000040d0a7c36 */ /* 0x000fe20008000000 */
[----:B------:R-:W-:Y:S01]  /*0b80*/  ULDC UR4, c[0x0][0x28c] ;  /* 0x0000a30000047ab9 */ /* 0x000fe20000000800 */
[----:B------:R-:W-:-:S04]  /*0b90*/  IMAD.HI.U32 R6, R7, R9, R6 ;  /* 0x0000000907067227 */ /* 0x000fc800078e0006 */
[----:B-1----:R-:W-:Y:S02]  /*0ba0*/  IMAD.MOV R27, RZ, RZ, -R3 ;  /* 0x000000ffff1b7224 */ /* 0x002fe400078e0a03 */
[----:B------:R-:W-:-:S04]  /*0bb0*/  IMAD.HI.U32 R7, R6, R30, RZ ;  /* 0x0000001e06077227 */ /* 0x000fc800078e00ff */
[----:B------:R-:W-:Y:S01]  /*0bc0*/  IMAD.HI.U32 R26, R6, R22, RZ ;  /* 0x00000016061a7227 */ /* 0x000fe200078e00ff */
[----:B------:R-:W-:-:S03]  /*0bd0*/  IADD3 R2, -R7, RZ, RZ ;  /* 0x000000ff07027210 */ /* 0x000fc60007ffe1ff */
[----:B------:R-:W-:Y:S02]  /*0be0*/  IMAD.MOV R9, RZ, RZ, -R26 ;  /* 0x000000ffff097224 */ /* 0x000fe400078e0a1a */
[C---:B------:R-:W-:Y:S02]  /*0bf0*/  IMAD R30, R21.reuse, R2, R30 ;  /* 0x00000002151e7224 */ /* 0x040fe400078e021e */
[C---:B------:R-:W-:Y:S02]  /*0c00*/  IMAD R22, R21.reuse, R9, R22 ;  /* 0x0000000915167224 */ /* 0x040fe400078e0216 */
[----:B------:R-:W-:Y:S01]  /*0c10*/  VIADD R24, R10, 0xffffffff ;  /* 0xffffffff0a187836 */ /* 0x000fe20000000000 */
[----:B------:R-:W-:Y:S01]  /*0c20*/  ISETP.GT.U32.AND P1, PT, R21, R30, PT ;  /* 0x0000001e1500720c */ /* 0x000fe20003f24070 */
[----:B------:R-:W-:Y:S01]  /*0c30*/  IMAD R9, R27, R4, RZ ;  /* 0x000000041b097224 */ /* 0x000fe200078e02ff */
[----:B------:R-:W-:Y:S01]  /*0c40*/  IABS R27, R10 ;  /* 0x0000000a001b7213 */ /* 0x000fe20000000000 */
[----:B------:R-:W-:Y:S01]  /*0c50*/  IMAD.MOV.U32 R2, RZ, RZ, RZ ;  /* 0x000000ffff027224 */ /* 0x000fe200078e00ff */
[----:B------:R-:W-:Y:S01]  /*0c60*/  IABS R29, R24 ;  /* 0x00000018001d7213 */ /* 0x000fe20000000000 */
[----:B------:R-:W-:Y:S01]  /*0c70*/  IMAD.HI.U32 R6, R6, R32, RZ ;  /* 0x0000002006067227 */ /* 0x000fe200078e00ff */
[----:B------:R-:W-:-:S02]  /*0c80*/  ISETP.GT.U32.AND P4, PT, R21, R22, PT ;  /* 0x000000161500720c */ /* 0x000fc40003f84070 */
[----:B------:R-:W-:Y:S01]  /*0c90*/  LOP3.LUT R24, R24, R5, RZ, 0x3c, !PT ;  /* 0x0000000518187212 */ /* 0x000fe200078e3cff */
[----:B------:R-:W-:-:S04]  /*0ca0*/  IMAD.HI.U32 R2, R3, R9, R2 ;  /* 0x0000000903027227 */ /* 0x000fc800078e0002 */
[----:B------:R-:W-:Y:S02]  /*0cb0*/  IMAD.MOV R3, RZ, RZ, -R6 ;  /* 0x000000ffff037224 */ /* 0x000fe400078e0a06 */
[----:B------:R-:W-:-:S04]  /*0cc0*/  IMAD.HI.U32 R9, R2, R29, RZ ;  /* 0x0000001d02097227 */ /* 0x000fc800078e00ff */
[C---:B------:R-:W-:Y:S02]  /*0cd0*/  IMAD R32, R21.reuse, R3, R32 ;  /* 0x0000000315207224 */ /* 0x040fe400078e0220 */
[----:B------:R-:W-:Y:S02]  /*0ce0*/  IMAD.MOV R31, RZ, RZ, -R9 ;  /* 0x000000ffff1f7224 */ /* 0x000fe400078e0a09 */
[----:B------:R-:W-:Y:S01]  /*0cf0*/  VIADD R28, R10, 0xfffffffe ;  /* 0xfffffffe0a1c7836 */ /* 0x000fe20000000000 */
[----:B------:R-:W-:Y:S01]  /*0d00*/  ISETP.GT.U32.AND P3, PT, R21, R32, PT ;  /* 0x000000201500720c */ /* 0x000fe20003f64070 */
[----:B------:R-:W-:-:S03]  /*0d10*/  IMAD.HI.U32 R3, R2, R27, RZ ;  /* 0x0000001b02037227 */ /* 0x000fc600078e00ff */
[----:B------:R-:W-:Y:S01]  /*0d20*/  IABS R33, R28 ;  /* 0x0000001c00217213 */ /* 0x000fe20000000000 */
[----:B------:R-:W-:Y:S01]  /*0d30*/  IMAD R29, R4, R31, R29 ;  /* 0x0000001f041d7224 */ /* 0x000fe200078e021d */
[----:B------:R-:W-:Y:S01]  /*0d40*/  LOP3.LUT R28, R28, R5, RZ, 0x3c, !PT ;  /* 0x000000051c1c7212 */ /* 0x000fe200078e3cff */
[----:B------:R-:W-:Y:S02]  /*0d50*/  IMAD.MOV R31, RZ, RZ, -R3 ;  /* 0x000000ffff1f7224 */ /* 0x000fe400078e0a03 */
[--C-:B------:R-:W-:Y:S01]  /*0d60*/  @!P4 IMAD.IADD R22, R22, 0x1, -R21.reuse ;  /* 0x000000011616c824 */ /* 0x100fe200078e0a15 */
[----:B------:R-:W-:Y:S01]  /*0d70*/  ISETP.GT.U32.AND P5, PT, R4, R29, PT ;  /* 0x0000001d0400720c */ /* 0x000fe20003fa4070 */
[----:B------:R-:W-:Y:S02]  /*0d80*/  @!P1 IMAD.IADD R30, R30, 0x1, -R21 ;  /* 0x000000011e1e9824 */ /* 0x000fe400078e0a15 */
[----:B------:R-:W-:Y:S01]  /*0d90*/  IMAD R27, R4, R31, R27 ;  /* 0x0000001f041b7224 */ /* 0x000fe200078e021b */
[----:B------:R-:W-:Y:S01]  /*0da0*/  ISETP.GE.U32.AND P6, PT, R22, R21, PT ;  /* 0x000000151600720c */ /* 0x000fe20003fc6070 */
[----:B------:R-:W-:Y:S01]  /*0db0*/  IMAD.HI.U32 R2, R2, R33, RZ ;  /* 0x0000002102027227 */ /* 0x000fe200078e00ff */
[----:B------:R-:W-:-:S02]  /*0dc0*/  ISETP.GE.U32.AND P2, PT, R30, R21, PT ;  /* 0x000000151e00720c */ /* 0x000fc40003f46070 */
[----:B------:R-:W-:Y:S01]  /*0dd0*/  ISETP.GT.U32.AND P0, PT, R4, R27, PT ;  /* 0x0000001b0400720c */ /* 0x000fe20003f04070 */
[----:B------:R-:W-:Y:S02]  /*0de0*/  @!P3 IMAD.IADD R32, R32, 0x1, -R21 ;  /* 0x000000012020b824 */ /* 0x000fe400078e0a15 */
[----:B------:R-:W-:Y:S02]  /*0df0*/  IMAD.MOV R22, RZ, RZ, -R2 ;  /* 0x000000ffff167224 */ /* 0x000fe400078e0a02 */
[----:B------:R-:W-:Y:S01]  /*0e00*/  @!P4 VIADD R26, R26, 0x1 ;  /* 0x000000011a1ac836 */ /* 0x000fe20000000000 */
[----:B------:R-:W-:Y:S01]  /*0e10*/  ISETP.GE.U32.AND P4, PT, R32, R21, PT ;  /* 0x000000152000720c */ /* 0x000fe20003f86070 */
[C---:B------:R-:W-:Y:S01]  /*0e20*/  IMAD R21, R4.reuse, R22, R33 ;  /* 0x0000001604157224 */ /* 0x040fe200078e0221 */
[----:B------:R-:W-:Y:S01]  /*0e30*/  @!P5 IADD3 R9, R9, 0x1, RZ ;  /* 0x000000010909d810 */ /* 0x000fe20007ffe0ff */
[----:B------:R-:W-:Y:S02]  /*0e40*/  @!P1 VIADD R7, R7, 0x1 ;  /* 0x0000000107079836 */ /* 0x000fe40000000000 */
[----:B------:R-:W-:Y:S01]  /*0e50*/  @!P5 IMAD.IADD R29, R29, 0x1, -R4 ;  /* 0x000000011d1dd824 */ /* 0x000fe200078e0a04 */
[----:B------:R-:W-:Y:S01]  /*0e60*/  ISETP.GT.U32.AND P1, PT, R4, R21, PT ;  /* 0x000000150400720c */ /* 0x000fe20003f24070 */
[----:B------:R-:W-:-:S02]  /*0e70*/  @P2 VIADD R7, R7, 0x1 ;  /* 0x0000000107072836 */ /* 0x000fc40000000000 */
[----:B------:R-:W-:Y:S01]  /*0e80*/  @!P3 VIADD R6, R6, 0x1 ;  /* 0x000000010606b836 */ /* 0x000fe20000000000 */
[----:B------:R-:W-:Y:S01]  /*0e90*/  ISETP.GE.U32.AND P2, PT, R29, R4, PT ;  /* 0x000000041d00720c */ /* 0x000fe20003f46070 */
[--C-:B------:R-:W-:Y:S01]  /*0ea0*/  @!P0 IMAD.IADD R27, R27, 0x1, -R4.reuse ;  /* 0x000000011b1b8824 */ /* 0x100fe200078e0a04 */
[----:B------:R-:W-:Y:S01]  /*0eb0*/  LOP3.LUT R29, R11, R0, RZ, 0x3c, !PT ;  /* 0x000000000b1d7212 */ /* 0x000fe200078e3cff */
[----:B------:R-:W-:Y:S01]  /*0ec0*/  @P6 VIADD R26, R26, 0x1 ;  /* 0x000000011a1a6836 */ /* 0x000fe20000000000 */
[----:B------:R-:W-:Y:S01]  /*0ed0*/  ISETP.GE.AND P6, PT, R23, RZ, PT ;  /* 0x000000ff1700720c */ /* 0x000fe20003fc6270 */
[----:B------:R-:W-:Y:S01]  /*0ee0*/  @P4 VIADD R6, R6, 0x1 ;  /* 0x0000000106064836 */ /* 0x000fe20000000000 */
[----:B------:R-:W0:Y:S01]  /*0ef0*/  LDC.64 R22, c[0x0][0x270] ;  /* 0x00009c00ff167b82 */ /* 0x000e220000000a00 */
[-C--:B------:R-:W-:Y:S01]  /*0f00*/  ISETP.GE.U32.AND P4, PT, R27, R4.reuse, PT ;  /* 0x000000041b00720c */ /* 0x080fe20003f86070 */
[----:B------:R-:W-:Y:S01]  /*0f10*/  @!P0 VIADD R3, R3, 0x1 ;  /* 0x0000000103038836 */ /* 0x000fe20000000000 */
[----:B------:R-:W-:Y:S01]  /*0f20*/  LOP3.LUT R27, R10, R5, RZ, 0x3c, !PT ;  /* 0x000000050a1b7212 */ /* 0x000fe200078e3cff */
[----:B------:R-:W-:Y:S01]  /*0f30*/  @!P1 IMAD.IADD R21, R21, 0x1, -R4 ;  /* 0x0000000115159824 */ /* 0x000fe200078e0a04 */
[----:B------:R-:W-:Y:S01]  /*0f40*/  ISETP.GE.AND P3, PT, R29, RZ, PT ;  /* 0x000000ff1d00720c */ /* 0x000fe20003f66270 */
[----:B------:R-:W-:Y:S01]  /*0f50*/  @!P1 VIADD R2, R2, 0x1 ;  /* 0x0000000102029836 */ /* 0x000fe20000000000 */
[----:B------:R-:W-:Y:S01]  /*0f60*/  ISETP.GE.AND P5, PT, R27, RZ, PT ;  /* 0x000000ff1b00720c */ /* 0x000fe20003fa6270 */
[----:B------:R-:W-:Y:S01]  /*0f70*/  @P2 VIADD R9, R9, 0x1 ;  /* 0x0000000109092836 */ /* 0x000fe20000000000 */
[----:B------:R-:W-:Y:S01]  /*0f80*/  ISETP.GE.U32.AND P2, PT, R21, R4, PT ;  /* 0x000000041500720c */ /* 0x000fe20003f46070 */
[----:B------:R-:W-:Y:S01]  /*0f90*/  IMAD R21, R8, UR4, RZ ;  /* 0x0000000408157c24 */ /* 0x000fe2000f8e02ff */
[----:B------:R-:W-:Y:S01]  /*0fa0*/  ISETP.GE.AND P0, PT, R24, RZ, PT ;  /* 0x000000ff1800720c */ /* 0x000fe20003f06270 */
[----:B------:R-:W-:Y:S01]  /*0fb0*/  @!P6 IMAD.MOV R26, RZ, RZ, -R26 ;  /* 0x000000ffff1ae224 */ /* 0x000fe200078e0a1a */
[----:B------:R-:W-:Y:S01]  /*0fc0*/  ISETP.GE.AND P6, PT, R25, RZ, PT ;  /* 0x000000ff1900720c */ /* 0x000fe20003fc6270 */
[----:B------:R-:W-:Y:S01]  /*0fd0*/  @P4 VIADD R3, R3, 0x1 ;  /* 0x0000000103034836 */ /* 0x000fe20000000000 */
[----:B------:R-:W-:-:S02]  /*0fe0*/  ISETP.GE.AND P4, PT, R28, RZ, PT ;  /* 0x000000ff1c00720c */ /* 0x000fc40003f86270 */
[----:B------:R-:W-:Y:S01]  /*0ff0*/  ISETP.NE.AND P1, PT, R0, RZ, PT ;  /* 0x000000ff0000720c */ /* 0x000fe20003f25270 */
[----:B------:R-:W-:Y:S01]  /*1000*/  @!P3 IMAD.MOV R7, RZ, RZ, -R7 ;  /* 0x000000ffff07b224 */ /* 0x000fe200078e0a07 */
[----:B------:R-:W-:Y:S01]  /*1010*/  LOP3.LUT R4, RZ, R0, RZ, 0x33, !PT ;  /* 0x00000000ff047212 */ /* 0x000fe200078e33ff */
[----:B------:R-:W-:Y:S01]  /*1020*/  @!P5 IMAD.MOV R3, RZ, RZ, -R3 ;  /* 0x000000ffff03d224 */ /* 0x000fe200078e0a03 */
[----:B------:R-:W-:Y:S01]  /*1030*/  LOP3.LUT R0, RZ, R5, RZ, 0x33, !PT ;  /* 0x00000005ff007212 */ /* 0x000fe200078e33ff */
[----:B------:R-:W-:Y:S01]  /*1040*/  @P2 VIADD R2, R2, 0x1 ;  /* 0x0000000102022836 */ /* 0x000fe20000000000 */
[----:B------:R-:W-:Y:S01]  /*1050*/  ISETP.NE.AND P2, PT, R5, RZ, PT ;  /* 0x000000ff0500720c */ /* 0x000fe20003f45270 */
[----:B0-----:R-:W-:-:S04]  /*1060*/  IMAD.WIDE R22, R21, 0x4, R22 ;  /* 0x0000000415167825 */ /* 0x001fc800078e0216 */
[----:B------:R-:W-:Y:S01]  /*1070*/  IMAD.MOV.U32 R21, RZ, RZ, R9 ;  /* 0x000000ffff157224 */ /* 0x000fe200078e0009 */
[C---:B------:R-:W-:Y:S01]  /*1080*/  SEL R9, R4.reuse, R7, !P1 ;  /* 0x0000000704097207 */ /* 0x040fe20004800000 */
[----:B------:R-:W-:Y:S01]  /*1090*/  @!P6 IMAD.MOV R6, RZ, RZ, -R6 ;  /* 0x000000ffff06e224 */ /* 0x000fe200078e0a06 */
[C---:B------:R-:W-:Y:S01]  /*10a0*/  SEL R7, R4.reuse, R26, !P1 ;  /* 0x0000001a04077207 */ /* 0x040fe20004800000 */
[----:B------:R-:W-:Y:S02]  /*10b0*/  @!P0 IMAD.MOV R21, RZ, RZ, -R21 ;  /* 0x000000ffff158224 */ /* 0x000fe400078e0a15 */
[----:B------:R-:W-:Y:S01]  /*10c0*/  @!P4 IMAD.MOV R2, RZ, RZ, -R2 ;  /* 0x000000ffff02c224 */ /* 0x000fe200078e0a02 */
[----:B------:R-:W-:Y:S02]  /*10d0*/  SEL R5, R4, R6, !P1 ;  /* 0x0000000604057207 */ /* 0x000fe40004800000 */
[C---:B------:R-:W-:Y:S01]  /*10e0*/  SEL R6, R0.reuse, R3, !P2 ;  /* 0x0000000300067207 */ /* 0x040fe20005000000 */
[----:B------:R-:W-:Y:S01]  /*10f0*/  IMAD.MOV.U32 R3, RZ, RZ, R23 ;  /* 0x000000ffff037224 */ /* 0x000fe200078e0017 */
[----:B------:R-:W-:-:S02]  /*1100*/  SEL R4, R0, R21, !P2 ;  /* 0x0000001500047207 */ /* 0x000fc40005000000 */
[----:B------:R-:W-:Y:S01]  /*1110*/  SEL R2, R0, R2, !P2 ;  /* 0x0000000200027207 */ /* 0x000fe20005000000 */
[----:B------:R-:W-:-:S07]  /*1120*/  IMAD.MOV.U32 R0, RZ, RZ, R22 ;  /* 0x000000ffff007224 */ /* 0x000fce00078e0016 */
.L_x_279:
[----:B------:R-:W0:Y:S01]  /*1130*/  LDC.64 R22, c[0x0][0x2a0] ;  /* 0x0000a800ff167b82 */ /* 0x000e220000000a00 */
[----:B------:R-:W-:Y:S01]  /*1140*/  IMAD R29, R20, R15, RZ ;  /* 0x0000000f141d7224 */ /* 0x000fe200078e02ff */
[----:B------:R-:W-:Y:S01]  /*1150*/  ULDC UR5, c[0x0][0x230] ;  /* 0x00008c0000057ab9 */ /* 0x000fe20000000800 */
[----:B------:R-:W-:Y:S01]  /*1160*/  ULDC UR4, c[0x0][0x22c] ;  /* 0x00008b0000047ab9 */ /* 0x000fe20000000800 */
[----:B------:R-:W-:Y:S02]  /*1170*/  IMAD R27, R8, UR5, RZ ;  /* 0x00000005081b7c24 */ /* 0x000fe4000f8e02ff */
[----:B------:R-:W-:Y:S01]  /*1180*/  IMAD R26, R16, UR4, RZ ;  /* 0x00000004101a7c24 */ /* 0x000fe2000f8e02ff */
[----:B------:R-:W-:Y:S01]  /*1190*/  IADD3 R31, R20, R29, RZ ;  /* 0x0000001d141f7210 */ /* 0x000fe20007ffe0ff */
[----:B------:R-:W-:Y:S01]  /*11a0*/  VIADD R8, R8, 0x1 ;  /* 0x0000000108087836 */ /* 0x000fe20000000000 */
[----:B------:R-:W-:Y:S01]  /*11b0*/  ULDC UR4, c[0x0][0x2ac] ;  /* 0x0000ab0000047ab9 */ /* 0x000fe20000000800 */
[----:B------:R-:W-:-:S02]  /*11c0*/  IMAD.MOV.U32 R30, RZ, RZ, RZ ;  /* 0x000000ffff1e7224 */ /* 0x000fc400078e00ff */
[----:B------:R-:W-:Y:S01]  /*11d0*/  IMAD.MOV.U32 R40, RZ, RZ, R0 ;  /* 0x000000ffff287224 */ /* 0x000fe200078e0000 */
[----:B------:R-:W-:Y:S01]  /*11e0*/  ISETP.GE.AND P2, PT, R8, R31, PT ;  /* 0x0000001f0800720c */ /* 0x000fe20003f46270 */
[----:B------:R-:W-:Y:S01]  /*11f0*/  IMAD.MOV.U32 R41, RZ, RZ, R3 ;  /* 0x000000ffff297224 */ /* 0x000fe200078e0003 */
[----:B0-----:R-:W-:Y:S01]  /*1200*/  IABS R28, R22 ;  /* 0x00000016001c7213 */ /* 0x001fe20000000000 */
[----:B------:R-:W-:-:S03]  /*1210*/  IMAD R31, R6, R23, RZ ;  /* 0x00000017061f7224 */ /* 0x000fc600078e02ff */
        /* <DEDUP_REMOVED lines=9> */
[----:B------:R-:W-:-:S04]  /*12b0*/  IMAD.MOV.U32 R29, RZ, RZ, R22 ;  /* 0x000000ffff1d7224 */ /* 0x000fc800078e0016 */
[----:B------:R-:W-:-:S04]  /*12c0*/  IMAD R29, R29, R28, RZ ;  /* 0x0000001c1d1d7224 */ /* 0x000fc800078e02ff */
[----:B------:R-:W-:-:S04]  /*12d0*/  IMAD.HI.U32 R21, R25, R29, R24 ;  /* 0x0000001d19157227 */ /* 0x000fc800078e0018 */
[----:B------:R-:W-:-:S07]  /*12e0*/  VIADD R29, R12, UR4 ;  /* 0x000000040c1d7c36 */ /* 0x000fce0008000000 */
.L_x_278:
[----:B------:R-:W0:Y:S01]  /*12f0*/  LDC R32, c[0x0][0x2a0] ;  /* 0x0000a800ff207b82 */ /* 0x000e220000000800 */
[----:B------:R-:W-:Y:S01]  /*1300*/  IABS R22, R29 ;  /* 0x0000001d00167213 */ /* 0x000fe20000000000 */
[----:B------:R-:W-:-:S04]  /*1310*/  IMAD.MOV.U32 R37, RZ, RZ, RZ ;  /* 0x000000ffff257224 */ /* 0x000fc800078e00ff */
        /* <DEDUP_REMOVED lines=14> */
[----:B------:R-:W-:Y:S01]  /*1400*/  LOP3.LUT R22, R9, R6, R33, 0xfe, !PT ;  /* 0x0000000609167212 */ /* 0x000fe200078efe21 */
[----:B------:R-:W-:-:S03]  /*1410*/  IMAD R42, R33, UR11, R6 ;  /* 0x0000000b212a7c24 */ /* 0x000fc6000f8e0206 */
[----:B------:R-:W-:Y:S02]  /*1420*/  ISETP.GE.AND P0, PT, R22, RZ, PT ;  /* 0x000000ff1600720c */ /* 0x000fe40003f06270 */
[----:B------:R-:W-:Y:S02]  /*1430*/  LOP3.LUT R22, R7, R6, R33, 0xfe, !PT ;  /* 0x0000000607167212 */ /* 0x000fe400078efe21 */
[----:B------:R-:W-:Y:S02]  /*1440*/  ISETP.GE.OR P0, PT, R9, UR8, !P0 ;  /* 0x0000000809007c0c */ /* 0x000fe4000c706670 */
[----:B------:R-:W-:Y:S02]  /*1450*/  ISETP.GE.AND P1, PT, R22, RZ, PT ;  /* 0x000000ff1600720c */ /* 0x000fe40003f26270 */
[----:B------:R-:W-:Y:S02]  /*1460*/  ISETP.GE.OR P0, PT, R6, UR11, P0 ;  /* 0x0000000b06007c0c */ /* 0x000fe40008706670 */
[----:B------:R-:W-:-:S02]  /*1470*/  ISETP.GE.OR P1, PT, R7, UR8, !P1 ;  /* 0x0000000807007c0c */ /* 0x000fc4000cf26670 */
[----:B------:R-:W-:Y:S02]  /*1480*/  ISETP.GE.OR P0, PT, R33, UR10, P0 ;  /* 0x0000000a21007c0c */ /* 0x000fe40008706670 */
[----:B------:R-:W-:Y:S02]  /*1490*/  ISETP.GE.OR P1, PT, R6, UR11, P1 ;  /* 0x0000000b06007c0c */ /* 0x000fe40008f26670 */
[----:B------:R-:W-:Y:S02]  /*14a0*/  LOP3.LUT R22, R5, R6, R33, 0xfe, !PT ;  /* 0x0000000605167212 */ /* 0x000fe400078efe21 */
[----:B------:R-:W-:Y:S02]  /*14b0*/  ISETP.GE.OR P1, PT, R33, UR10, P1 ;  /* 0x0000000a21007c0c */ /* 0x000fe40008f26670 */
[----:B------:R-:W-:-:S04]  /*14c0*/  ISETP.GE.AND P3, PT, R22, RZ, PT ;  /* 0x000000ff1600720c */ /* 0x000fc80003f66270 */
[----:B------:R-:W-:Y:S01]  /*14d0*/  ISETP.GE.OR P3, PT, R5, UR8, !P3 ;  /* 0x0000000805007c0c */ /* 0x000fe2000df66670 */
[----:B------:R-:W0:Y:S01]  /*14e0*/  @!P0 LDC.64 R24, c[0x0][0x210] ;  /* 0x00008400ff188b82 */ /* 0x000e220000000a00 */
[----:B------:R-:W-:Y:S02]  /*14f0*/  @!P0 IMAD R34, R42, UR8, R9 ;  /* 0x000000082a228c24 */ /* 0x000fe4000f8e0209 */
[----:B------:R-:W-:-:S03]  /*1500*/  ISETP.GE.OR P3, PT, R6, UR11, P3 ;  /* 0x0000000b06007c0c */ /* 0x000fc60009f66670 */
[C---:B------:R-:W-:Y:S02]  /*1510*/  @!P0 IADD3 R35, P4, R34.reuse, R27, RZ ;  /* 0x0000001b22238210 */ /* 0x040fe40007f9e0ff */
[----:B------:R-:W1:Y:S01]  /*1520*/  @!P1 LDC.64 R22, c[0x0][0x210] ;  /* 0x00008400ff169b82 */ /* 0x000e620000000a00 */
[----:B------:R-:W-:Y:S02]  /*1530*/  ISETP.GE.OR P3, PT, R33, UR10, P3 ;  /* 0x0000000a21007c0c */ /* 0x000fe40009f66670 */
[----:B------:R-:W-:Y:S02]  /*1540*/  @!P0 LEA.HI.X.SX32 R34, R34, R26, 0x1, P4 ;  /* 0x0000001a22228211 */ /* 0x000fe400020f0eff */
[----:B0-----:R-:W-:Y:S01]  /*1550*/  @!P0 LEA R38, P4, R35, R24, 0x2 ;  /* 0x0000001823268211 */ /* 0x001fe200078810ff */
[----:B------:R-:W-:-:S03]  /*1560*/  @!P1 IMAD R24, R42, UR8, R7 ;  /* 0x000000082a189c24 */ /* 0x000fc6000f8e0207 */
[----:B------:R-:W-:Y:S02]  /*1570*/  @!P0 LEA.HI.X R39, R35, R25, R34, 0x2, P4 ;  /* 0x0000001923278211 */ /* 0x000fe400020f1422 */
[----:B------:R-:W-:-:S03]  /*1580*/  @!P1 IADD3 R35, P4, R24, R27, RZ ;  /* 0x0000001b18239210 */ /* 0x000fc60007f9e0ff */
[----:B------:R0:W2:Y:S01]  /*1590*/  @!P0 LDG.E R37, desc[UR6][R38.64] ;  /* 0x0000000626258981 */ /* 0x0000a2000c1e1900 */
[----:B------:R-:W-:Y:S02]  /*15a0*/  @!P1 LEA.HI.X.SX32 R44, R24, R26, 0x1, P4 ;  /* 0x0000001a182c9211 */ /* 0x000fe400020f0eff */
[----:B------:R-:W3:Y:S01]  /*15b0*/  @!P3 LDC.64 R24, c[0x0][0x210] ;  /* 0x00008400ff18bb82 */ /* 0x000ee20000000a00 */
[----:B-1----:R-:W-:Y:S01]  /*15c0*/  @!P1 LEA R34, P4, R35, R22, 0x2 ;  /* 0x0000001623229211 */ /* 0x002fe200078810ff */
[----:B------:R-:W-:-:S03]  /*15d0*/  @!P3 IMAD R42, R42, UR8, R5 ;  /* 0x000000082a2abc24 */ /* 0x000fc6000f8e0205 */
[----:B------:R-:W-:Y:S01]  /*15e0*/  @!P1 LEA.HI.X R35, R35, R23, R44, 0x2, P4 ;  /* 0x0000001723239211 */ /* 0x000fe200020f142c */
[----:B0-----:R-:W-:Y:S02]  /*15f0*/  IMAD.MOV.U32 R38, RZ, RZ, R40 ;  /* 0x000000ffff267224 */ /* 0x001fe400078e0028 */
[----:B------:R-:W-:Y:S01]  /*1600*/  IMAD.MOV.U32 R39, RZ, RZ, R41 ;  /* 0x000000ffff277224 */ /* 0x000fe200078e0029 */
[----:B------:R-:W-:Y:S01]  /*1610*/  @!P3 IADD3 R40, P0, R42, R27, RZ ;  /* 0x0000001b2a28b210 */ /* 0x000fe20007f1e0ff */
[----:B------:R-:W-:-:S03]  /*1620*/  IMAD.MOV.U32 R22, RZ, RZ, RZ ;  /* 0x000000ffff167224 */ /* 0x000fc600078e00ff */
[----:B------:R-:W2:Y:S01]  /*1630*/  LDG.E R44, desc[UR6][R38.64] ;  /* 0x00000006262c7981 */ /* 0x000ea2000c1e1900 */
[----:B------:R-:W-:-:S03]  /*1640*/  @!P3 LEA.HI.X.SX32 R42, R42, R26, 0x1, P0 ;  /* 0x0000001a2a2ab211 */ /* 0x000fc600000f0eff */
[----:B------:R0:W4:Y:S04]  /*1650*/  @!P1 LDG.E R22, desc[UR6][R34.64] ;  /* 0x0000000622169981 */ /* 0x000128000c1e1900 */
[----:B------:R-:W4:Y:S01]  /*1660*/  LDG.E R23, desc[UR6][R38.64+0x4] ;  /* 0x0000040626177981 */ /* 0x000f22000c1e1900 */
[----:B---3--:R-:W-:-:S04]  /*1670*/  @!P3 LEA R24, P0, R40, R24, 0x2 ;  /* 0x000000182818b211 */ /* 0x008fc800078010ff */
[----:B------:R-:W-:Y:S01]  /*1680*/  @!P3 LEA.HI.X R25, R40, R25, R42, 0x2, P0 ;  /* 0x000000192819b211 */ /* 0x000fe200000f142a */
[----:B------:R-:W-:Y:S01]  /*1690*/  IMAD.MOV.U32 R40, RZ, RZ, RZ ;  /* 0x000000ffff287224 */ /* 0x000fe200078e00ff */
[----:B------:R-:W3:Y:S05]  /*16a0*/  LDG.E R42, desc[UR6][R38.64+0x8] ;  /* 0x00000806262a7981 */ /* 0x000eea000c1e1900 */
[----:B------:R-:W3:Y:S01]  /*16b0*/  @!P3 LDG.E R40, desc[UR6][R24.64] ;  /* 0x000000061828b981 */ /* 0x000ee2000c1e1900 */
[----:B------:R-:W-:Y:S01]  /*16c0*/  IMAD R32, R33, R32, RZ ;  /* 0x0000002021207224 */ /* 0x000fe200078e02ff */
[----:B0-----:R-:W-:-:S04]  /*16d0*/  LOP3.LUT R34, R9, R4, R33, 0xfe, !PT ;  /* 0x0000000409227212 */ /* 0x001fc800078efe21 */
[----:B------:R-:W-:Y:S01]  /*16e0*/  ISETP.NE.AND P0, PT, R29, R32, PT ;  /* 0x000000201d00720c */ /* 0x000fe20003f05270 */
[----:B------:R-:W-:Y:S01]  /*16f0*/  IMAD R32, R9, UR9, RZ ;  /* 0x0000000909207c24 */ /* 0x000fe2000f8e02ff */
[----:B------:R-:W-:Y:S02]  /*1700*/  ISETP.GE.AND P3, PT, R34, RZ, PT ;  /* 0x000000ff2200720c */ /* 0x000fe40003f66270 */
[----:B------:R-:W-:Y:S02]  /*1710*/  ISETP.EQ.AND P1, PT, R31, R10, !P0 ;  /* 0x0000000a1f00720c */ /* 0x000fe40004722270 */
[----:B------:R-:W-:Y:S02]  /*1720*/  ISETP.GE.OR P3, PT, R9, UR8, !P3 ;  /* 0x0000000809007c0c */ /* 0x000fe4000df66670 */
[----:B------:R-:W-:Y:S01]  /*1730*/  ISETP.EQ.AND P4, PT, R32, R11, P1 ;  /* 0x0000000b2000720c */ /* 0x000fe20000f82270 */
[----:B------:R-:W-:Y:S02]  /*1740*/  IMAD R34, R7, UR9, RZ ;  /* 0x0000000907227c24 */ /* 0x000fe4000f8e02ff */
[----:B------:R-:W-:Y:S01]  /*1750*/  VIADD R35, R11, 0xffffffff ;  /* 0xffffffff0b237836 */ /* 0x000fe20000000000 */
[----:B------:R-:W-:-:S02]  /*1760*/  ISETP.GE.OR P3, PT, R4, UR11, P3 ;  /* 0x0000000b04007c0c */ /* 0x000fc40009f66670 */
[----:B------:R-:W-:Y:S02]  /*1770*/  MOV R41, R36 ;  /* 0x0000002400297202 */ /* 0x000fe40000000f00 */
[----:B------:R-:W-:Y:S02]  /*1780*/  ISETP.EQ.AND P5, PT, R34, R35, P1 ;  /* 0x000000232200720c */ /* 0x000fe40000fa2270 */
[----:B------:R-:W-:Y:S01]  /*1790*/  ISETP.GE.OR P3, PT, R33, UR10, P3 ;  /* 0x0000000a21007c0c */ /* 0x000fe20009f66670 */
[----:B------:R-:W-:Y:S02]  /*17a0*/  IMAD R36, R5, UR9, RZ ;  /* 0x0000000905247c24 */ /* 0x000fe4000f8e02ff */
[----:B--2---:R-:W-:Y:S01]  /*17b0*/  @P4 FFMA.FTZ R41, R44, R37, R41 ;  /* 0x000000252c294223 */ /* 0x004fe20000010029 */
[----:B------:R-:W-:Y:S01]  /*17c0*/  VIADD R37, R11, 0xfffffffe ;  /* 0xfffffffe0b257836 */ /* 0x000fe20000000000 */
[----:B------:R-:W2:Y:S04]  /*17d0*/  LDG.E R44, desc[UR6][R38.64+0xc] ;  /* 0x00000c06262c7981 */ /* 0x000ea8000c1e1900 */
[----:B------:R-:W-:-:S02]  /*17e0*/  ISETP.EQ.AND P1, PT, R36, R37, P1 ;  /* 0x000000252400720c */ /* 0x000fc40000f22270 */
[----:B----4-:R-:W-:Y:S02]  /*17f0*/  @P5 FFMA.FTZ R41, R23, R22, R41 ;  /* 0x0000001617295223 */ /* 0x010fe40000010029 */
[----:B------:R-:W0:Y:S09]  /*1800*/  @!P3 LDC.64 R22, c[0x0][0x210] ;  /* 0x00008400ff16bb82 */ /* 0x000e320000000a00 */
[----:B---3--:R-:W-:Y:S01]  /*1810*/  @P1 FFMA.FTZ R41, R42, R40, R41 ;  /* 0x000000282a291223 */ /* 0x008fe20000010029 */
[----:B------:R-:W-:-:S04]  /*1820*/  IMAD R40, R33, UR11, R4 ;  /* 0x0000000b21287c24 */ /* 0x000fc8000f8e0204 */
[----:B------:R-:W-:-:S05]  /*1830*/  @!P3 IMAD R24, R40, UR8, R9 ;  /* 0x000000082818bc24 */ /* 0x000fca000f8e0209 */
[----:B------:R-:W-:-:S04]  /*1840*/  @!P3 IADD3 R25, P1, R24, R27, RZ ;  /* 0x0000001b1819b210 */ /* 0x000fc80007f3e0ff */
[----:B------:R-:W-:Y:S02]  /*1850*/  @!P3 LEA.HI.X.SX32 R42, R24, R26, 0x1, P1 ;  /* 0x0000001a182ab211 */ /* 0x000fe400008f0eff */
[----:B0-----:R-:W-:-:S04]  /*1860*/  @!P3 LEA R24, P1, R25, R22, 0x2 ;  /* 0x000000161918b211 */ /* 0x001fc800078210ff */
[----:B------:R-:W-:Y:S01]  /*1870*/  @!P3 LEA.HI.X R25, R25, R23, R42, 0x2, P1 ;  /* 0x000000171919b211 */ /* 0x000fe200008f142a */
[----:B------:R-:W-:-:S06]  /*1880*/  IMAD.MOV.U32 R42, RZ, RZ, RZ ;  /* 0x000000ffff2a7224 */ /* 0x000fcc00078e00ff */
[----:B------:R0:W2:Y:S01]  /*1890*/  @!P3 LDG.E R42, desc[UR6][R24.64] ;  /* 0x00000006182ab981 */ /* 0x0000a2000c1e1900 */
[----:B------:R-:W-:-:S04]  /*18a0*/  LOP3.LUT R22, R7, R4, R33, 0xfe, !PT ;  /* 0x0000000407167212 */ /* 0x000fc800078efe21 */
[----:B------:R-:W-:-:S04]  /*18b0*/  ISETP.GE.AND P1, PT, R22, RZ, PT ;  /* 0x000000ff1600720c */ /* 0x000fc80003f26270 */
[----:B------:R-:W-:-:S04]  /*18c0*/  ISETP.GE.OR P1, PT, R7, UR8, !P1 ;  /* 0x0000000807007c0c */ /* 0x000fc8000cf26670 */
[----:B------:R-:W-:-:S04]  /*18d0*/  ISETP.GE.OR P1, PT, R4, UR11, P1 ;  /* 0x0000000b04007c0c */ /* 0x000fc80008f26670 */
[----:B------:R-:W-:-:S13]  /*18e0*/  ISETP.GE.OR P1, PT, R33, UR10, P1 ;  /* 0x0000000a21007c0c */ /* 0x000fda0008f26670 */
[----:B------:R-:W0:Y:S01]  /*18f0*/  @!P1 LDC.64 R22, c[0x0][0x210] ;  /* 0x00008400ff169b82 */ /* 0x000e220000000a00 */
[----:B------:R-:W-:-:S05]  /*1900*/  @!P1 IMAD R45, R40, UR8, R7 ;  /* 0x00000008282d9c24 */ /* 0x000fca000f8e0207 */
[----:B------:R-:W-:-:S04]  /*1910*/  @!P1 IADD3 R43, P3, R45, R27, RZ ;  /* 0x0000001b2d2b9210 */ /* 0x000fc80007f7e0ff */
[----:B------:R-:W-:Y:S02]  /*1920*/  @!P1 LEA.HI.X.SX32 R45, R45, R26, 0x1, P3 ;  /* 0x0000001a2d2d9211 */ /* 0x000fe400018f0eff */
[----:B0-----:R-:W-:Y:S01]  /*1930*/  @!P1 LEA R24, P3, R43, R22, 0x2 ;  /* 0x000000162b189211 */ /* 0x001fe200078610ff */
[----:B------:R-:W-:-:S03]  /*1940*/  IMAD R22, R4, UR14, RZ ;  /* 0x0000000e04167c24 */ /* 0x000fc6000f8e02ff */
[----:B------:R-:W-:Y:S01]  /*1950*/  @!P1 LEA.HI.X R25, R43, R23, R45, 0x2, P3 ;  /* 0x000000172b199211 */ /* 0x000fe200018f142d */
[----:B------:R-:W-:Y:S01]  /*1960*/  IMAD.MOV.U32 R43, RZ, RZ, RZ ;  /* 0x000000ffff2b7224 */ /* 0x000fe200078e00ff */
[----:B------:R-:W3:Y:S01]  /*1970*/  LDG.E R45, desc[UR6][R38.64+0x10] ;  /* 0x00001006262d7981 */ /* 0x000ee2000c1e1900 */
[----:B------:R-:W-:-:S04]  /*1980*/  VIADD R23, R10, 0xffffffff ;  /* 0xffffffff0a177836 */ /* 0x000fc80000000000 */
[----:B------:R0:W3:Y:S01]  /*1990*/  @!P1 LDG.E R43, desc[UR6][R24.64] ;  /* 0x00000006182b9981 */ /* 0x0000e2000c1e1900 */
[----:B------:R-:W-:Y:S02]  /*19a0*/  ISETP.EQ.AND P1, PT, R22, R23, !P0 ;  /* 0x000000171600720c */ /* 0x000fe40004722270 */
[----:B------:R-:W-:-:S04]  /*19b0*/  LOP3.LUT R22, R5, R4, R33, 0xfe, !PT ;  /* 0x0000000405167212 */ /* 0x000fc800078efe21 */
[----:B------:R-:W-:-:S04]  /*19c0*/  ISETP.GE.AND P3, PT, R22, RZ, PT ;  /* 0x000000ff1600720c */ /* 0x000fc80003f66270 */
[----:B------:R-:W-:-:S04]  /*19d0*/  ISETP.GE.OR P3, PT, R5, UR8, !P3 ;  /* 0x0000000805007c0c */ /* 0x000fc8000df66670 */
[----:B------:R-:W-:-:S04]  /*19e0*/  ISETP.GE.OR P3, PT, R4, UR11, P3 ;  /* 0x0000000b04007c0c */ /* 0x000fc80009f66670 */
[----:B------:R-:W-:Y:S02]  /*19f0*/  ISETP.GE.OR P3, PT, R33, UR10, P3 ;  /* 0x0000000a21007c0c */ /* 0x000fe40009f66670 */
[----:B------:R-:W-:-:S11]  /*1a00*/  ISETP.EQ.AND P4, PT, R32, R11, P1 ;  /* 0x0000000b2000720c */ /* 0x000fd60000f82270 */
[----:B------:R-:W1:Y:S01]  /*1a10*/  @!P3 LDC.64 R22, c[0x0][0x210] ;  /* 0x00008400ff16bb82 */ /* 0x000e620000000a00 */
[----:B------:R-:W-:Y:S02]  /*1a20*/  @!P3 IMAD R40, R40, UR8, R5 ;  /* 0x000000082828bc24 */ /* 0x000fe4000f8e0205 */
[----:B0-----:R-:W-:Y:S02]  /*1a30*/  IMAD.MOV.U32 R25, RZ, RZ, RZ ;  /* 0x000000ffff197224 */ /* 0x001fe400078e00ff */
[----:B--2---:R-:W-:Y:S01]  /*1a40*/  @P4 FFMA.FTZ R41, R44, R42, R41 ;  /* 0x0000002a2c294223 */ /* 0x004fe20000010029 */
[C---:B------:R-:W-:Y:S01]  /*1a50*/  @!P3 IADD3 R24, P4, R40.reuse, R27, RZ ;  /* 0x0000001b2818b210 */ /* 0x040fe20007f9e0ff */
[----:B------:R-:W2:Y:S03]  /*1a60*/  LDG.E R44, desc[UR6][R38.64+0x14] ;  /* 0x00001406262c7981 */ /* 0x000ea6000c1e1900 */
[----:B------:R-:W-:-:S02]  /*1a70*/  @!P3 LEA.HI.X.SX32 R40, R40, R26, 0x1, P4 ;  /* 0x0000001a2828b211 */ /* 0x000fc400020f0eff */
[----:B-1----:R-:W-:-:S04]  /*1a80*/  @!P3 LEA R22, P4, R24, R22, 0x2 ;  /* 0x000000161816b211 */ /* 0x002fc800078810ff */
[----:B------:R-:W-:-:S05]  /*1a90*/  @!P3 LEA.HI.X R23, R24, R23, R40, 0x2, P4 ;  /* 0x000000171817b211 */ /* 0x000fca00020f1428 */
[----:B------:R0:W2:Y:S01]  /*1aa0*/  @!P3 LDG.E R25, desc[UR6][R22.64] ;  /* 0x000000061619b981 */ /* 0x0000a2000c1e1900 */
[----:B------:R-:W-:-:S04]  /*1ab0*/  LOP3.LUT R24, R2, R33, RZ, 0xfc, !PT ;  /* 0x0000002102187212 */ /* 0x000fc800078efcff */
[----:B------:R-:W-:-:S04]  /*1ac0*/  LOP3.LUT R40, R24, R9, RZ, 0xfc, !PT ;  /* 0x0000000918287212 */ /* 0x000fc800078efcff */
[----:B------:R-:W-:-:S04]  /*1ad0*/  ISETP.GE.AND P3, PT, R40, RZ, PT ;  /* 0x000000ff2800720c */ /* 0x000fc80003f66270 */
[----:B------:R-:W-:-:S04]  /*1ae0*/  ISETP.GE.OR P3, PT, R9, UR8, !P3 ;  /* 0x0000000809007c0c */ /* 0x000fc8000df66670 */
[----:B------:R-:W-:Y:S02]  /*1af0*/  ISETP.GE.OR P5, PT, R2, UR11, P3 ;  /* 0x0000000b02007c0c */ /* 0x000fe40009fa6670 */
[----:B------:R-:W-:Y:S02]  /*1b00*/  ISETP.EQ.AND P4, PT, R34, R35, P1 ;  /* 0x000000232200720c */ /* 0x000fe40000f82270 */
[----:B------:R-:W-:Y:S02]  /*1b10*/  ISETP.EQ.AND P3, PT, R36, R37, P1 ;  /* 0x000000252400720c */ /* 0x000fe40000f62270 */
[----:B------:R-:W-:Y:S01]  /*1b20*/  ISETP.GE.OR P1, PT, R33, UR10, P5 ;  /* 0x0000000a21007c0c */ /* 0x000fe2000af26670 */
[----:B------:R-:W-:Y:S01]  /*1b30*/  IMAD.MOV.U32 R42, RZ, RZ, R41 ;  /* 0x000000ffff2a7224 */ /* 0x000fe200078e0029 */
[----:B------:R-:W-:Y:S01]  /*1b40*/  LOP3.LUT R37, R24, R7, RZ, 0xfc, !PT ;  /* 0x0000000718257212 */ /* 0x000fe200078efcff */
[----:B------:R-:W-:-:S10]  /*1b50*/  VIADD R40, R10, 0xfffffffe ;  /* 0xfffffffe0a287836 */ /* 0x000fd40000000000 */
[----:B0-----:R-:W0:Y:S01]  /*1b60*/  @!P1 LDC.64 R22, c[0x0][0x210] ;  /* 0x00008400ff169b82 */ /* 0x001e220000000a00 */
[----:B---3--:R-:W-:Y:S02]  /*1b70*/  @P4 FFMA.FTZ R42, R45, R43, R42 ;  /* 0x0000002b2d2a4223 */ /* 0x008fe4000001002a */
[----:B------:R-:W3:Y:S02]  /*1b80*/  LDG.E R45, desc[UR6][R38.64+0x20] ;  /* 0x00002006262d7981 */ /* 0x000ee4000c1e1900 */
[----:B--2---:R-:W-:Y:S01]  /*1b90*/  @P3 FFMA.FTZ R42, R44, R25, R42 ;  /* 0x000000192c2a3223 */ /* 0x004fe2000001002a */
[----:B------:R-:W-:Y:S01]  /*1ba0*/  ISETP.GE.AND P3, PT, R37, RZ, PT ;  /* 0x000000ff2500720c */ /* 0x000fe20003f66270 */
[----:B------:R-:W-:-:S03]  /*1bb0*/  IMAD R25, R2, UR14, RZ ;  /* 0x0000000e02197c24 */ /* 0x000fc6000f8e02ff */
[----:B------:R-:W-:Y:S01]  /*1bc0*/  ISETP.GE.OR P3, PT, R7, UR8, !P3 ;  /* 0x0000000807007c0c */ /* 0x000fe2000df66670 */
[----:B------:R-:W-:Y:S01]  /*1bd0*/  IMAD R44, R33, UR11, R2 ;  /* 0x0000000b212c7c24 */ /* 0x000fe2000f8e0202 */
[----:B------:R-:W-:Y:S02]  /*1be0*/  ISETP.EQ.AND P0, PT, R25, R40, !P0 ;  /* 0x000000281900720c */ /* 0x000fe40004702270 */
[----:B------:R-:W-:Y:S02]  /*1bf0*/  ISETP.GE.OR P3, PT, R2, UR11, P3 ;  /* 0x0000000b02007c0c */ /* 0x000fe40009f66670 */
[----:B------:R-:W-:Y:S01]  /*1c00*/  LOP3.LUT R25, R24, R5, RZ, 0xfc, !PT ;  /* 0x0000000518197212 */ /* 0x000fe200078efcff */
[----:B------:R-:W-:Y:S01]  /*1c10*/  @!P1 IMAD R24, R44, UR8, R9 ;  /* 0x000000082c189c24 */ /* 0x000fe2000f8e0209 */
[----:B------:R-:W-:Y:S02]  /*1c20*/  ISETP.GE.OR P3, PT, R33, UR10, P3 ;  /* 0x0000000a21007c0c */ /* 0x000fe40009f66670 */
[----:B------:R-:W-:-:S02]  /*1c30*/  ISETP.GE.AND P4, PT, R25, RZ, PT ;  /* 0x000000ff1900720c */ /* 0x000fc40003f86270 */
[C---:B------:R-:W-:Y:S02]  /*1c40*/  @!P1 IADD3 R25, P5, R24.reuse, R27, RZ ;  /* 0x0000001b18199210 */ /* 0x040fe40007fbe0ff */
[----:B------:R-:W-:Y:S02]  /*1c50*/  ISETP.GE.OR P4, PT, R5, UR8, !P4 ;  /* 0x0000000805007c0c */ /* 0x000fe4000e786670 */
[----:B------:R-:W-:Y:S02]  /*1c60*/  @!P1 LEA.HI.X.SX32 R24, R24, R26, 0x1, P5 ;  /* 0x0000001a18189211 */ /* 0x000fe400028f0eff */
[C---:B0-----:R-:W-:Y:S02]  /*1c70*/  @!P1 LEA R40, P5, R25.reuse, R22, 0x2 ;  /* 0x0000001619289211 */ /* 0x041fe400078a10ff */
[----:B------:R-:W-:Y:S02]  /*1c80*/  ISETP.GE.OR P4, PT, R2, UR11, P4 ;  /* 0x0000000b02007c0c */ /* 0x000fe4000a786670 */
[----:B------:R-:W-:-:S02]  /*1c90*/  @!P1 LEA.HI.X R41, R25, R23, R24, 0x2, P5 ;  /* 0x0000001719299211 */ /* 0x000fc400028f1418 */
[----:B------:R-:W0:Y:S01]  /*1ca0*/  @!P3 LDC.64 R22, c[0x0][0x210] ;  /* 0x00008400ff16bb82 */ /* 0x000e220000000a00 */
[----:B------:R-:W-:Y:S01]  /*1cb0*/  ISETP.GE.OR P4, PT, R33, UR10, P4 ;  /* 0x0000000a21007c0c */ /* 0x000fe2000a786670 */
[----:B------:R-:W-:Y:S02]  /*1cc0*/  IMAD.MOV.U32 R33, RZ, RZ, RZ ;  /* 0x000000ffff217224 */ /* 0x000fe400078e00ff */
[----:B------:R-:W-:-:S04]  /*1cd0*/  @!P3 IMAD R37, R44, UR8, R7 ;  /* 0x000000082c25bc24 */ /* 0x000fc8000f8e0207 */
[----:B------:R-:W2:Y:S01]  /*1ce0*/  @!P1 LDG.E R33, desc[UR6][R40.64] ;  /* 0x0000000628219981 */ /* 0x000ea2000c1e1900 */
[----:B------:R-:W-:-:S05]  /*1cf0*/  @!P3 IADD3 R43, P1, R37, R27, RZ ;  /* 0x0000001b252bb210 */ /* 0x000fca0007f3e0ff */
[----:B------:R-:W1:Y:S01]  /*1d00*/  @!P4 LDC.64 R24, c[0x0][0x210] ;  /* 0x00008400ff18cb82 */ /* 0x000e620000000a00 */
[----:B------:R-:W-:Y:S01]  /*1d10*/  @!P3 LEA.HI.X.SX32 R37, R37, R26, 0x1, P1 ;  /* 0x0000001a2525b211 */ /* 0x000fe200008f0eff */
[----:B------:R-:W-:Y:S01]  /*1d20*/  @!P4 IMAD R44, R44, UR8, R5 ;  /* 0x000000082c2ccc24 */ /* 0x000fe2000f8e0205 */
[----:B------:R-:W4:Y:S01]  /*1d30*/  LDG.E R41, desc[UR6][R38.64+0x1c] ;  /* 0x00001c0626297981 */ /* 0x000f22000c1e1900 */
[----:B0-----:R-:W-:-:S04]  /*1d40*/  @!P3 LEA R22, P1, R43, R22, 0x2 ;  /* 0x000000162b16b211 */ /* 0x001fc800078210ff */
[----:B------:R-:W-:Y:S01]  /*1d50*/  @!P3 LEA.HI.X R23, R43, R23, R37, 0x2, P1 ;  /* 0x000000172b17b211 */ /* 0x000fe200008f1425 */
[----:B------:R-:W-:Y:S01]  /*1d60*/  IMAD.MOV.U32 R37, RZ, RZ, RZ ;  /* 0x000000ffff257224 */ /* 0x000fe200078e00ff */
[----:B------:R-:W-:Y:S02]  /*1d70*/  ISETP.EQ.AND P1, PT, R32, R11, P0 ;  /* 0x0000000b2000720c */ /* 0x000fe40000722270 */
[----:B------:R-:W2:Y:S04]  /*1d80*/  LDG.E R32, desc[UR6][R38.64+0x18] ;  /* 0x0000180626207981 */ /* 0x000ea8000c1e1900 */
[----:B------:R0:W4:Y:S01]  /*1d90*/  @!P3 LDG.E R37, desc[UR6][R22.64] ;  /* 0x000000061625b981 */ /* 0x000122000c1e1900 */
[----:B------:R-:W-:-:S04]  /*1da0*/  @!P4 IADD3 R43, P3, R44, R27, RZ ;  /* 0x0000001b2c2bc210 */ /* 0x000fc80007f7e0ff */
[----:B------:R-:W-:Y:S02]  /*1db0*/  @!P4 LEA.HI.X.SX32 R44, R44, R26, 0x1, P3 ;  /* 0x0000001a2c2cc211 */ /* 0x000fe400018f0eff */
[----:B-1----:R-:W-:-:S04]  /*1dc0*/  @!P4 LEA R24, P3, R43, R24, 0x2 ;  /* 0x000000182b18c211 */ /* 0x002fc800078610ff */
[----:B------:R-:W-:Y:S01]  /*1dd0*/  @!P4 LEA.HI.X R25, R43, R25, R44, 0x2, P3 ;  /* 0x000000192b19c211 */ /* 0x000fe200018f142c */
[----:B------:R-:W-:-:S06]  /*1de0*/  IMAD.MOV.U32 R43, RZ, RZ, RZ ;  /* 0x000000ffff2b7224 */ /* 0x000fcc00078e00ff */
[----:B------:R-:W3:Y:S01]  /*1df0*/  @!P4 LDG.E R43, desc[UR6][R24.64] ;  /* 0x00000006182bc981 */ /* 0x000ee2000c1e1900 */
[----:B------:R-:W-:Y:S01]  /*1e00*/  ISETP.EQ.AND P3, PT, R34, R35, P0 ;  /* 0x000000232200720c */ /* 0x000fe20000762270 */
[----:B------:R-:W-:Y:S02]  /*1e10*/  VIADD R30, R30, 0x24 ;  /* 0x000000241e1e7836 */ /* 0x000fe40000000000 */
[----:B0-----:R-:W-:-:S05]  /*1e20*/  VIADD R23, R11, 0xfffffffe ;  /* 0xfffffffe0b177836 */ /* 0x001fca0000000000 */
[----:B------:R-:W-:Y:S01]  /*1e30*/  ISETP.EQ.AND P0, PT, R36, R23, P0 ;  /* 0x000000172400720c */ /* 0x000fe20000702270 */
[----:B------:R-:W-:Y:S02]  /*1e40*/  VIADD R29, R29, 0xffffffff ;  /* 0xffffffff1d1d7836 */ /* 0x000fe40000000000 */
[----:B--2---:R-:W-:Y:S01]  /*1e50*/  @P1 FFMA.FTZ R42, R32, R33, R42 ;  /* 0x00000021202a1223 */ /* 0x004fe2000001002a */
[----:B------:R-:W-:-:S03]  /*1e60*/  ISETP.NE.AND P1, PT, R30, 0x6c, PT ;  /* 0x0000006c1e00780c */ /* 0x000fc60003f25270 */
[----:B----4-:R-:W-:Y:S01]  /*1e70*/  @P3 FFMA.FTZ R42, R41, R37, R42 ;  /* 0x00000025292a3223 */ /* 0x010fe2000001002a */
[----:B------:R-:W-:-:S03]  /*1e80*/  IADD3 R40, P3, R38, 0x24, RZ ;  /* 0x0000002426287810 */ /* 0x000fc60007f7e0ff */
[----:B------:R-:W-:Y:S02]  /*1e90*/  IMAD.MOV.U32 R36, RZ, RZ, R42 ;  /* 0x000000ffff247224 */ /* 0x000fe400078e002a */
[----:B------:R-:W-:Y:S02]  /*1ea0*/  IMAD.X R41, RZ, RZ, R39, P3 ;  /* 0x000000ffff297224 */ /* 0x000fe400018e0627 */
[----:B---3--:R-:W-:Y:S02]  /*1eb0*/  @P0 FFMA.FTZ R36, R45, R43, R36 ;  /* 0x0000002b2d240223 */ /* 0x008fe40000010024 */
[----:B------:R-:W-:Y:S05]  /*1ec0*/  @P1 BRA `(.L_x_278) ;  /* 0xfffffff400081947 */ /* 0x000fea000383ffff */
[----:B------:R-:W-:-:S05]  /*1ed0*/  IADD3 R0, P0, R0, 0x6c, RZ ;  /* 0x0000006c00007810 */ /* 0x000fca0007f1e0ff */
[----:B------:R-:W-:Y:S01]  /*1ee0*/  IMAD.X R3, RZ, RZ, R3, P0 ;  /* 0x000000ffff037224 */ /* 0x000fe200000e0603 */
[----:B------:R-:W-:Y:S07]  /*1ef0*/  @!P2 BRA `(.L_x_279) ;  /* 0xfffffff0008ca947 */ /* 0x000fee000383ffff */
.L_x_277:
[----:B------:R-:W-:Y:S05]  /*1f00*/  BSYNC B0 ;  /* 0x0000000000007941 */ /* 0x000fea0003800000 */
.L_x_276:
        /* <DEDUP_REMOVED lines=31> */
.L_x_281:
        /* <DEDUP_REMOVED lines=16> */
.L_x_486:


//--------------------- .text._ZN2at6native51_GLOBAL__N__11011a27_18_DepthwiseConv3d_cu_35e0c7b543conv_depthwise3d_cuda_backward_input_kernelIffLi3ELi3ELi3ELi1ELi1ELi1ELi1ELi1ELi1EEEvNS_27GenericPackedTensorAccessorIKT_Lm5ENS_16DefaultPtrTraitsEiEENS3_IS4_Lm5ES6_iEES7_iiiiiiiii --------------------------
	.section	.text._ZN2at6native51_GLOBAL__N__11011a27_18_DepthwiseConv3d_cu_35e0c7b543conv_depthwise3d_cuda_backward_input_kernelIffLi3ELi3ELi3ELi1ELi1ELi1ELi1ELi1ELi1EEEvNS_27GenericPackedTensorAccessorIKT_Lm5ENS_16DefaultPtrTraitsEiEENS3_IS4_Lm5ES6_iEES7_iiiiiiiii,"ax",@progbits
	.align	128
.text._ZN2at6native51_GLOBAL__N__11011a27_18_DepthwiseConv3d_cu_35e0c7b543conv_depthwise3d_cuda_backward_input_kernelIffLi3ELi3ELi3ELi1ELi1ELi1ELi1ELi1ELi1EEEvNS_27GenericPackedTensorAccessorIKT_Lm5ENS_16DefaultPtrTraitsEiEENS3_IS4_Lm5ES6_iEES7_iiiiiiiii:
        .type           _ZN2at6native51_GLOBAL__N__11011a27_18_DepthwiseConv3d_cu_35e0c7b543conv_depthwise3d_cuda_backward_input_kernelIffLi3ELi3ELi3ELi1ELi1ELi1ELi1ELi1ELi1EEEvNS_27GenericPackedTensorAccessorIKT_Lm5ENS_16DefaultPtrTraitsEiEENS3_IS4_Lm5ES6_iEES7_iiiiiiiii,@function
        .size           _ZN2at6native51_GLOBAL__N__11011a27_18_DepthwiseConv3d_cu_35e0c7b543conv_depthwise3d_cuda_backward_input_kernelIffLi3ELi3ELi3ELi1ELi1ELi1ELi1ELi1ELi1EEEvNS_27GenericPackedTensorAccessorIKT_Lm5ENS_16DefaultPtrTraitsEiEENS3_IS4_Lm5ES6_iEES7_iiiiiiiii,(.L_x_487 - _ZN2at6native51_GLOBAL__N__11011a27_18_DepthwiseConv3d_cu_35e0c7b543conv_depthwise3d_cuda_backward_input_kernelIffLi3ELi3ELi3ELi1ELi1ELi1ELi1ELi1ELi1EEEvNS_27GenericPackedTensorAccessorIKT_Lm5ENS_16DefaultPtrTraitsEiEENS3_IS4_Lm5ES6_iEES7_iiiiiiiii)
        .other          _ZN2at6native51_GLOBAL__N__11011a27_18_DepthwiseConv3d_cu_35e0c7b543conv_depthwise3d_cuda_backward_input_kernelIffLi3ELi3ELi3ELi1ELi1ELi1ELi1ELi1ELi1EEEvNS_27GenericPackedTensorAccessorIKT_Lm5ENS_16DefaultPtrTraitsEiEENS3_IS4_Lm5ES6_iEES7_iiiiiiiii,@"STO_CUDA_ENTRY STV_DEFAULT"
_ZN2at6native51_GLOBAL__N__11011a27_18_DepthwiseConv3d_cu_35e0c7b543conv_depthwise3d_cuda_backward_input_kernelIffLi3ELi3ELi3ELi1ELi1ELi1ELi1ELi1ELi1EEEvNS_27GenericPackedTensorAccessorIKT_Lm5ENS_16DefaultPtrTraitsEiEENS3_IS4_Lm5ES6_iEES7_iiiiiiiii:
        /* <DEDUP_REMOVED lines=45> */
.L_x_286:
        /* <DEDUP_REMOVED lines=13> */
[----:B------:R-:W-:-:S04]  /*03a0*/  IMAD R17, R2, R15, RZ ;  /* 0x0000000f02117224 */ /* 0x000fc800078e02ff */
[----:B------:R-:W-:Y:S02]  /*03b0*/  IMAD.HI.U32 R5, R5, R17, R4 ;  /* 0x0000001105057227 */ /* 0x000fe400078e0004 */
[----:B------:R-:W0:Y:S01]  /*03c0*/  I2F.RP R4, R19 ;  /* 0x0000001300047306 */ /* 0x000e220000209400 */
[----:B------:R-:W1:Y:S03]  /*03d0*/  LDC R17, c[0x0][0x250] ;  /* 0x00009400ff117b82 */ /* 0x000e660000000800 */
[----:B------:R-:W-:-:S04]  /*03e0*/  IMAD.HI.U32 R2, R5, R6, RZ ;  /* 0x0000000605027227 */ /* 0x000fc800078e00ff */
[----:B------:R-:W-:-:S04]  /*03f0*/  IMAD.MOV R0, RZ, RZ, -R2 ;  /* 0x000000ffff007224 */ /* 0x000fc800078e0a02 */
[C---:B------:R-:W-:Y:S01]  /*0400*/  IMAD R0, R15.reuse, R0, R6 ;  /* 0x000000000f007224 */ /* 0x040fe200078e0206 */
[----:B0-----:R-:W0:Y:S04]  /*0410*/  MUFU.RCP R4, R4 ;  /* 0x0000000400047308 */ /* 0x001e280000001000 */
[----:B------:R-:W-:Y:S02]  /*0420*/  ISETP.GT.U32.AND P1, PT, R15, R0, PT ;  /* 0x000000000f00720c */ /* 0x000fe40003f24070 */
[----:B-1----:R-:W-:-:S04]  /*0430*/  IABS R5, R17 ;  /* 0x0000001100057213 */ /* 0x002fc80000000000 */
[----:B------:R-:W1:Y:S07]  /*0440*/  I2F.RP R10, R5 ;  /* 0x00000005000a7306 */ /* 0x000e6e0000209400 */
[----:B------:R-:W-:Y:S01]  /*0450*/  @!P1 IMAD.IADD R0, R0, 0x1, -R15 ;  /* 0x0000000100009824 */ /* 0x000fe200078e0a0f */
[----:B0-----:R-:W-:Y:S01]  /*0460*/  IADD3 R14, R4, 0xffffffe, RZ ;  /* 0x0ffffffe040e7810 */ /* 0x001fe20007ffe0ff */
[----:B------:R-:W-:Y:S01]  /*0470*/  @!P1 VIADD R2, R2, 0x1 ;  /* 0x0000000102029836 */ /* 0x000fe20000000000 */
[----:B------:R-:W-:-:S02]  /*0480*/  ISETP.NE.AND P1, PT, R3, RZ, PT ;  /* 0x000000ff0300720c */ /* 0x000fc40003f25270 */
[----:B------:R-:W-:Y:S02]  /*0490*/  ISETP.GE.U32.AND P0, PT, R0, R15, PT ;  /* 0x0000000f0000720c */ /* 0x000fe40003f06070 */
[----:B------:R0:W2:Y:S01]  /*04a0*/  F2I.FTZ.U32.TRUNC.NTZ R15, R14 ;  /* 0x0000000e000f7305 */ /* 0x0000a2000021f000 */
[----:B------:R-:W-:-:S04]  /*04b0*/  LOP3.LUT R0, R8, R3, RZ, 0x3c, !PT ;  /* 0x0000000308007212 */ /* 0x000fc800078e3cff */
[----:B------:R-:W-:-:S03]  /*04c0*/  ISETP.GE.AND P2, PT, R0, RZ, PT ;  /* 0x000000ff0000720c */ /* 0x000fc60003f46270 */
[----:B-1----:R-:W1:Y:S01]  /*04d0*/  MUFU.RCP R10, R10 ;  /* 0x0000000a000a7308 */ /* 0x002e620000001000 */
[----:B0-----:R-:W-:Y:S02]  /*04e0*/  IMAD.MOV.U32 R14, RZ, RZ, RZ ;  /* 0x000000ffff0e7224 */ /* 0x001fe400078e00ff */
[----:B------:R-:W-:Y:S02]  /*04f0*/  @P0 VIADD R2, R2, 0x1 ;  /* 0x0000000102020836 */ /* 0x000fe40000000000 */
[----:B--2---:R-:W-:-:S05]  /*0500*/  IMAD.MOV R0, RZ, RZ, -R15 ;  /* 0x000000ffff007224 */ /* 0x004fca00078e0a0f */
[----:B------:R-:W-:Y:S01]  /*0510*/  @!P2 IMAD.MOV R2, RZ, RZ, -R2 ;  /* 0x000000ffff02a224 */ /* 0x000fe200078e0a02 */
[----:B------:R-:W-:Y:S01]  /*0520*/  @!P1 LOP3.LUT R2, RZ, R3, RZ, 0x33, !PT ;  /* 0x00000003ff029212 */ /* 0x000fe200078e33ff */
[----:B------:R-:W-:-:S03]  /*0530*/  IMAD R21, R0, R19, RZ ;  /* 0x0000001300157224 */ /* 0x000fc600078e02ff */
[----:B------:R-:W-:Y:S01]  /*0540*/  IABS R0, R2 ;  /* 0x0000000200007213 */ /* 0x000fe20000000000 */
[----:B------:R-:W-:-:S06]  /*0550*/  IMAD.HI.U32 R14, R15, R21, R14 ;  /* 0x000000150f0e7227 */ /* 0x000fcc00078e000e */
[----:B------:R-:W-:-:S04]  /*0560*/  IMAD.HI.U32 R4, R14, R0, RZ ;  /* 0x000000000e047227 */ /* 0x000fc800078e00ff */
[----:B------:R-:W-:Y:S02]  /*0570*/  IMAD.MOV R6, RZ, RZ, -R4 ;  /* 0x000000ffff067224 */ /* 0x000fe400078e0a04 */
[----:B-1----:R-:W-:Y:S02]  /*0580*/  VIADD R14, R10, 0xffffffe ;  /* 0x0ffffffe0a0e7836 */ /* 0x002fe40000000000 */
[C---:B------:R-:W-:Y:S01]  /*0590*/  IMAD R0, R19.reuse, R6, R0 ;  /* 0x0000000613007224 */ /* 0x040fe200078e0200 */
[----:B------:R-:W-:Y:S01]  /*05a0*/  LOP3.LUT R6, R2, R13, RZ, 0x3c, !PT ;  /* 0x0000000d02067212 */ /* 0x000fe200078e3cff */
[----:B------:R0:W1:Y:S03]  /*05b0*/  F2I.FTZ.U32.TRUNC.NTZ R15, R14 ;  /* 0x0000000e000f7305 */ /* 0x000066000021f000 */
[----:B------:R-:W-:Y:S02]  /*05c0*/  ISETP.GT.U32.AND P1, PT, R19, R0, PT ;  /* 0x000000001300720c */ /* 0x000fe40003f24070 */
[----:B------:R-:W-:Y:S01]  /*05d0*/  ISETP.GE.AND P2, PT, R6, RZ, PT ;  /* 0x000000ff0600720c */ /* 0x000fe20003f46270 */
[----:B0-----:R-:W-:-:S02]  /*05e0*/  IMAD.MOV.U32 R14, RZ, RZ, RZ ;  /* 0x000000ffff0e7224 */ /* 0x001fc400078e00ff */
[----:B-1----:R-:W-:-:S08]  /*05f0*/  IMAD.MOV R6, RZ, RZ, -R15 ;  /* 0x000000ffff067224 */ /* 0x002fd000078e0a0f */
[-C--:B------:R-:W-:Y:S01]  /*0600*/  @!P1 IADD3 R0, R0, -R19.reuse, RZ ;  /* 0x8000001300009210 */ /* 0x080fe20007ffe0ff */
[----:B------:R-:W-:Y:S01]  /*0610*/  @!P1 VIADD R4, R4, 0x1 ;  /* 0x0000000104049836 */ /* 0x000fe20000000000 */
[----:B------:R-:W-:Y:S02]  /*0620*/  ISETP.NE.AND P1, PT, R13, RZ, PT ;  /* 0x000000ff0d00720c */ /* 0x000fe40003f25270 */
[----:B------:R-:W-:Y:S01]  /*0630*/  ISETP.GE.U32.AND P0, PT, R0, R19, PT ;  /* 0x000000130000720c */ /* 0x000fe20003f06070 */
[----:B------:R-:W-:Y:S01]  /*0640*/  IMAD R19, R6, R5, RZ ;  /* 0x0000000506137224 */ /* 0x000fe200078e02ff */
[----:B------:R-:W0:Y:S03]  /*0650*/  LDC R0, c[0x0][0x24c] ;  /* 0x00009300ff007b82 */ /* 0x000e260000000800 */
[----:B------:R-:W-:-:S08]  /*0660*/  IMAD.HI.U32 R14, R15, R19, R14 ;  /* 0x000000130f0e7227 */ /* 0x000fd000078e000e */
[----:B------:R-:W-:-:S04]  /*0670*/  @P0 VIADD R4, R4, 0x1 ;  /* 0x0000000104040836 */ /* 0x000fc80000000000 */
[----:B------:R-:W-:Y:S01]  /*0680*/  @!P2 IMAD.MOV R4, RZ, RZ, -R4 ;  /* 0x000000ffff04a224 */ /* 0x000fe200078e0a04 */
[----:B------:R-:W-:-:S04]  /*0690*/  @!P1 LOP3.LUT R4, RZ, R13, RZ, 0x33, !PT ;  /* 0x0000000dff049212 */ /* 0x000fc800078e33ff */
[----:B------:R-:W-:Y:S02]  /*06a0*/  IABS R6, R4 ;  /* 0x0000000400067213 */ /* 0x000fe40000000000 */
[----:B0-----:R-:W-:-:S03]  /*06b0*/  IABS R12, R0 ;  /* 0x00000000000c7213 */ /* 0x001fc60000000000 */
[----:B------:R-:W-:Y:S01]  /*06c0*/  IMAD.HI.U32 R14, R14, R6, RZ ;  /* 0x000000060e0e7227 */ /* 0x000fe200078e00ff */
[----:B------:R-:W0:Y:S04]  /*06d0*/  I2F.RP R16, R12 ;  /* 0x0000000c00107306 */ /* 0x000e280000209400 */
        /* <DEDUP_REMOVED lines=9> */
[----:B------:R-:W-:-:S04]  /*0770*/  LOP3.LUT R5, R4, R17, RZ, 0x3c, !PT ;  /* 0x0000001104057212 */ /* 0x000fc800078e3cff */
[----:B------:R-:W-:Y:S01]  /*0780*/  ISETP.GE.AND P2, PT, R5, RZ, PT ;  /* 0x000000ff0500720c */ /* 0x000fe20003f46270 */
[----:B------:R-:W0:Y:S06]  /*0790*/  F2I.FTZ.U32.TRUNC.NTZ R15, R15 ;  /* 0x0000000f000f7305 */ /* 0x000e2c000021f000 */
[----:B------:R-:W-:-:S04]  /*07a0*/  @P0 VIADD R14, R14, 0x1 ;  /* 0x000000010e0e0836 */ /* 0x000fc80000000000 */
[----:B------:R-:W-:Y:S02]  /*07b0*/  IMAD.MOV.U32 R19, RZ, RZ, R14 ;  /* 0x000000ffff137224 */ /* 0x000fe400078e000e */
[----:B------:R-:W-:-:S03]  /*07c0*/  IMAD.MOV.U32 R14, RZ, RZ, RZ ;  /* 0x000000ffff0e7224 */ /* 0x000fc600078e00ff */
[----:B------:R-:W-:Y:S01]  /*07d0*/  @!P2 IADD3 R19, -R19, RZ, RZ ;  /* 0x000000ff1313a210 */ /* 0x000fe20007ffe1ff */
[----:B0-----:R-:W-:Y:S01]  /*07e0*/  IMAD.MOV R5, RZ, RZ, -R15 ;  /* 0x000000ffff057224 */ /* 0x001fe200078e0a0f */
[----:B------:R-:W-:-:S03]  /*07f0*/  @!P1 LOP3.LUT R19, RZ, R17, RZ, 0x33, !PT ;  /* 0x00000011ff139212 */ /* 0x000fc600078e33ff */
[----:B------:R-:W-:Y:S01]  /*0800*/  IMAD R5, R5, R12, RZ ;  /* 0x0000000c05057224 */ /* 0x000fe200078e02ff */
[----:B------:R-:W-:-:S03]  /*0810*/  IABS R10, R19 ;  /* 0x00000013000a7213 */ /* 0x000fc60000000000 */
[----:B------:R-:W-:-:S04]  /*0820*/  IMAD.HI.U32 R6, R15, R5, R14 ;  /* 0x000000050f067227 */ /* 0x000fc800078e000e */
[----:B------:R-:W-:-:S04]  /*0830*/  IMAD.MOV.U32 R5, RZ, RZ, R10 ;  /* 0x000000ffff057224 */ /* 0x000fc800078e000a */
[----:B------:R-:W-:-:S04]  /*0840*/  IMAD.HI.U32 R6, R6, R5, RZ ;  /* 0x0000000506067227 */ /* 0x000fc800078e00ff */
[----:B------:R-:W-:-:S04]  /*0850*/  IMAD.MOV R10, RZ, RZ, -R6 ;  /* 0x000000ffff0a7224 */ /* 0x000fc800078e0a06 */
[----:B------:R-:W-:Y:S02]  /*0860*/  IMAD R5, R12, R10, R5 ;  /* 0x0000000a0c057224 */ /* 0x000fe400078e0205 */
[----:B------:R-:W-:-:S03]  /*0870*/  IMAD.MOV R10, RZ, RZ, -R2 ;  /* 0x000000ffff0a7224 */ /* 0x000fc600078e0a02 */
[----:B------:R-:W-:Y:S01]  /*0880*/  ISETP.GT.U32.AND P1, PT, R12, R5, PT ;  /* 0x000000050c00720c */ /* 0x000fe20003f24070 */
[----:B------:R-:W-:-:S12]  /*0890*/  IMAD R10, R3, R10, R8 ;  /* 0x0000000a030a7224 */ /* 0x000fd800078e0208 */
[----:B------:R-:W-:Y:S02]  /*08a0*/  @!P1 IMAD.IADD R5, R5, 0x1, -R12 ;  /* 0x0000000105059824 */ /* 0x000fe400078e0a0c */
[----:B------:R-:W-:Y:S01]  /*08b0*/  @!P1 VIADD R6, R6, 0x1 ;  /* 0x0000000106069836 */ /* 0x000fe20000000000 */
[----:B------:R-:W-:Y:S02]  /*08c0*/  ISETP.NE.AND P1, PT, R0, RZ, PT ;  /* 0x000000ff0000720c */ /* 0x000fe40003f25270 */
[----:B------:R-:W-:Y:S01]  /*08d0*/  ISETP.GE.U32.AND P0, PT, R5, R12, PT ;  /* 0x0000000c0500720c */ /* 0x000fe20003f06070 */
[----:B------:R-:W-:Y:S01]  /*08e0*/  IMAD.MOV R12, RZ, RZ, -R19 ;  /* 0x000000ffff0c7224 */ /* 0x000fe200078e0a13 */
[----:B------:R-:W-:-:S03]  /*08f0*/  LOP3.LUT R5, R19, R0, RZ, 0x3c, !PT ;  /* 0x0000000013057212 */ /* 0x000fc600078e3cff */
[----:B------:R-:W-:Y:S01]  /*0900*/  IMAD R17, R17, R12, R4 ;  /* 0x0000000c11117224 */ /* 0x000fe200078e0204 */
[----:B------:R-:W-:-:S07]  /*0910*/  ISETP.GE.AND P2, PT, R5, RZ, PT ;  /* 0x000000ff0500720c */ /* 0x000fce0003f46270 */
[----:B------:R-:W-:-:S06]  /*0920*/  @P0 VIADD R6, R6, 0x1 ;  /* 0x0000000106060836 */ /* 0x000fcc0000000000 */
[----:B------:R-:W-:Y:S02]  /*0930*/  @!P2 IADD3 R6, -R6, RZ, RZ ;  /* 0x000000ff0606a210 */ /* 0x000fe40007ffe1ff */
[----:B------:R-:W-:-:S05]  /*0940*/  @!P1 LOP3.LUT R6, RZ, R0, RZ, 0x33, !PT ;  /* 0x00000000ff069212 */ /* 0x000fca00078e33ff */
[----:B------:R-:W-:-:S04]  /*0950*/  IMAD.MOV R5, RZ, RZ, -R6 ;  /* 0x000000ffff057224 */ /* 0x000fc800078e0a06 */
[----:B------:R-:W-:Y:S02]  /*0960*/  IMAD R0, R0, R5, R19 ;  /* 0x0000000500007224 */ /* 0x000fe400078e0213 */
[----:B------:R-:W-:Y:S02]  /*0970*/  IMAD.MOV R5, RZ, RZ, -R4 ;  /* 0x000000ffff057224 */ /* 0x000fe400078e0a04 */
[----:B------:R-:W-:Y:S02]  /*0980*/  IMAD R16, R7, R0, RZ ;  /* 0x0000000007107224 */ /* 0x000fe400078e02ff */
[----:B------:R-:W-:Y:S02]  /*0990*/  IMAD R13, R13, R5, R2 ;  /* 0x000000050d0d7224 */ /* 0x000fe400078e0202 */
[----:B------:R-:W-:-:S05]  /*09a0*/  IMAD.IADD R15, R7, 0x1, R16 ;  /* 0x00000001070f7824 */ /* 0x000fca00078e0210 */
[----:B------:R-:W-:-:S13]  /*09b0*/  ISETP.GE.AND P0, PT, R16, R15, PT ;  /* 0x0000000f1000720c */ /* 0x000fda0003f06270 */
[----:B------:R-:W-:Y:S05]  /*09c0*/  @P0 BRA `(.L_x_283) ;  /* 0x0000000800580947 */ /* 0x000fea0003800000 */
[----:B------:R-:W0:Y:S01]  /*09d0*/  LDC.64 R2, c[0x0][0x2b0] ;  /* 0x0000ac00ff027b82 */ /* 0x000e220000000a00 */
[----:B------:R-:W-:Y:S01]  /*09e0*/  ULDC UR4, c[0x0][0x2ac] ;  /* 0x0000ab0000047ab9 */ /* 0x000fe20000000800 */
[----:B------:R-:W-:Y:S01]  /*09f0*/  ULDC UR5, c[0x0][0x224] ;  /* 0x0000890000057ab9 */ /* 0x000fe20000000800 */
[----:B------:R-:W-:Y:S01]  /*0a00*/  IADD3 R4, R17, UR4, RZ ;  /* 0x0000000411047c10 */ /* 0x000fe2000fffe0ff */
[----:B------:R-:W-:Y:S01]  /*0a10*/  ULDC UR8, c[0x0][0x28c] ;  /* 0x0000a30000087ab9 */ /* 0x000fe20000000800 */
[----:B------:R-:W-:Y:S01]  /*0a20*/  ULDC UR4, c[0x0][0x228] ;  /* 0x00008a0000047ab9 */ /* 0x000fe20000000800 */
[----:B------:R-:W-:Y:S02]  /*0a30*/  IMAD R23, R16, UR8, RZ ;  /* 0x0000000810177c24 */ /* 0x000fe4000f8e02ff */
[----:B------:R-:W1:Y:S01]  /*0a40*/  LDC.64 R18, c[0x0][0x270] ;  /* 0x00009c00ff127b82 */ /* 0x000e620000000a00 */
[----:B------:R-:W-:Y:S01]  /*0a50*/  IMAD.MOV.U32 R33, RZ, RZ, RZ ;  /* 0x000000ffff217224 */ /* 0x000fe200078e00ff */
[----:B0-----:R-:W-:-:S02]  /*0a60*/  IADD3 R15, R13, -0x1, R2 ;  /* 0xffffffff0d0f7810 */ /* 0x001fc40007ffe002 */
[C-C-:B------:R-:W-:Y:S02]  /*0a70*/  IADD3 R5, R13.reuse, -0x2, R2.reuse ;  /* 0xfffffffe0d057810 */ /* 0x140fe40007ffe002 */
[----:B------:R-:W-:Y:S01]  /*0a80*/  IADD3 R12, R10, -0x2, R3 ;  /* 0xfffffffe0a0c7810 */ /* 0x000fe20007ffe003 */
[C---:B------:R-:W-:Y:S02]  /*0a90*/  IMAD R21, R4.reuse, UR5, R15 ;  /* 0x0000000504157c24 */ /* 0x040fe4000f8e020f */
[----:B------:R-:W-:Y:S02]  /*0aa0*/  IMAD.IADD R15, R13, 0x1, R2 ;  /* 0x000000010d0f7824 */ /* 0x000fe400078e0202 */
[----:B------:R-:W-:Y:S02]  /*0ab0*/  IMAD R5, R4, UR5, R5 ;  /* 0x0000000504057c24 */ /* 0x000fe4000f8e0205 */
[----:B------:R-:W-:Y:S02]  /*0ac0*/  IMAD.IADD R3, R10, 0x1, R3 ;  /* 0x000000010a037824 */ /* 0x000fe400078e0203 */
[----:B------:R-:W-:-:S02]  /*0ad0*/  IMAD R22, R4, UR5, R15 ;  /* 0x0000000504167c24 */ /* 0x000fc4000f8e020f */
[----:B------:R-:W-:Y:S02]  /*0ae0*/  IMAD R14, R5, UR4, R12 ;  /* 0x00000004050e7c24 */ /* 0x000fe4000f8e020c */
[----:B-1----:R-:W-:-:S04]  /*0af0*/  IMAD.WIDE R18, R23, 0x4, R18 ;  /* 0x0000000417127825 */ /* 0x002fc800078e0212 */
[----:B------:R-:W-:Y:S02]  /*0b00*/  IMAD R12, R21, UR4, R12 ;  /* 0x00000004150c7c24 */ /* 0x000fe4000f8e020c */
[C---:B------:R-:W-:Y:S02]  /*0b10*/  VIADD R21, R3.reuse, 0xffffffff ;  /* 0xffffffff03157836 */ /* 0x040fe40000000000 */
[----:B------:R-:W-:Y:S02]  /*0b20*/  IMAD R22, R22, UR4, R3 ;  /* 0x0000000416167c24 */ /* 0x000fe4000f8e0203 */
[----:B------:R-:W-:-:S07]  /*0b30*/  VIADD R23, R3, 0xfffffffe ;  /* 0xfffffffe03177836 */ /* 0x000fce0000000000 */
.L_x_285:
[----:B------:R-:W-:Y:S01]  /*0b40*/  ULDC UR4, c[0x0][0x230] ;  /* 0x00008c0000047ab9 */ /* 0x000fe20000000800 */
[----:B------:R-:W-:Y:S01]  /*0b50*/  ULDC.64 UR8, c[0x0][0x228] ;  /* 0x00008a0000087ab9 */ /* 0x000fe20000000a00 */
[C---:B------:R-:W-:Y:S01]  /*0b60*/  IMAD R2, R7.reuse, R0, RZ ;  /* 0x0000000007027224 */ /* 0x040fe200078e02ff */
[----:B------:R-:W-:Y:S01]  /*0b70*/  ULDC UR5, c[0x0][0x2b4] ;  /* 0x0000ad0000057ab9 */ /* 0x000fe20000000800 */
[----:B------:R-:W-:Y:S01]  /*0b80*/  IMAD R3, R16, UR4, RZ ;  /* 0x0000000410037c24 */ /* 0x000fe2000f8e02ff */
[----:B------:R-:W-:Y:S01]  /*0b90*/  IADD3 R25, R10, UR5, RZ ;  /* 0x000000050a197c10 */ /* 0x000fe2000fffe0ff */
[----:B------:R-:W-:Y:S01]  /*0ba0*/  IMAD R26, R6, UR9, RZ ;  /* 0x00000009061a7c24 */ /* 0x000fe2000f8e02ff */
[----:B------:R-:W-:Y:S01]  /*0bb0*/  ULDC UR4, c[0x0][0x2ac] ;  /* 0x0000ab0000047ab9 */ /* 0x000fe20000000800 */
[----:B------:R-:W-:Y:S01]  /*0bc0*/  IMAD.IADD R27, R7, 0x1, R2 ;  /* 0x00000001071b7824 */ /* 0x000fe200078e0202 */
[----:B------:R-:W-:Y:S01]  /*0bd0*/  SHF.R.S32.HI R5, RZ, 0x1f, R3 ;  /* 0x0000001fff057819 */ /* 0x000fe20000011403 */
[----:B------:R-:W-:Y:S01]  /*0be0*/  VIADD R16, R16, 0x1 ;  /* 0x0000000110107836 */ /* 0x000fe20000000000 */
[----:B------:R-:W-:Y:S01]  /*0bf0*/  IADD3 R24, P0, R26, R3, RZ ;  /* 0x000000031a187210 */ /* 0x000fe20007f1e0ff */
[----:B------:R-:W-:Y:S01]  /*0c00*/  IMAD.MOV.U32 R28, RZ, RZ, 0x3 ;  /* 0x00000003ff1c7424 */ /* 0x000fe200078e00ff */
[----:B------:R-:W-:Y:S01]  /*0c10*/  ISETP.GE.AND P6, PT, R25, UR8, PT ;  /* 0x0000000819007c0c */ /* 0x000fe2000bfc6270 */
[----:B------:R-:W-:Y:S01]  /*0c20*/  IMAD.MOV.U32 R29, RZ, RZ, R22 ;  /* 0x000000ffff1d7224 */ /* 0x000fe200078e0016 */
[----:B------:R-:W-:Y:S01]  /*0c30*/  ISETP.GE.AND P5, PT, R16, R27, PT ;  /* 0x0000001b1000720c */ /* 0x000fe20003fa6270 */
[----:B------:R-:W-:Y:S01]  /*0c40*/  IMAD.MOV.U32 R30, RZ, RZ, R12 ;  /* 0x000000ffff1e7224 */ /* 0x000fe200078e000c */
[----:B------:R-:W-:Y:S01]  /*0c50*/  LEA.HI.X.SX32 R26, R26, R5, 0x1, P0 ;  /* 0x000000051a1a7211 */ /* 0x000fe200000f0eff */
[----:B------:R-:W-:Y:S01]  /*0c60*/  IMAD.MOV.U32 R27, RZ, RZ, R14 ;  /* 0x000000ffff1b7224 */ /* 0x000fe200078e000e */
[----:B------:R-:W-:Y:S01]  /*0c70*/  MOV R32, R18 ;  /* 0x0000001200207202 */ /* 0x000fe20000000f00 */
[----:B------:R-:W-:-:S02]  /*0c80*/  IMAD.MOV.U32 R35, RZ, RZ, R19 ;  /* 0x000000ffff237224 */ /* 0x000fc400078e0013 */
[----:B------:R-:W-:-:S07]  /*0c90*/  VIADD R20, R17, UR4 ;  /* 0x0000000411147c36 */ /* 0x000fce0008000000 */
.L_x_284:
[----:B------:R-:W-:Y:S01]  /*0ca0*/  IADD3 R3, P0, R29, R24, RZ ;  /* 0x000000181d037210 */ /* 0x000fe20007f1e0ff */
[----:B------:R-:W-:Y:S01]  /*0cb0*/  VIADD R31, R13, UR14 ;  /* 0x0000000e0d1f7c36 */ /* 0x000fe20008000000 */
[----:B------:R-:W-:Y:S01]  /*0cc0*/  ISETP.GE.AND P1, PT, R21, UR15, PT ;  /* 0x0000000f15007c0c */ /* 0x000fe2000bf26270 */
[----:B------:R-:W-:Y:S01]  /*0cd0*/  IMAD.MOV.U32 R34, RZ, RZ, RZ ;  /* 0x000000ffff227224 */ /* 0x000fe200078e00ff */
[----:B------:R-:W-:Y:S02]  /*0ce0*/  LEA.HI.X.SX32 R4, R29, R26, 0x1, P0 ;  /* 0x0000001a1d047211 */ /* 0x000fe400000f0eff */
[----:B------:R-:W-:Y:S02]  /*0cf0*/  LEA R2, P0, R3, UR10, 0x2 ;  /* 0x0000000a03027c11 */ /* 0x000fe4000f8010ff */
[----:B------:R-:W-:Y:S02]  /*0d00*/  LOP3.LUT R5, R25, R15, R20, 0xfe, !PT ;  /* 0x0000000f19057212 */ /* 0x000fe400078efe14 */
[----:B------:R-:W-:-:S02]  /*0d10*/  LEA.HI.X R3, R3, UR11, R4, 0x2, P0 ;  /* 0x0000000b03037c11 */ /* 0x000fc400080f1404 */
[-CC-:B------:R-:W-:Y:S02]  /*0d20*/  LOP3.LUT R4, R21, R31.reuse, R20.reuse, 0xfe, !PT ;  /* 0x0000001f15047212 */ /* 0x180fe400078efe14 */
[C---:B------:R-:W-:Y:S02]  /*0d30*/  ISETP.GE.AND P0, PT, R23.reuse, UR15, PT ;  /* 0x0000000f17007c0c */ /* 0x040fe4000bf06270 */
[----:B------:R-:W-:Y:S02]  /*0d40*/  ISETP.LT.OR P3, PT, R4, RZ, P1 ;  /* 0x000000ff0400720c */ /* 0x000fe40000f61670 */
[----:B------:R-:W-:Y:S02]  /*0d50*/  LOP3.LUT R4, R23, R31, R20, 0xfe, !PT ;  /* 0x0000001f17047212 */ /* 0x000fe400078efe14 */
[----:B------:R-:W-:Y:S02]  /*0d60*/  ISETP.LT.OR P2, PT, R5, RZ, P6 ;  /* 0x000000ff0500720c */ /* 0x000fe40003741670 */
[----:B------:R-:W-:-:S02]  /*0d70*/  ISETP.LT.OR P4, PT, R4, RZ, P0 ;  /* 0x000000ff0400720c */ /* 0x000fc40000781670 */
[----:B------:R-:W-:Y:S02]  /*0d80*/  CS2R R4, SRZ ;  /* 0x0000000000047805 */ /* 0x000fe4000001ff00 */
[----:B------:R-:W-:Y:S02]  /*0d90*/  ISETP.GE.OR P2, PT, R15, UR13, P2 ;  /* 0x0000000d0f007c0c */ /* 0x000fe40009746670 */
[C---:B------:R-:W-:Y:S02]  /*0da0*/  ISETP.GE.OR P3, PT, R31.reuse, UR13, P3 ;  /* 0x0000000d1f007c0c */ /* 0x040fe40009f66670 */
[----:B------:R-:W-:Y:S02]  /*0db0*/  ISETP.GE.OR P4, PT, R31, UR13, P4 ;  /* 0x0000000d1f007c0c */ /* 0x000fe4000a786670 */
[C---:B------:R-:W-:Y:S02]  /*0dc0*/  ISETP.GE.OR P2, PT, R20.reuse, UR12, P2 ;  /* 0x0000000c14007c0c */ /* 0x040fe40009746670 */
[----:B------:R-:W-:-:S02]  /*0dd0*/  ISETP.GE.OR P3, PT, R20, UR12, P3 ;  /* 0x0000000c14007c0c */ /* 0x000fc40009f66670 */
[----:B------:R-:W-:-:S09]  /*0de0*/  ISETP.GE.OR P4, PT, R20, UR12, P4 ;  /* 0x0000000c14007c0c */ /* 0x000fd2000a786670 */
[----:B------:R-:W2:Y:S04]  /*0df0*/  @!P2 LDG.E R34, desc[UR6][R2.64] ;  /* 0x000000060222a981 */ /* 0x000ea8000c1e1900 */
[----:B------:R-:W3:Y:S04]  /*0e00*/  @!P3 LDG.E R4, desc[UR6][R2.64+-0x4] ;  /* 0xfffffc060204b981 */ /* 0x000ee8000c1e1900 */
[----:B------:R0:W4:Y:S02]  /*0e10*/  @!P4 LDG.E R5, desc[UR6][R2.64+-0x8] ;  /* 0xfffff8060205c981 */ /* 0x000124000c1e1900 */
[----:B0-----:R-:W-:Y:S01]  /*0e20*/  IMAD.MOV.U32 R2, RZ, RZ, R32 ;  /* 0x000000ffff027224 */ /* 0x001fe200078e0020 */
[----:B------:R-:W-:-:S05]  /*0e30*/  MOV R3, R35 ;  /* 0x0000002300037202 */ /* 0x000fca0000000f00 */
[----:B------:R-:W2:Y:S04]  /*0e40*/  LDG.E R32, desc[UR6][R2.64] ;  /* 0x0000000602207981 */ /* 0x000ea8000c1e1900 */
[----:B------:R-:W4:Y:S04]  /*0e50*/  LDG.E R35, desc[UR6][R2.64+0x8] ;  /* 0x0000080602237981 */ /* 0x000f28000c1e1900 */
[----:B------:R-:W5:Y:S01]  /*0e60*/  LDG.E R36, desc[UR6][R2.64+0xc] ;  /* 0x00000c0602247981 */ /* 0x000f62000c1e1900 */
[----:B--2---:R-:W-:-:S03]  /*0e70*/  FFMA.FTZ R33, R32, R34, R33 ;  /* 0x0000002220217223 */ /* 0x004fc60000010021 */
[----:B------:R-:W3:Y:S02]  /*0e80*/  LDG.E R32, desc[UR6][R2.64+0x4] ;  /* 0x0000040602207981 */ /* 0x000ee4000c1e1900 */
[----:B---3--:R-:W-:-:S04]  /*0e90*/  FFMA.FTZ R4, R32, R4, R33 ;  /* 0x0000000420047223 */ /* 0x008fc80000010021 */
[----:B----4-:R-:W-:Y:S01]  /*0ea0*/  FFMA.FTZ R33, R35, R5, R4 ;  /* 0x0000000523217223 */ /* 0x010fe20000010004 */
[----:B------:R-:W-:Y:S01]  /*0eb0*/  VIADD R5, R30, 0x2 ;  /* 0x000000021e057836 */ /* 0x000fe20000000000 */
[----:B------:R-:W2:Y:S04]  /*0ec0*/  LDG.E R35, desc[UR6][R2.64+0x10] ;  /* 0x0000100602237981 */ /* 0x000ea8000c1e1900 */
[----:B------:R-:W-:-:S04]  /*0ed0*/  IADD3 R32, P2, R5, R24, RZ ;  /* 0x0000001805207210 */ /* 0x000fc80007f5e0ff */
[----:B------:R-:W-:Y:S02]  /*0ee0*/  LEA.HI.X.SX32 R5, R5, R26, 0x1, P2 ;  /* 0x0000001a05057211 */ /* 0x000fe400010f0eff */
[----:B------:R-:W-:-:S04]  /*0ef0*/  LEA R4, P2, R32, UR10, 0x2 ;  /* 0x0000000a20047c11 */ /* 0x000fc8000f8410ff */
[----:B------:R-:W-:Y:S01]  /*0f00*/  LEA.HI.X R5, R32, UR11, R5, 0x2, P2 ;  /* 0x0000000b20057c11 */ /* 0x000fe200090f1405 */
[----:B------:R-:W-:-:S05]  /*0f10*/  VIADD R32, R31, 0xffffffff ;  /* 0xffffffff1f207836 */ /* 0x000fca0000000000 */
[----:B------:R-:W-:-:S04]  /*0f20*/  LOP3.LUT R34, R25, R32, R20, 0xfe, !PT ;  /* 0x0000002019227212 */ /* 0x000fc800078efe14 */
[----:B------:R-:W-:-:S04]  /*0f30*/  ISETP.LT.OR P2, PT, R34, RZ, P6 ;  /* 0x000000ff2200720c */ /* 0x000fc80003741670 */
[----:B------:R-:W-:-:S04]  /*0f40*/  ISETP.GE.OR P2, PT, R32, UR13, P2 ;  /* 0x0000000d20007c0c */ /* 0x000fc80009746670 */
[----:B------:R-:W-:Y:S01]  /*0f50*/  ISETP.GE.OR P2, PT, R20, UR12, P2 ;  /* 0x0000000c14007c0c */ /* 0x000fe20009746670 */
[----:B------:R-:W-:-:S12]  /*0f60*/  IMAD.MOV.U32 R34, RZ, RZ, RZ ;  /* 0x000000ffff227224 */ /* 0x000fd800078e00ff */
[----:B------:R-:W5:Y:S02]  /*0f70*/  @!P2 LDG.E R34, desc[UR6][R4.64] ;  /* 0x000000060422a981 */ /* 0x000f64000c1e1900 */
[----:B-----5:R-:W-:Y:S01]  /*0f80*/  FFMA.FTZ R34, R36, R34, R33 ;  /* 0x0000002224227223 */ /* 0x020fe20000010021 */
[----:B------:R-:W-:Y:S01]  /*0f90*/  LOP3.LUT R33, R21, R32, R20, 0xfe, !PT ;  /* 0x0000002015217212 */ /* 0x000fe200078efe14 */
[----:B------:R-:W3:Y:S03]  /*0fa0*/  LDG.E R36, desc[UR6][R2.64+0x20] ;  /* 0x0000200602247981 */ /* 0x000ee6000c1e1900 */
[----:B------:R-:W-:-:S04]  /*0fb0*/  ISETP.LT.OR P2, PT, R33, RZ, P1 ;  /* 0x000000ff2100720c */ /* 0x000fc80000f41670 */
[----:B------:R-:W-:-:S04]  /*0fc0*/  ISETP.GE.OR P2, PT, R32, UR13, P2 ;  /* 0x0000000d20007c0c */ /* 0x000fc80009746670 */
[----:B------:R-:W-:Y:S01]  /*0fd0*/  ISETP.GE.OR P2, PT, R20, UR12, P2 ;  /* 0x0000000c14007c0c */ /* 0x000fe20009746670 */
[----:B------:R-:W-:-:S12]  /*0fe0*/  IMAD.MOV.U32 R33, RZ, RZ, RZ ;  /* 0x000000ffff217224 */ /* 0x000fd800078e00ff */
[----:B------:R-:W2:Y:S02]  /*0ff0*/  @!P2 LDG.E R33, desc[UR6][R4.64+-0x4] ;  /* 0xfffffc060421a981 */ /* 0x000ea4000c1e1900 */
[----:B--2---:R-:W-:Y:S01]  /*1000*/  FFMA.FTZ R35, R35, R33, R34 ;  /* 0x0000002123237223 */ /* 0x004fe20000010022 */
[----:B------:R-:W-:Y:S01]  /*1010*/  LOP3.LUT R33, R23, R32, R20, 0xfe, !PT ;  /* 0x0000002017217212 */ /* 0x000fe200078efe14 */
[----:B------:R-:W2:Y:S03]  /*1020*/  LDG.E R34, desc[UR6][R2.64+0x14] ;  /* 0x0000140602227981 */ /* 0x000ea6000c1e1900 */
[----:B------:R-:W-:-:S04]  /*1030*/  ISETP.LT.OR P2, PT, R33, RZ, P0 ;  /* 0x000000ff2100720c */ /* 0x000fc80000741670 */
[----:B------:R-:W-:-:S04]  /*1040*/  ISETP.GE.OR P2, PT, R32, UR13, P2 ;  /* 0x0000000d20007c0c */ /* 0x000fc80009746670 */
[----:B------:R-:W-:Y:S01]  /*1050*/  ISETP.GE.OR P2, PT, R20, UR12, P2 ;  /* 0x0000000c14007c0c */ /* 0x000fe20009746670 */
[----:B------:R-:W-:-:S12]  /*1060*/  IMAD.MOV.U32 R32, RZ, RZ, RZ ;  /* 0x000000ffff207224 */ /* 0x000fd800078e00ff */
[----:B------:R-:W2:Y:S01]  /*1070*/  @!P2 LDG.E R32, desc[UR6][R4.64+-0x8] ;  /* 0xfffff8060420a981 */ /* 0x000ea2000c1e1900 */
[----:B------:R-:W-:-:S04]  /*1080*/  IADD3 R31, R31, -0x2, RZ ;  /* 0xfffffffe1f1f7810 */ /* 0x000fc80007ffe0ff */
[----:B------:R-:W-:-:S04]  /*1090*/  LOP3.LUT R33, R25, R31, R20, 0xfe, !PT ;  /* 0x0000001f19217212 */ /* 0x000fc800078efe14 */
[----:B------:R-:W-:Y:S01]  /*10a0*/  ISETP.LT.OR P2, PT, R33, RZ, P6 ;  /* 0x000000ff2100720c */ /* 0x000fe20003741670 */
[----:B------:R-:W-:-:S03]  /*10b0*/  VIADD R33, R27, 0x2 ;  /* 0x000000021b217836 */ /* 0x000fc60000000000 */
[----:B------:R-:W-:-:S04]  /*10c0*/  ISETP.GE.OR P2, PT, R31, UR13, P2 ;  /* 0x0000000d1f007c0c */ /* 0x000fc80009746670 */
[----:B------:R-:W-:Y:S01]  /*10d0*/  ISETP.GE.OR P2, PT, R20, UR12, P2 ;  /* 0x0000000c14007c0c */ /* 0x000fe20009746670 */
[----:B--2---:R-:W-:Y:S01]  /*10e0*/  FFMA.FTZ R32, R34, R32, R35 ;  /* 0x0000002022207223 */ /* 0x004fe20000010023 */
[C---:B------:R-:W-:Y:S01]  /*10f0*/  IADD3 R34, P3, R33.reuse, R24, RZ ;  /* 0x0000001821227210 */ /* 0x040fe20007f7e0ff */
[----:B------:R-:W2:Y:S03]  /*1100*/  LDG.E R35, desc[UR6][R2.64+0x18] ;  /* 0x0000180602237981 */ /* 0x000ea6000c1e1900 */
[----:B------:R-:W-:Y:S02]  /*1110*/  LEA.HI.X.SX32 R33, R33, R26, 0x1, P3 ;  /* 0x0000001a21217211 */ /* 0x000fe400018f0eff */
[----:B------:R-:W-:-:S04]  /*1120*/  LEA R4, P3, R34, UR10, 0x2 ;  /* 0x0000000a22047c11 */ /* 0x000fc8000f8610ff */
[----:B------:R-:W-:Y:S01]  /*1130*/  LEA.HI.X R5, R34, UR11, R33, 0x2, P3 ;  /* 0x0000000b22057c11 */ /* 0x000fe200098f1421 */
[----:B------:R-:W-:-:S06]  /*1140*/  IMAD.MOV.U32 R33, RZ, RZ, RZ ;  /* 0x000000ffff217224 */ /* 0x000fcc00078e00ff */
        /* <DEDUP_REMOVED lines=9> */
[----:B------:R-:W-:-:S04]  /*11e0*/  LOP3.LUT R32, R23, R31, R20, 0xfe, !PT ;  /* 0x0000001f17207212 */ /* 0x000fc800078efe14 */
[----:B------:R-:W-:-:S04]  /*11f0*/  ISETP.LT.OR P0, PT, R32, RZ, P0 ;  /* 0x000000ff2000720c */ /* 0x000fc80000701670 */
[----:B------:R-:W-:-:S04]  /*1200*/  ISETP.GE.OR P0, PT, R31, UR13, P0 ;  /* 0x0000000d1f007c0c */ /* 0x000fc80008706670 */
[----:B------:R-:W-:Y:S01]  /*1210*/  ISETP.GE.OR P0, PT, R20, UR12, P0 ;  /* 0x0000000c14007c0c */ /* 0x000fe20008706670 */
[----:B--2---:R-:W-:Y:S01]  /*1220*/  FFMA.FTZ R33, R35, R33, R34 ;  /* 0x0000002123217223 */ /* 0x004fe20000010022 */
[----:B------:R-:W-:-:S11]  /*1230*/  IMAD.MOV.U32 R34, RZ, RZ, RZ ;  /* 0x000000ffff227224 */ /* 0x000fd600078e00ff */
[----:B------:R-:W3:Y:S01]  /*1240*/  @!P0 LDG.E R34, desc[UR6][R4.64+-0x8] ;  /* 0xfffff80604228981 */ /* 0x000ee2000c1e1900 */
[----:B------:R-:W-:-:S04]  /*1250*/  IADD3 R28, R28, -0x1, RZ ;  /* 0xffffffff1c1c7810 */ /* 0x000fc80007ffe0ff */
[----:B------:R-:W-:Y:S01]  /*1260*/  ISETP.NE.AND P0, PT, R28, RZ, PT ;  /* 0x000000ff1c00720c */ /* 0x000fe20003f05270 */
[----:B------:R-:W-:-:S04]  /*1270*/  IMAD R32, RZ, RZ, -UR13 ;  /* 0x8000000dff207e24 */ /* 0x000fc8000f8e02ff */
[C---:B------:R-:W-:Y:S02]  /*1280*/  IMAD R27, R32.reuse, UR15, R27 ;  /* 0x0000000f201b7c24 */ /* 0x040fe4000f8e021b */
[C---:B------:R-:W-:Y:S02]  /*1290*/  IMAD R30, R32.reuse, UR15, R30 ;  /* 0x0000000f201e7c24 */ /* 0x040fe4000f8e021e */
[----:B------:R-:W-:Y:S01]  /*12a0*/  IMAD R29, R32, UR15, R29 ;  /* 0x0000000f201d7c24 */ /* 0x000fe2000f8e021d */
[----:B------:R-:W-:Y:S01]  /*12b0*/  IADD3 R32, P1, R2, 0x24, RZ ;  /* 0x0000002402207810 */ /* 0x000fe20007f3e0ff */
[----:B------:R-:W-:-:S04]  /*12c0*/  VIADD R20, R20, 0xffffffff ;  /* 0xffffffff14147836 */ /* 0x000fc80000000000 */
[----:B------:R-:W-:Y:S02]  /*12d0*/  IMAD.X R35, RZ, RZ, R3, P1 ;  /* 0x000000ffff237224 */ /* 0x000fe400008e0603 */
[----:B---3--:R-:W-:Y:S01]  /*12e0*/  FFMA.FTZ R33, R36, R34, R33 ;  /* 0x0000002224217223 */ /* 0x008fe20000010021 */
[----:B------:R-:W-:Y:S06]  /*12f0*/  @P0 BRA `(.L_x_284) ;  /* 0xfffffff800680947 */ /* 0x000fec000383ffff */
[----:B------:R-:W-:-:S05]  /*1300*/  IADD3 R18, P0, R18, 0x6c, RZ ;  /* 0x0000006c12127810 */ /* 0x000fca0007f1e0ff */
[----:B------:R-:W-:Y:S01]  /*1310*/  IMAD.X R19, RZ, RZ, R19, P0 ;  /* 0x000000ffff137224 */ /* 0x000fe200000e0613 */
[----:B------:R-:W-:Y:S07]  /*1320*/  @!P5 BRA `(.L_x_285) ;  /* 0xfffffff80004d947 */ /* 0x000fee000383ffff */
.L_x_283:
[----:B------:R-:W-:Y:S05]  /*1330*/  BSYNC B0 ;  /* 0x0000000000007941 */ /* 0x000fea0003800000 */
.L_x_282:
[----:B------:R-:W-:Y:S01]  /*1340*/  ULDC.64 UR4, c[0x0][0x260] ;  /* 0x0000980000047ab9 */ /* 0x000fe20000000a00 */
[----:B------:R-:W-:Y:S01]  /*1350*/  ULDC.64 UR8, c[0x0][0x268] ;  /* 0x00009a0000087ab9 */ /* 0x000fe20000000a00 */
[----:B------:R-:W-:Y:S01]  /*1360*/  IMAD R17, R17, UR5, RZ ;  /* 0x0000000511117c24 */ /* 0x000fe2000f8e02ff */
[----:B------:R-:W-:Y:S01]  /*1370*/  ULDC UR5, c[0x0][0x25c] ;  /* 0x0000970000057ab9 */ /* 0x000fe20000000800 */
[----:B------:R-:W-:Y:S02]  /*1380*/  IMAD R2, R13, UR8, RZ ;  /* 0x000000080d027c24 */ /* 0x000fe4000f8e02ff */
        /* <DEDUP_REMOVED lines=26> */
.L_x_287:
        /* <DEDUP_REMOVED lines=13> */
.L_x_487:


//--------------------- .text._ZN2at6native51_GLOBAL__N__11011a27_18_DepthwiseConv3d_cu_35e0c7b543conv_depthwise3d_cuda_backward_input_kernelIddLin1ELin1ELin1ELin1ELin1ELin1ELin1ELin1ELin1EEEvNS_27GenericPackedTensorAccessorIKT_Lm5ENS_16DefaultPtrTraitsEiEENS3_IS4_Lm5ES6_iEES7_iiiiiiiii --------------------------
	.section	.text._ZN2at6native51_GLOBAL__N__11011a27_18_DepthwiseConv3d_cu_35e0c7b543conv_depthwise3d_cuda_backward_input_kernelIddLin1ELin1ELin1ELin1ELin1ELin1ELin1ELin1ELin1EEEvNS_27GenericPackedTensorAccessorIKT_Lm5ENS_16DefaultPtrTraitsEiEENS3_IS4_Lm5ES6_iEES7_iiiiiiiii,"ax",@progbits
	.align	128
.text._ZN2at6native51_GLOBAL__N__11011a27_18_DepthwiseConv3d_cu_35e0c7b543conv_depthwise3d_cuda_backward_input_kernelIddLin1ELin1ELin1ELin1ELin1ELin1ELin1ELin1ELin1EEEvNS_27GenericPackedTensorAccessorIKT_Lm5ENS_16DefaultPtrTraitsEiEENS3_IS4_Lm5ES6_iEES7_iiiiiiiii:
        .type           _ZN2at6native51_GLOBAL__N__11011a27_18_DepthwiseConv3d_cu_35e0c7b543conv_depthwise3d_cuda_backward_input_kernelIddLin1ELin1ELin1ELin1ELin1ELin1ELin1ELin1ELin1EEEvNS_27GenericPackedTensorAccessorIKT_Lm5ENS_16DefaultPtrTraitsEiEENS3_IS4_Lm5ES6_iEES7_iiiiiiiii,@function
        .size           _ZN2at6native51_GLOBAL__N__11011a27_18_DepthwiseConv3d_cu_35e0c7b543conv_depthwise3d_cuda_backward_input_kernelIddLin1ELin1ELin1ELin1ELin1ELin1ELin1ELin1ELin1EEEvNS_27GenericPackedTensorAccessorIKT_Lm5ENS_16DefaultPtrTraitsEiEENS3_IS4_Lm5ES6_iEES7_iiiiiiiii,(.L_x_488 - _ZN2at6native51_GLOBAL__N__11011a27_18_DepthwiseConv3d_cu_35e0c7b543conv_depthwise3d_cuda_backward_input_kernelIddLin1ELin1ELin1ELin1ELin1ELin1ELin1ELin1ELin1EEEvNS_27GenericPackedTensorAccessorIKT_Lm5ENS_16DefaultPtrTraitsEiEENS3_IS4_Lm5ES6_iEES7_iiiiiiiii)
        .other          _ZN2at6native51_GLOBAL__N__11011a27_18_DepthwiseConv3d_cu_35e0c7b543conv_depthwise3d_cuda_backward_input_kernelIddLin1ELin1ELin1ELin1ELin1ELin1ELin1ELin1ELin1EEEvNS_27GenericPackedTensorAccessorIKT_Lm5ENS_16DefaultPtrTraitsEiEENS3_IS4_Lm5ES6_iEES7_iiiiiiiii,@"STO_CUDA_ENTRY STV_DEFAULT"
_ZN2at6native51_GLOBAL__N__11011a27_18_DepthwiseConv3d_cu_35e0c7b543conv_depthwise3d_cuda_backward_input_kernelIddLin1ELin1ELin1ELin1ELin1ELin1ELin1ELin1ELin1EEEvNS_27GenericPackedTensorAccessorIKT_Lm5ENS_16DefaultPtrTraitsEiEENS3_IS4_Lm5ES6_iEES7_iiiiiiiii:
        /* <DEDUP_REMOVED lines=47> */
.L_x_298:
[----:B------:R-:W0:Y:S01]  /*02f0*/  LDC R3, c[0x0][0x258] ;  /* 0x00009600ff037b82 */ /* 0x000e220000000800 */
[----:B------:R-:W-:Y:S01]  /*0300*/  IABS R6, R28 ;  /* 0x0000001c00067213 */ /* 0x000fe20000000000 */
[----:B------:R-:W-:Y:S01]  /*0310*/  BSSY B0, `(.L_x_288) ;  /* 0x0000218000007945 */ /* 0x000fe20003800000 */
[----:B------:R-:W-:-:S05]  /*0320*/  CS2R R22, SRZ ;  /* 0x0000000000167805 */ /* 0x000fca000001ff00 */
        /* <DEDUP_REMOVED lines=110> */
[----:B------:R-:W-:Y:S01]  /*0a10*/  CS2R R22, SRZ ;  /* 0x0000000000167805 */ /* 0x000fe2000001ff00 */
[----:B------:R-:W-:Y:S01]  /*0a20*/  IMAD R3, R11, UR4, RZ ;  /* 0x000000040b037c24 */ /* 0x000fe2000f8e02ff */
[----:B------:R-:W-:-:S04]  /*0a30*/  ULDC UR4, c[0x0][0x2b4] ;  /* 0x0000ad0000047ab9 */ /* 0x000fc80000000800 */
[----:B------:R-:W1:Y:S01]  /*0a40*/  LDC R5, c[0x0][0x2c0] ;  /* 0x0000b000ff057b82 */ /* 0x000e620000000800 */
[----:B0-----:R-:W-:Y:S01]  /*0a50*/  IMAD.WIDE R26, R3, 0x8, R26 ;  /* 0x00000008031a7825 */ /* 0x001fe200078e021a */
[----:B-1----:R-:W-:-:S07]  /*0a60*/  IADD3 R10, R14, UR4, -R5 ;  /* 0x000000040e0a7c10 */ /* 0x002fce000fffe805 */
.L_x_297:
        /* <DEDUP_REMOVED lines=9> */
.L_x_296:
        /* <DEDUP_REMOVED lines=34> */
.L_x_295:
[----:B------:R-:W0:Y:S01]  /*0d20*/  LDC.64 R20, c[0x0][0x2a0] ;  /* 0x0000a800ff147b82 */ /* 0x000e220000000a00 */
[----:B------:R-:W-:Y:S01]  /*0d30*/  ULDC UR4, c[0x0][0x2b0] ;  /* 0x0000ac0000047ab9 */ /* 0x000fe20000000800 */
[----:B------:R-:W-:Y:S02]  /*0d40*/  IMAD.MOV R25, RZ, RZ, -R4 ;  /* 0x000000ffff197224 */ /* 0x000fe400078e0a04 */
[----:B------:R-:W-:Y:S01]  /*0d50*/  VIADD R0, R13, UR4 ;  /* 0x000000040d007c36 */ /* 0x000fe20008000000 */
[----:B------:R-:W-:Y:S01]  /*0d60*/  ULDC.64 UR4, c[0x0][0x2b8] ;  /* 0x0000ae0000047ab9 */ /* 0x000fe20000000a00 */
[----:B------:R-:W-:Y:S02]  /*0d70*/  VIADD R4, R4, 0x1 ;  /* 0x0000000104047836 */ /* 0x000fe40000000000 */
[----:B------:R-:W-:-:S05]  /*0d80*/  IMAD R32, R25, UR5, R0 ;  /* 0x0000000519207c24 */ /* 0x000fca000f8e0200 */
        /* <DEDUP_REMOVED lines=27> */
[----:B------:R-:W-:-:S04]  /*0f40*/  @P1 VIADD R3, R3, 0x1 ;  /* 0x0000000103031836 */ /* 0x000fc80000000000 */
[----:B------:R-:W-:Y:S01]  /*0f50*/  @!P3 IMAD.MOV R3, RZ, RZ, -R3 ;  /* 0x000000ffff03b224 */ /* 0x000fe200078e0a03 */
        /* <DEDUP_REMOVED lines=14> */
[----:B------:R-:W-:Y:S02]  /*1040*/  IMAD.MOV.U32 R38, RZ, RZ, RZ ;  /* 0x000000ffff267224 */ /* 0x000fe400078e00ff */
[----:B------:R-:W-:Y:S01]  /*1050*/  IMAD.MOV.U32 R31, RZ, RZ, R10 ;  /* 0x000000ffff1f7224 */ /* 0x000fe200078e000a */
[----:B------:R-:W-:Y:S01]  /*1060*/  ULEA UR5, UR4, UR8, 0x1 ;  /* 0x0000000804057291 */ /* 0x000fe2000f8e083f */
[----:B------:R-:W-:Y:S01]  /*1070*/  IMAD.MOV.U32 R32, RZ, RZ, RZ ;  /* 0x000000ffff207224 */ /* 0x000fe200078e00ff */
[----:B------:R-:W-:Y:S02]  /*1080*/  UIMAD UR4, UR4, 0x3, UR8 ;  /* 0x00000003040478a4 */ /* 0x000fe4000f8e0208 */
[----:B------:R-:W-:-:S02]  /*1090*/  VIADD R33, R14, UR8 ;  /* 0x000000080e217c36 */ /* 0x000fc40008000000 */
[C---:B------:R-:W-:Y:S02]  /*10a0*/  VIADD R34, R14.reuse, UR5 ;  /* 0x000000050e227c36 */ /* 0x040fe40008000000 */
[----:B------:R-:W-:Y:S01]  /*10b0*/  VIADD R35, R14, UR4 ;  /* 0x000000040e237c36 */ /* 0x000fe20008000000 */
[----:B0-----:R-:W-:-:S04]  /*10c0*/  IABS R37, R2 ;  /* 0x0000000200257213 */ /* 0x001fc80000000000 */
[----:B------:R-:W0:Y:S08]  /*10d0*/  I2F.RP R2, R37 ;  /* 0x0000002500027306 */ /* 0x000e300000209400 */
[----:B0-----:R-:W0:Y:S02]  /*10e0*/  MUFU.RCP R2, R2 ;  /* 0x0000000200027308 */ /* 0x001e240000001000 */
[----:B0-----:R-:W-:-:S06]  /*10f0*/  VIADD R39, R2, 0xffffffe ;  /* 0x0ffffffe02277836 */ /* 0x001fcc0000000000 */
[----:B------:R-:W0:Y:S02]  /*1100*/  F2I.FTZ.U32.TRUNC.NTZ R39, R39 ;  /* 0x0000002700277305 */ /* 0x000e24000021f000 */
[----:B0-----:R-:W-:-:S04]  /*1110*/  IMAD.MOV R20, RZ, RZ, -R39 ;  /* 0x000000ffff147224 */ /* 0x001fc800078e0a27 */
[----:B------:R-:W-:-:S04]  /*1120*/  IMAD R21, R20, R37, RZ ;  /* 0x0000002514157224 */ /* 0x000fc800078e02ff */
[----:B------:R-:W-:-:S07]  /*1130*/  IMAD.HI.U32 R38, R39, R21, R38 ;  /* 0x0000001527267227 */ /* 0x000fce00078e0026 */
.L_x_293:
[----:B------:R-:W0:Y:S01]  /*1140*/  LDC R36, c[0x0][0x2a8] ;  /* 0x0000aa00ff247b82 */ /* 0x000e220000000800 */
[----:B------:R-:W-:Y:S01]  /*1150*/  IABS R2, R33 ;  /* 0x0000002100027213 */ /* 0x000fe20000000000 */
[----:B------:R-:W-:Y:S01]  /*1160*/  ULDC.64 UR8, c[0x0][0x220] ;  /* 0x0000880000087ab9 */ /* 0x000fe20000000a00 */
[----:B------:R-:W-:-:S03]  /*1170*/  ULDC UR4, c[0x0][0x228] ;  /* 0x00008a0000047ab9 */ /* 0x000fc60000000800 */
        /* <DEDUP_REMOVED lines=26> */
[----:B0-----:R-:W-:Y:S01]  /*1320*/  @!P2 LEA R40, P5, R25, R20, 0x3 ;  /* 0x000000141928a211 */ /* 0x001fe200078a18ff */
[----:B------:R-:W-:-:S03]  /*1330*/  IMAD.MOV.U32 R20, RZ, RZ, R26 ;  /* 0x000000ffff147224 */ /* 0x000fc600078e001a */
[----:B------:R-:W-:Y:S02]  /*1340*/  @!P2 LEA.HI.X R41, R25, R21, R24, 0x3, P5 ;  /* 0x000000151929a211 */ /* 0x000fe400028f1c18 */
[----:B------:R-:W-:Y:S01]  /*1350*/  CS2R R24, SRZ ;  /* 0x0000000000187805 */ /* 0x000fe2000001ff00 */
[----:B------:R-:W-:-:S05]  /*1360*/  IMAD.MOV.U32 R21, RZ, RZ, R27 ;  /* 0x000000ffff157224 */ /* 0x000fca00078e001b */
[----:B------:R0:W2:Y:S04]  /*1370*/  @!P2 LDG.E.64 R24, desc[UR6][R40.64] ;  /* 0x000000062818a981 */ /* 0x0000a8000c1e1b00 */
[----:B------:R-:W2:Y:S01]  /*1380*/  LDG.E.64 R26, desc[UR6][R20.64] ;  /* 0x00000006141a7981 */ /* 0x000ea2000c1e1b00 */
[----:B------:R-:W1:Y:S01]  /*1390*/  I2F.RP R37, R39 ;  /* 0x0000002700257306 */ /* 0x000e620000209400 */
[----:B------:R-:W-:Y:S02]  /*13a0*/  IABS R42, R31 ;  /* 0x0000001f002a7213 */ /* 0x000fe40000000000 */
[----:B0-----:R-:W-:-:S04]  /*13b0*/  LOP3.LUT R41, R31, R36, RZ, 0x3c, !PT ;  /* 0x000000241f297212 */ /* 0x001fc800078e3cff */
[----:B------:R-:W-:Y:S02]  /*13c0*/  ISETP.GE.AND P6, PT, R41, RZ, PT ;  /* 0x000000ff2900720c */ /* 0x000fe40003fc6270 */
[----:B------:R-:W-:Y:S01]  /*13d0*/  LOP3.LUT R41, RZ, R36, RZ, 0x33, !PT ;  /* 0x00000024ff297212 */ /* 0x000fe200078e33ff */
[----:B-1----:R-:W0:Y:S02]  /*13e0*/  MUFU.RCP R37, R37 ;  /* 0x0000002500257308 */ /* 0x002e240000001000 */
[----:B0-----:R-:W-:-:S06]  /*13f0*/  VIADD R44, R37, 0xffffffe ;  /* 0x0ffffffe252c7836 */ /* 0x001fcc0000000000 */
[----:B------:R0:W1:Y:S02]  /*1400*/  F2I.FTZ.U32.TRUNC.NTZ R45, R44 ;  /* 0x0000002c002d7305 */ /* 0x000064000021f000 */
[----:B0-----:R-:W-:Y:S02]  /*1410*/  IMAD.MOV.U32 R44, RZ, RZ, RZ ;  /* 0x000000ffff2c7224 */ /* 0x001fe400078e00ff */
[----:B-1----:R-:W-:-:S04]  /*1420*/  IMAD.MOV R38, RZ, RZ, -R45 ;  /* 0x000000ffff267224 */ /* 0x002fc800078e0a2d */
[----:B------:R-:W-:-:S04]  /*1430*/  IMAD R38, R38, R39, RZ ;  /* 0x0000002726267224 */ /* 0x000fc800078e02ff */
[----:B------:R-:W-:Y:S02]  /*1440*/  IMAD.HI.U32 R38, R45, R38, R44 ;  /* 0x000000262d267227 */ /* 0x000fe400078e002c */
[----:B------:R-:W3:Y:S04]  /*1450*/  LDG.E.64 R44, desc[UR6][R20.64+0x8] ;  /* 0x00000806142c7981 */ /* 0x000ee8000c1e1b00 */
[----:B------:R-:W-:-:S04]  /*1460*/  IMAD.HI.U32 R40, R38, R42, RZ ;  /* 0x0000002a26287227 */ /* 0x000fc800078e00ff */
[----:B------:R-:W-:-:S04]  /*1470*/  IMAD.MOV R37, RZ, RZ, -R40 ;  /* 0x000000ffff257224 */ /* 0x000fc800078e0a28 */
[----:B------:R-:W-:Y:S02]  /*1480*/  IMAD R42, R39, R37, R42 ;  /* 0x00000025272a7224 */ /* 0x000fe400078e022a */
[----:B------:R-:W-:-:S05]  /*1490*/  IMAD.MOV.U32 R37, RZ, RZ, R39 ;  /* 0x000000ffff257224 */ /* 0x000fca00078e0027 */
[----:B------:R-:W-:-:S13]  /*14a0*/  ISETP.GT.U32.AND P5, PT, R37, R42, PT ;  /* 0x0000002a2500720c */ /* 0x000fda0003fa4070 */
[----:B------:R-:W-:Y:S02]  /*14b0*/  @!P5 IMAD.IADD R42, R42, 0x1, -R39 ;  /* 0x000000012a2ad824 */ /* 0x000fe400078e0a27 */
[----:B------:R-:W-:-:S03]  /*14c0*/  @!P5 VIADD R40, R40, 0x1 ;  /* 0x000000012828d836 */ /* 0x000fc60000000000 */
[----:B------:R-:W-:-:S13]  /*14d0*/  ISETP.GE.U32.AND P2, PT, R42, R37, PT ;  /* 0x000000252a00720c */ /* 0x000fda0003f46070 */
[----:B------:R-:W-:-:S04]  /*14e0*/  @P2 VIADD R40, R40, 0x1 ;  /* 0x0000000128282836 */ /* 0x000fc80000000000 */
[----:B------:R-:W-:Y:S01]  /*14f0*/  @!P6 IMAD.MOV R40, RZ, RZ, -R40 ;  /* 0x000000ffff28e224 */ /* 0x000fe200078e0a28 */
[----:B--2---:R-:W-:-:S04]  /*1500*/  DFMA R26, R26, R24, R22 ;  /* 0x000000181a1a722b */ /* 0x004fc80000000016 */
[----:B------:R-:W-:Y:S02]  /*1510*/  SEL R25, R41, R40, !P4 ;  /* 0x0000002829197207 */ /* 0x000fe40006000000 */
[----:B------:R-:W-:-:S04]  /*1520*/  LOP3.LUT R40, R3, R6, RZ, 0xfc, !PT ;  /* 0x0000000603287212 */ /* 0x000fc800078efcff */
[----:B------:R-:W-:-:S04]  /*1530*/  LOP3.LUT R24, R40, R25, RZ, 0xfc, !PT ;  /* 0x0000001928187212 */ /* 0x000fc800078efcff */
[----:B------:R-:W-:Y:S01]  /*1540*/  ISETP.GE.AND P2, PT, R24, RZ, PT ;  /* 0x000000ff1800720c */ /* 0x000fe20003f46270 */
[----:B------:R-:W-:-:S03]  /*1550*/  IMAD R24, R43, R36, RZ ;  /* 0x000000242b187224 */ /* 0x000fc600078e02ff */
[----:B------:R-:W-:Y:S02]  /*1560*/  ISETP.GE.OR P2, PT, R25, UR4, !P2 ;  /* 0x0000000419007c0c */ /* 0x000fe4000d746670 */
[----:B------:R-:W-:Y:S02]  /*1570*/  ISETP.EQ.AND P5, PT, R33, R24, P1 ;  /* 0x000000182100720c */ /* 0x000fe40000fa2270 */
[----:B------:R-:W-:Y:S02]  /*1580*/  ISETP.GE.OR P2, PT, R3, R2, P2 ;  /* 0x000000020300720c */ /* 0x000fe40001746670 */
[----:B------:R-:W-:Y:S02]  /*1590*/  FSEL R26, R26, R22, P5 ;  /* 0x000000161a1a7208 */ /* 0x000fe40002800000 */
[----:B------:R-:W-:Y:S02]  /*15a0*/  ISETP.GE.OR P2, PT, R6, UR8, P2 ;  /* 0x0000000806007c0c */ /* 0x000fe40009746670 */
[----:B------:R-:W-:-:S11]  /*15b0*/  FSEL R27, R27, R23, P5 ;  /* 0x000000171b1b7208 */ /* 0x000fd60002800000 */
[----:B------:R-:W0:Y:S01]  /*15c0*/  @!P2 LDC.64 R22, c[0x0][0x210] ;  /* 0x00008400ff16ab82 */ /* 0x000e220000000a00 */
[----:B------:R-:W-:-:S05]  /*15d0*/  @!P2 IMAD R24, R0, UR4, R25 ;  /* 0x000000040018ac24 */ /* 0x000fca000f8e0219 */
[----:B------:R-:W-:-:S04]  /*15e0*/  @!P2 IADD3 R42, P5, R24, R9, RZ ;  /* 0x00000009182aa210 */ /* 0x000fc80007fbe0ff */
[----:B------:R-:W-:Y:S02]  /*15f0*/  @!P2 LEA.HI.X.SX32 R24, R24, R7, 0x1, P5 ;  /* 0x000000071818a211 */ /* 0x000fe400028f0eff */
[----:B0-----:R-:W-:-:S04]  /*1600*/  @!P2 LEA R22, P5, R42, R22, 0x3 ;  /* 0x000000162a16a211 */ /* 0x001fc800078a18ff */
[----:B------:R-:W-:Y:S02]  /*1610*/  @!P2 LEA.HI.X R23, R42, R23, R24, 0x3, P5 ;  /* 0x000000172a17a211 */ /* 0x000fe400028f1c18 */
[----:B------:R-:W-:-:S06]  /*1620*/  CS2R R42, SRZ ;  /* 0x00000000002a7805 */ /* 0x000fcc000001ff00 */
[----:B------:R0:W3:Y:S01]  /*1630*/  @!P2 LDG.E.64 R42, desc[UR6][R22.64] ;  /* 0x00000006162aa981 */ /* 0x0000e2000c1e1b00 */
[----:B------:R-:W-:-:S05]  /*1640*/  IMAD R24, R25, R36, RZ ;  /* 0x0000002419187224 */ /* 0x000fca00078e02ff */
[----:B------:R-:W-:Y:S02]  /*1650*/  ISETP.EQ.AND P5, PT, R31, R24, P1 ;  /* 0x000000181f00720c */ /* 0x000fe40000fa2270 */
[----:B0-----:R-:W-:Y:S01]  /*1660*/  LOP3.LUT R22, R34, R36, RZ, 0x3c, !PT ;  /* 0x0000002422167212 */ /* 0x001fe200078e3cff */
[----:B---3--:R-:W-:Y:S01]  /*1670*/  DFMA R44, R44, R42, R26 ;  /* 0x0000002a2c2c722b */ /* 0x008fe2000000001a */
[----:B------:R-:W-:-:S05]  /*1680*/  IABS R42, R34 ;  /* 0x00000022002a7213 */ /* 0x000fca0000000000 */
[----:B------:R-:W-:-:S04]  /*1690*/  IMAD.HI.U32 R24, R38, R42, RZ ;  /* 0x0000002a26187227 */ /* 0x000fc800078e00ff */
[----:B------:R-:W-:-:S04]  /*16a0*/  IMAD.MOV R25, RZ, RZ, -R24 ;  /* 0x000000ffff197224 */ /* 0x000fc800078e0a18 */
[----:B------:R-:W-:-:S05]  /*16b0*/  IMAD R42, R39, R25, R42 ;  /* 0x00000019272a7224 */ /* 0x000fca00078e022a */
[----:B------:R-:W-:-:S13]  /*16c0*/  ISETP.GT.U32.AND P6, PT, R37, R42, PT ;  /* 0x0000002a2500720c */ /* 0x000fda0003fc4070 */
[----:B------:R-:W-:Y:S02]  /*16d0*/  @!P6 IMAD.IADD R42, R42, 0x1, -R39 ;  /* 0x000000012a2ae824 */ /* 0x000fe400078e0a27 */
        /* <DEDUP_REMOVED lines=12> */
[----:B------:R-:W-:Y:S01]  /*17a0*/  FSEL R22, R44, R26, P5 ;  /* 0x0000001a2c167208 */ /* 0x000fe20002800000 */
[----:B------:R-:W-:Y:S01]  /*17b0*/  @!P2 IMAD R26, R0, UR4, R43 ;  /* 0x00000004001aac24 */ /* 0x000fe2000f8e022b */
[----:B------:R-:W-:Y:S02]  /*17c0*/  FSEL R23, R45, R27, P5 ;  /* 0x0000001b2d177208 */ /* 0x000fe40002800000 */
[----:B------:R-:W2:Y:S02]  /*17d0*/  LDG.E.64 R44, desc[UR6][R20.64+0x10] ;  /* 0x00001006142c7981 */ /* 0x000ea4000c1e1b00 */
[----:B------:R-:W-:-:S04]  /*17e0*/  @!P2 IADD3 R27, P5, R26, R9, RZ ;  /* 0x000000091a1ba210 */ /* 0x000fc80007fbe0ff */
[----:B------:R-:W-:Y:S02]  /*17f0*/  @!P2 LEA.HI.X.SX32 R26, R26, R7, 0x1, P5 ;  /* 0x000000071a1aa211 */ /* 0x000fe400028f0eff */
[----:B0-----:R-:W-:-:S04]  /*1800*/  @!P2 LEA R24, P5, R27, R24, 0x3 ;  /* 0x000000181b18a211 */ /* 0x001fc800078a18ff */
[----:B------:R-:W-:Y:S02]  /*1810*/  @!P2 LEA.HI.X R25, R27, R25, R26, 0x3, P5 ;  /* 0x000000191b19a211 */ /* 0x000fe400028f1c1a */
[----:B------:R-:W-:-:S06]  /*1820*/  CS2R R26, SRZ ;  /* 0x00000000001a7805 */ /* 0x000fcc000001ff00 */
[----:B------:R0:W2:Y:S01]  /*1830*/  @!P2 LDG.E.64 R26, desc[UR6][R24.64] ;  /* 0x00000006181aa981 */ /* 0x0000a2000c1e1b00 */
[----:B------:R-:W-:-:S05]  /*1840*/  IMAD R43, R43, R36, RZ ;  /* 0x000000242b2b7224 */ /* 0x000fca00078e02ff */
[----:B------:R-:W-:Y:S02]  /*1850*/  ISETP.EQ.AND P5, PT, R34, R43, P1 ;  /* 0x0000002b2200720c */ /* 0x000fe40000fa2270 */
[----:B0-----:R-:W-:Y:S01]  /*1860*/  LOP3.LUT R24, R35, R36, RZ, 0x3c, !PT ;  /* 0x0000002423187212 */ /* 0x001fe200078e3cff */
[----:B--2---:R-:W-:Y:S01]  /*1870*/  DFMA R26, R44, R26, R22 ;  /* 0x0000001a2c1a722b */ /* 0x004fe20000000016 */
        /* <DEDUP_REMOVED lines=11> */
[----:B------:R-:W-:Y:S02]  /*1930*/  SEL R39, R41, R42, !P4 ;  /* 0x0000002a29277207 */ /* 0x000fe40006000000 */
[----:B------:R0:W2:Y:S02]  /*1940*/  LDG.E.64 R42, desc[UR6][R20.64+0x18] ;  /* 0x00001806142a7981 */ /* 0x0000a4000c1e1b00 */
[----:B------:R-:W-:-:S04]  /*1950*/  LOP3.LUT R40, R40, R39, RZ, 0xfc, !PT ;  /* 0x0000002728287212 */ /* 0x000fc800078efcff */
[----:B------:R-:W-:-:S04]  /*1960*/  ISETP.GE.AND P2, PT, R40, RZ, PT ;  /* 0x000000ff2800720c */ /* 0x000fc80003f46270 */
[----:B------:R-:W-:-:S04]  /*1970*/  ISETP.GE.OR P2, PT, R39, UR4, !P2 ;  /* 0x0000000427007c0c */ /* 0x000fc8000d746670 */
[----:B------:R-:W-:-:S04]  /*1980*/  ISETP.GE.OR P2, PT, R3, R2, P2 ;  /* 0x000000020300720c */ /* 0x000fc80001746670 */
[----:B------:R-:W-:-:S13]  /*1990*/  ISETP.GE.OR P2, PT, R6, UR8, P2 ;  /* 0x0000000806007c0c */ /* 0x000fda0009746670 */
[----:B------:R-:W1:Y:S01]  /*19a0*/  @!P2 LDC.64 R24, c[0x0][0x210] ;  /* 0x00008400ff18ab82 */ /* 0x000e620000000a00 */
[----:B------:R-:W-:Y:S02]  /*19b0*/  @!P2 IMAD R40, R0, UR4, R39 ;  /* 0x000000040028ac24 */ /* 0x000fe4000f8e0227 */
[----:B------:R-:W-:Y:S01]  /*19c0*/  VIADD R32, R32, 0x4 ;  /* 0x0000000420207836 */ /* 0x000fe20000000000 */
[----:B------:R-:W-:Y:S01]  /*19d0*/  FSEL R22, R26, R22, P5 ;  /* 0x000000161a167208 */ /* 0x000fe20002800000 */
[----:B------:R-:W-:Y:S01]  /*19e0*/  IMAD R36, R39, R36, RZ ;  /* 0x0000002427247224 */ /* 0x000fe200078e02ff */
[----:B------:R-:W-:Y:S01]  /*19f0*/  @!P2 IADD3 R41, P4, R40, R9, RZ ;  /* 0x000000092829a210 */ /* 0x000fe20007f9e0ff */
[----:B------:R-:W-:-:S03]  /*1a00*/  ULDC UR4, c[0x0][0x2c0] ;  /* 0x0000b00000047ab9 */ /* 0x000fc60000000800 */
[----:B------:R-:W-:Y:S02]  /*1a10*/  @!P2 LEA.HI.X.SX32 R40, R40, R7, 0x1, P4 ;  /* 0x000000072828a211 */ /* 0x000fe400020f0eff */
[----:B-1----:R-:W-:-:S04]  /*1a20*/  @!P2 LEA R24, P4, R41, R24, 0x3 ;  /* 0x000000182918a211 */ /* 0x002fc800078818ff */
[----:B------:R-:W-:Y:S02]  /*1a30*/  @!P2 LEA.HI.X R25, R41, R25, R40, 0x3, P4 ;  /* 0x000000192919a211 */ /* 0x000fe400020f1c28 */
[----:B------:R-:W-:-:S06]  /*1a40*/  CS2R R40, SRZ ;  /* 0x0000000000287805 */ /* 0x000fcc000001ff00 */
[----:B------:R-:W2:Y:S01]  /*1a50*/  @!P2 LDG.E.64 R40, desc[UR6][R24.64] ;  /* 0x000000061828a981 */ /* 0x000ea2000c1e1b00 */
[----:B------:R-:W-:Y:S02]  /*1a60*/  IADD3 R26, P4, R20, 0x20, RZ ;  /* 0x00000020141a7810 */ /* 0x000fe40007f9e0ff */
[----:B------:R-:W-:Y:S01]  /*1a70*/  ISETP.EQ.AND P2, PT, R35, R36, P1 ;  /* 0x000000242300720c */ /* 0x000fe20000f42270 */
[----:B------:R-:W-:Y:S01]  /*1a80*/  IMAD.IADD R36, R17, 0x1, R32 ;  /* 0x0000000111247824 */ /* 0x000fe200078e0220 */
[----:B------:R-:W-:Y:S01]  /*1a90*/  FSEL R23, R27, R23, P5 ;  /* 0x000000171b177208 */ /* 0x000fe20002800000 */
[----:B------:R-:W-:-:S03]  /*1aa0*/  IMAD.X R27, RZ, RZ, R21, P4 ;  /* 0x000000ffff1b7224 */ /* 0x000fc600020e0615 */
[----:B------:R-:W-:Y:S01]  /*1ab0*/  ISETP.NE.AND P4, PT, R36, RZ, PT ;  /* 0x000000ff2400720c */ /* 0x000fe20003f85270 */
[----:B0-----:R-:W-:-:S04]  /*1ac0*/  IMAD R20, RZ, RZ, -UR4 ;  /* 0x80000004ff147e24 */ /* 0x001fc8000f8e02ff */
[C---:B------:R-:W-:Y:S02]  /*1ad0*/  IMAD R33, R20.reuse, 0x4, R33 ;  /* 0x0000000414217824 */ /* 0x040fe400078e0221 */
[C---:B------:R-:W-:Y:S02]  /*1ae0*/  IMAD R31, R20.reuse, 0x4, R31 ;  /* 0x00000004141f7824 */ /* 0x040fe400078e021f */
[C---:B------:R-:W-:Y:S02]  /*1af0*/  IMAD R34, R20.reuse, 0x4, R34 ;  /* 0x0000000414227824 */ /* 0x040fe400078e0222 */
[----:B------:R-:W-:Y:S01]  /*1b00*/  IMAD R35, R20, 0x4, R35 ;  /* 0x0000000414237824 */ /* 0x000fe200078e0223 */
[----:B--2---:R-:W-:-:S10]  /*1b10*/  DFMA R40, R42, R40, R22 ;  /* 0x000000282a28722b */ /* 0x004fd40000000016 */
[----:B------:R-:W-:Y:S02]  /*1b20*/  FSEL R22, R40, R22, P2 ;  /* 0x0000001628167208 */ /* 0x000fe40001000000 */
[----:B------:R-:W-:Y:S01]  /*1b30*/  FSEL R23, R41, R23, P2 ;  /* 0x0000001729177208 */ /* 0x000fe20001000000 */
[----:B------:R-:W-:Y:S06]  /*1b40*/  @P4 BRA `(.L_x_293) ;  /* 0xfffffff4007c4947 */ /* 0x000fec000383ffff */
.L_x_292:
[----:B------:R-:W-:-:S13]  /*1b50*/  ISETP.NE.AND P2, PT, R19, RZ, PT ;  /* 0x000000ff1300720c */ /* 0x000fda0003f45270 */
[----:B------:R-:W-:Y:S05]  /*1b60*/  @!P2 BRA `(.L_x_294) ;  /* 0x000000080018a947 */ /* 0x000fea0003800000 */
[----:B------:R-:W0:Y:S01]  /*1b70*/  LDC R31, c[0x0][0x2a8] ;  /* 0x0000aa00ff1f7b82 */ /* 0x000e220000000800 */
[----:B------:R-:W-:Y:S01]  /*1b80*/  ULDC UR4, c[0x0][0x2b4] ;  /* 0x0000ad0000047ab9 */ /* 0x000fe20000000800 */
[----:B------:R-:W-:Y:S01]  /*1b90*/  IMAD.MOV R40, RZ, RZ, -R32 ;  /* 0x000000ffff287224 */ /* 0x000fe200078e0a20 */
[----:B------:R-:W-:Y:S01]  /*1ba0*/  LOP3.LUT R37, R3, R6, RZ, 0xfc, !PT ;  /* 0x0000000603257212 */ /* 0x000fe200078efcff */
[----:B------:R-:W-:Y:S01]  /*1bb0*/  VIADD R20, R14, UR4 ;  /* 0x000000040e147c36 */ /* 0x000fe20008000000 */
[----:B------:R-:W-:Y:S01]  /*1bc0*/  ULDC UR5, c[0x0][0x228] ;  /* 0x00008a0000057ab9 */ /* 0x000fe20000000800 */
[----:B------:R-:W-:Y:S02]  /*1bd0*/  ULDC UR8, c[0x0][0x220] ;  /* 0x0000880000087ab9 */ /* 0x000fe40000000800 */
[----:B------:R-:W1:Y:S01]  /*1be0*/  LDC R35, c[0x0][0x2c0] ;  /* 0x0000b000ff237b82 */ /* 0x000e620000000800 */
[-C--:B0-----:R-:W-:Y:S02]  /*1bf0*/  IABS R33, R31.reuse ;  /* 0x0000001f00217213 */ /* 0x081fe40000000000 */
[----:B------:R-:W-:-:S02]  /*1c00*/  LOP3.LUT R36, RZ, R31, RZ, 0x33, !PT ;  /* 0x0000001fff247212 */ /* 0x000fc400078e33ff */
[----:B------:R-:W0:Y:S01]  /*1c10*/  I2F.RP R24, R33 ;  /* 0x0000002100187306 */ /* 0x000e220000209400 */
[----:B-1----:R-:W-:Y:S02]  /*1c20*/  IMAD R40, R35, R40, R20 ;  /* 0x0000002823287224 */ /* 0x002fe400078e0214 */
[----:B------:R-:W-:-:S05]  /*1c30*/  IMAD.MOV.U32 R20, RZ, RZ, RZ ;  /* 0x000000ffff147224 */ /* 0x000fca00078e00ff */
[----:B0-----:R-:W0:Y:S02]  /*1c40*/  MUFU.RCP R24, R24 ;  /* 0x0000001800187308 */ /* 0x001e240000001000 */
[----:B0-----:R-:W-:Y:S01]  /*1c50*/  VIADD R21, R24, 0xffffffe ;  /* 0x0ffffffe18157836 */ /* 0x001fe20000000000 */
[----:B------:R-:W-:-:S05]  /*1c60*/  IABS R24, R40 ;  /* 0x0000002800187213 */ /* 0x000fca0000000000 */
[----:B------:R-:W0:Y:S02]  /*1c70*/  F2I.FTZ.U32.TRUNC.NTZ R21, R21 ;  /* 0x0000001500157305 */ /* 0x000e24000021f000 */
[----:B0-----:R-:W-:-:S04]  /*1c80*/  IMAD.MOV R34, RZ, RZ, -R21 ;  /* 0x000000ffff227224 */ /* 0x001fc800078e0a15 */
[----:B------:R-:W-:-:S04]  /*1c90*/  IMAD R25, R34, R33, RZ ;  /* 0x0000002122197224 */ /* 0x000fc800078e02ff */
        /* <DEDUP_REMOVED lines=25> */
[----:B------:R-:W-:-:S06]  /*1e30*/  CS2R R24, SRZ ;  /* 0x0000000000187805 */ /* 0x000fcc000001ff00 */
[----:B------:R0:W2:Y:S02]  /*1e40*/  @!P2 LDG.E.64 R24, desc[UR6][R20.64] ;  /* 0x000000061418a981 */ /* 0x0000a4000c1e1b00 */
[----:B0-----:R-:W-:Y:S02]  /*1e50*/  IMAD.MOV.U32 R20, RZ, RZ, R26 ;  /* 0x000000ffff147224 */ /* 0x001fe400078e001a */
[----:B------:R-:W-:-:S05]  /*1e60*/  IMAD.MOV.U32 R21, RZ, RZ, R27 ;  /* 0x000000ffff157224 */ /* 0x000fca00078e001b */
[----:B------:R-:W2:Y:S01]  /*1e70*/  LDG.E.64 R38, desc[UR6][R20.64] ;  /* 0x0000000614267981 */ /* 0x000ea2000c1e1b00 */
[----:B------:R-:W-:Y:S01]  /*1e80*/  ISETP.NE.AND P5, PT, R19, 0x1, PT ;  /* 0x000000011300780c */ /* 0x000fe20003fa5270 */
[----:B--2---:R-:W-:Y:S01]  /*1e90*/  DFMA R38, R38, R24, R22 ;  /* 0x000000182626722b */ /* 0x004fe20000000016 */
[----:B------:R-:W-:Y:S02]  /*1ea0*/  IMAD R25, R42, R31, RZ ;  /* 0x0000001f2a197224 */ /* 0x000fe400078e02ff */
[----:B------:R-:W-:Y:S01]  /*1eb0*/  IMAD.MOV.U32 R24, RZ, RZ, R26 ;  /* 0x000000ffff187224 */ /* 0x000fe200078e001a */
[----:B------:R-:W-:Y:S02]  /*1ec0*/  IADD3 R26, P6, R26, 0x8, RZ ;  /* 0x000000081a1a7810 */ /* 0x000fe40007fde0ff */
[----:B------:R-:W-:Y:S01]  /*1ed0*/  ISETP.EQ.AND P2, PT, R25, R40, P1 ;  /* 0x000000281900720c */ /* 0x000fe20000f42270 */
[--C-:B------:R-:W-:Y:S02]  /*1ee0*/  IMAD.MOV.U32 R25, RZ, RZ, R27.reuse ;  /* 0x000000ffff197224 */ /* 0x100fe400078e001b */
[----:B------:R-:W-:Y:S01]  /*1ef0*/  IMAD.X R27, RZ, RZ, R27, P6 ;  /* 0x000000ffff1b7224 */ /* 0x000fe200030e061b */
[----:B------:R-:W-:-:S02]  /*1f00*/  FSEL R22, R38, R22, P2 ;  /* 0x0000001626167208 */ /* 0x000fc40001000000 */
[----:B------:R-:W-:Y:S01]  /*1f10*/  FSEL R23, R39, R23, P2 ;  /* 0x0000001727177208 */ /* 0x000fe20001000000 */
[----:B------:R-:W-:Y:S06]  /*1f20*/  @!P5 BRA `(.L_x_294) ;  /* 0x000000040028d947 */ /* 0x000fec0003800000 */
[----:B------:R-:W-:Y:S01]  /*1f30*/  IMAD R32, R32, R35, R35 ;  /* 0x0000002320207224 */ /* 0x000fe200078e0223 */
[----:B------:R-:W2:Y:S04]  /*1f40*/  LDG.E.64 R38, desc[UR6][R24.64+0x8] ;  /* 0x0000080618267981 */ /* 0x000ea8000c1e1b00 */
        /* <DEDUP_REMOVED lines=26> */
[----:B------:R-:W2:Y:S01]  /*20f0*/  @!P2 LDG.E.64 R26, desc[UR6][R20.64] ;  /* 0x00000006141aa981 */ /* 0x000ea2000c1e1b00 */
[----:B------:R-:W-:Y:S01]  /*2100*/  ISETP.NE.AND P5, PT, R19, 0x2, PT ;  /* 0x000000021300780c */ /* 0x000fe20003fa5270 */
[----:B--2---:R-:W-:Y:S01]  /*2110*/  DFMA R38, R38, R26, R22 ;  /* 0x0000001a2626722b */ /* 0x004fe20000000016 */
[----:B------:R-:W-:Y:S01]  /*2120*/  IMAD R27, R42, R31, RZ ;  /* 0x0000001f2a1b7224 */ /* 0x000fe200078e02ff */
[----:B------:R-:W-:-:S04]  /*2130*/  IADD3 R26, P6, R24, 0x10, RZ ;  /* 0x00000010181a7810 */ /* 0x000fc80007fde0ff */
[----:B------:R-:W-:Y:S01]  /*2140*/  ISETP.EQ.AND P2, PT, R27, R40, P1 ;  /* 0x000000281b00720c */ /* 0x000fe20000f42270 */
[----:B------:R-:W-:-:S03]  /*2150*/  IMAD.X R27, RZ, RZ, R25, P6 ;  /* 0x000000ffff1b7224 */ /* 0x000fc600030e0619 */
[----:B------:R-:W-:Y:S02]  /*2160*/  FSEL R22, R38, R22, P2 ;  /* 0x0000001626167208 */ /* 0x000fe40001000000 */
[----:B------:R-:W-:Y:S01]  /*2170*/  FSEL R23, R39, R23, P2 ;  /* 0x0000001727177208 */ /* 0x000fe20001000000 */
[----:B------:R-:W-:Y:S06]  /*2180*/  @!P5 BRA `(.L_x_294) ;  /* 0x000000000090d947 */ /* 0x000fec0003800000 */
[----:B------:R-:W-:Y:S01]  /*2190*/  IMAD.IADD R35, R32, 0x1, R35 ;  /* 0x0000000120237824 */ /* 0x000fe200078e0223 */
[----:B------:R-:W-:-:S04]  /*21a0*/  CS2R R26, SRZ ;  /* 0x00000000001a7805 */ /* 0x000fc8000001ff00 */
[----:B------:R-:W-:-:S04]  /*21b0*/  IADD3 R32, -R35, UR4, R14 ;  /* 0x0000000423207c10 */ /* 0x000fc8000fffe10e */
        /* <DEDUP_REMOVED lines=24> */
[----:B------:R-:W2:Y:S04]  /*2340*/  LDG.E.64 R20, desc[UR6][R24.64+0x10] ;  /* 0x0000100618147981 */ /* 0x000ea8000c1e1b00 */
[----:B------:R-:W2:Y:S01]  /*2350*/  @!P2 LDG.E.64 R26, desc[UR6][R2.64] ;  /* 0x00000006021aa981 */ /* 0x000ea2000c1e1b00 */
[----:B------:R-:W-:-:S05]  /*2360*/  IMAD R31, R34, R31, RZ ;  /* 0x0000001f221f7224 */ /* 0x000fca00078e02ff */
[----:B------:R-:W-:Y:S01]  /*2370*/  ISETP.EQ.AND P1, PT, R31, R32, P1 ;  /* 0x000000201f00720c */ /* 0x000fe20000f22270 */
[----:B--2---:R-:W-:Y:S01]  /*2380*/  DFMA R20, R20, R26, R22 ;  /* 0x0000001a1414722b */ /* 0x004fe20000000016 */
[----:B------:R-:W-:-:S05]  /*2390*/  IADD3 R26, P2, R24, 0x18, RZ ;  /* 0x00000018181a7810 */ /* 0x000fca0007f5e0ff */
[----:B------:R-:W-:-:S04]  /*23a0*/  IMAD.X R27, RZ, RZ, R25, P2 ;  /* 0x000000ffff1b7224 */ /* 0x000fc800010e0619 */
[----:B------:R-:W-:Y:S02]  /*23b0*/  FSEL R22, R20, R22, P1 ;  /* 0x0000001614167208 */ /* 0x000fe40000800000 */
[----:B------:R-:W-:-:S07]  /*23c0*/  FSEL R23, R21, R23, P1 ;  /* 0x0000001715177208 */ /* 0x000fce0000800000 */
.L_x_294:
[----:B------:R-:W-:Y:S05]  /*23d0*/  @!P3 BRA `(.L_x_295) ;  /* 0xffffffe80050b947 */ /* 0x000fea000383ffff */
.L_x_291:
[----:B------:R-:W-:Y:S01]  /*23e0*/  VIADD R8, R8, 0x1 ;  /* 0x0000000108087836 */ /* 0x000fe20000000000 */
[----:B------:R-:W-:-:S04]  /*23f0*/  ULDC UR4, c[0x0][0x280] ;  /* 0x0000a00000047ab9 */ /* 0x000fc80000000800 */
[----:B------:R-:W-:-:S13]  /*2400*/  ISETP.GE.AND P1, PT, R8, UR4, PT ;  /* 0x0000000408007c0c */ /* 0x000fda000bf26270 */
[----:B------:R-:W-:Y:S05]  /*2410*/  @!P1 BRA `(.L_x_296) ;  /* 0xffffffe400b89947 */ /* 0x000fea000383ffff */
.L_x_290:
[----:B------:R-:W-:Y:S01]  /*2420*/  IMAD.MOV R3, RZ, RZ, -R15 ;  /* 0x000000ffff037224 */ /* 0x000fe200078e0a0f */
[----:B------:R-:W-:Y:S01]  /*2430*/  ULDC UR4, c[0x0][0x24c] ;  /* 0x0000930000047ab9 */ /* 0x000fe20000000800 */
[----:B------:R-:W-:Y:S02]  /*2440*/  VIADD R11, R11, 0x1 ;  /* 0x000000010b0b7836 */ /* 0x000fe40000000000 */
[----:B------:R-:W-:-:S04]  /*2450*/  IMAD R3, R3, UR4, R16 ;  /* 0x0000000403037c24 */ /* 0x000fc8000f8e0210 */
[----:B------:R-:W-:-:S05]  /*2460*/  IMAD R0, R30, R3, R30 ;  /* 0x000000031e007224 */ /* 0x000fca00078e021e */
[----:B------:R-:W-:-:S13]  /*2470*/  ISETP.GE.AND P1, PT, R11, R0, PT ;  /* 0x000000000b00720c */ /* 0x000fda0003f26270 */
[----:B------:R-:W-:Y:S05]  /*2480*/  @!P1 BRA `(.L_x_297) ;  /* 0xffffffe400789947 */ /* 0x000fea000383ffff */
.L_x_289:
[----:B------:R-:W-:Y:S05]  /*2490*/  BSYNC B0 ;  /* 0x0000000000007941 */ /* 0x000fea0003800000 */
.L_x_288:
        /* <DEDUP_REMOVED lines=27> */
[----:B------:R0:W-:Y:S02]  /*2650*/  STG.E.64 desc[UR6][R2.64], R22 ;  /* 0x0000001602007986 */ /* 0x0001e4000c101b06 */
[----:B------:R-:W-:Y:S01]  /*2660*/  USHF.R.S32.HI UR5, URZ, 0x1f, UR4 ;  /* 0x0000001f3f057899 */ /* 0x000fe20008011404 */
[----:B------:R-:W-:Y:S01]  /*2670*/  IMAD.X R29, RZ, RZ, R29, P1 ;  /* 0x000000ffff1d7224 */ /* 0x000fe200008e061d */
[----:B------:R-:W-:-:S04]  /*2680*/  ISETP.GE.U32.AND P1, PT, R28, UR4, PT ;  /* 0x000000041c007c0c */ /* 0x000fc8000bf26070 */
[----:B------:R-:W-:-:S13]  /*2690*/  ISETP.GE.AND.EX P1, PT, R29, UR5, PT, P1 ;  /* 0x000000051d007c0c */ /* 0x000fda000bf26310 */
[----:B0-----:R-:W-:Y:S05]  /*26a0*/  @!P1 BRA `(.L_x_298) ;  /* 0xffffffdc00109947 */ /* 0x001fea000383ffff */
[----:B------:R-:W-:Y:S05]  /*26b0*/  EXIT ;  /* 0x000000000000794d */ /* 0x000fea0003800000 */
.L_x_299:
        /* <DEDUP_REMOVED lines=12> */
.L_x_488:


//--------------------- .text._ZN2at6native51_GLOBAL__N__11011a27_18_DepthwiseConv3d_cu_35e0c7b543conv_depthwise3d_cuda_backward_input_kernelIddLi3ELi3ELi3ELin1ELin1ELin1ELin1ELin1ELin1EEEvNS_27GenericPackedTensorAccessorIKT_Lm5ENS_16DefaultPtrTraitsEiEENS3_IS4_Lm5ES6_iEES7_iiiiiiiii --------------------------
	.section	.text._ZN2at6native51_GLOBAL__N__11011a27_18_DepthwiseConv3d_cu_35e0c7b543conv_depthwise3d_cuda_backward_input_kernelIddLi3ELi3ELi3ELin1ELin1ELin1ELin1ELin1ELin1EEEvNS_27GenericPackedTensorAccessorIKT_Lm5ENS_16DefaultPtrTraitsEiEENS3_IS4_Lm5ES6_iEES7_iiiiiiiii,"ax",@progbits
	.align	128
.text._ZN2at6native51_GLOBAL__N__11011a27_18_DepthwiseConv3d_cu_35e0c7b543conv_depthwise3d_cuda_backward_input_kernelIddLi3ELi3ELi3ELin1ELin1ELin1ELin1ELin1ELin1EEEvNS_27GenericPackedTensorAccessorIKT_Lm5ENS_16DefaultPtrTraitsEiEENS3_IS4_Lm5ES6_iEES7_iiiiiiiii:
        .type           _ZN2at6native51_GLOBAL__N__11011a27_18_DepthwiseConv3d_cu_35e0c7b543conv_depthwise3d_cuda_backward_input_kernelIddLi3ELi3ELi3ELin1ELin1ELin1ELin1ELin1ELin1EEEvNS_27GenericPackedTensorAccessorIKT_Lm5ENS_16DefaultPtrTraitsEiEENS3_IS4_Lm5ES6_iEES7_iiiiiiiii,@function
        .size           _ZN2at6native51_GLOBAL__N__11011a27_18_DepthwiseConv3d_cu_35e0c7b543conv_depthwise3d_cuda_backward_input_kernelIddLi3ELi3ELi3ELin1ELin1ELin1ELin1ELin1ELin1EEEvNS_27GenericPackedTensorAccessorIKT_Lm5ENS_16DefaultPtrTraitsEiEENS3_IS4_Lm5ES6_iEES7_iiiiiiiii,(.L_x_489 - _ZN2at6native51_GLOBAL__N__11011a27_18_DepthwiseConv3d_cu_35e0c7b543conv_depthwise3d_cuda_backward_input_kernelIddLi3ELi3ELi3ELin1ELin1ELin1ELin1ELin1ELin1EEEvNS_27GenericPackedTensorAccessorIKT_Lm5ENS_16DefaultPtrTraitsEiEENS3_IS4_Lm5ES6_iEES7_iiiiiiiii)
        .other          _ZN2at6native51_GLOBAL__N__11011a27_18_DepthwiseConv3d_cu_35e0c7b543conv_depthwise3d_cuda_backward_input_kernelIddLi3ELi3ELi3ELin1ELin1ELin1ELin1ELin1ELin1EEEvNS_27GenericPackedTensorAccessorIKT_Lm5ENS_16DefaultPtrTraitsEiEENS3_IS4_Lm5ES6_iEES7_iiiiiiiii,@"STO_CUDA_ENTRY STV_DEFAULT"
_ZN2at6native51_GLOBAL__N__11011a27_18_DepthwiseConv3d_cu_35e0c7b543conv_depthwise3d_cuda_backward_input_kernelIddLi3ELi3ELi3ELin1ELin1ELin1ELin1ELin1ELin1EEEvNS_27GenericPackedTensorAccessorIKT_Lm5ENS_16DefaultPtrTraitsEiEENS3_IS4_Lm5ES6_iEES7_iiiiiiiii:
        /* <DEDUP_REMOVED lines=15> */
[----:B------:R-:W-:Y:S01]  /*00f0*/  BSSY B0, `(.L_x_300) ;  /* 0x000021b000007945 */ /* 0x000fe20003800000 */
[----:B------:R-:W-:Y:S01]  /*0100*/  IMAD.MOV.U32 R38, RZ, RZ, R36 ;  /* 0x000000ffff267224 */ /* 0x000fe200078e0024 */
[----:B------:R-:W-:Y:S01]  /*0110*/  ULDC.64 UR6, c[0x0][0x208] ;  /* 0x0000820000067ab9 */ /* 0x000fe20000000a00 */
[----:B------:R-:W-:Y:S01]  /*0120*/  IMAD R36, R5, UR5, RZ ;  /* 0x0000000505247c24 */ /* 0x000fe2000f8e02ff */
[----:B------:R-:W-:Y:S01]  /*0130*/  ULDC UR18, c[0x0][0x258] ;  /* 0x0000960000127ab9 */ /* 0x000fe20000000800 */
[----:B------:R-:W-:Y:S01]  /*0140*/  ULDC UR20, c[0x0][0x2c0] ;  /* 0x0000b00000147ab9 */ /* 0x000fe20000000800 */
[----:B------:R-:W1:Y:S01]  /*0150*/  LDC R11, c[0x0][0x21c] ;  /* 0x00008700ff0b7b82 */ /* 0x000e620000000800 */
[----:B------:R-:W-:Y:S01]  /*0160*/  ULDC UR21, c[0x0][0x2a8] ;  /* 0x0000aa0000157ab9 */ /* 0x000fe20000000800 */
[----:B------:R-:W-:Y:S01]  /*0170*/  ULDC UR22, c[0x0][0x2bc] ;  /* 0x0000af0000167ab9 */ /* 0x000fe20000000800 */
[----:B------:R-:W-:Y:S01]  /*0180*/  ULDC UR23, c[0x0][0x2a4] ;  /* 0x0000a90000177ab9 */ /* 0x000fe20000000800 */
[----:B------:R-:W-:Y:S01]  /*0190*/  ULDC UR12, c[0x0][0x228] ;  /* 0x00008a00000c7ab9 */ /* 0x000fe20000000800 */
[----:B------:R-:W-:Y:S01]  /*01a0*/  ULDC UR19, c[0x0][0x2b4] ;  /* 0x0000ad0000137ab9 */ /* 0x000fe20000000800 */
[----:B------:R-:W-:Y:S01]  /*01b0*/  ULDC UR13, c[0x0][0x2b8] ;  /* 0x0000ae00000d7ab9 */ /* 0x000fe20000000800 */
        /* <DEDUP_REMOVED lines=24> */
.L_x_305:
        /* <DEDUP_REMOVED lines=8> */
[----:B--2---:R-:W-:-:S07]  /*03c0*/  IABS R9, R21 ;  /* 0x0000001500097213 */ /* 0x004fce0000000000 */
[----:B0-----:R-:W0:Y:S02]  /*03d0*/  MUFU.RCP R0, R0 ;  /* 0x0000000000007308 */ /* 0x001e240000001000 */
[----:B0-----:R-:W-:-:S06]  /*03e0*/  VIADD R2, R0, 0xffffffe ;  /* 0x0ffffffe00027836 */ /* 0x001fcc0000000000 */
[----:B------:R0:W2:Y:S02]  /*03f0*/  F2I.FTZ.U32.TRUNC.NTZ R3, R2 ;  /* 0x0000000200037305 */ /* 0x0000a4000021f000 */
[----:B0-----:R-:W-:Y:S02]  /*0400*/  IMAD.MOV.U32 R2, RZ, RZ, RZ ;  /* 0x000000ffff027224 */ /* 0x001fe400078e00ff */
[----:B--2---:R-:W-:-:S04]  /*0410*/  IMAD.MOV R4, RZ, RZ, -R3 ;  /* 0x000000ffff047224 */ /* 0x004fc800078e0a03 */
[----:B------:R-:W-:Y:S01]  /*0420*/  IMAD R7, R4, R5, RZ ;  /* 0x0000000504077224 */ /* 0x000fe200078e02ff */
[----:B-1----:R-:W-:-:S03]  /*0430*/  IABS R4, R22 ;  /* 0x0000001600047213 */ /* 0x002fc60000000000 */
        /* <DEDUP_REMOVED lines=21> */
[----:B-1----:R-:W-:Y:S02]  /*0590*/  IMAD.MOV.U32 R2, RZ, RZ, RZ ;  /* 0x000000ffff027224 */ /* 0x002fe400078e00ff */
[----:B--2---:R-:W-:-:S04]  /*05a0*/  IMAD.MOV R0, RZ, RZ, -R3 ;  /* 0x000000ffff007224 */ /* 0x004fc800078e0a03 */
[----:B------:R-:W-:Y:S01]  /*05b0*/  IMAD R5, R0, R7, RZ ;  /* 0x0000000700057224 */ /* 0x000fe200078e02ff */
[----:B------:R-:W-:-:S03]  /*05c0*/  IABS R0, R35 ;  /* 0x0000002300007213 */ /* 0x000fc60000000000 */
[----:B------:R-:W-:-:S06]  /*05d0*/  IMAD.HI.U32 R2, R3, R5, R2 ;  /* 0x0000000503027227 */ /* 0x000fcc00078e0002 */
[----:B------:R-:W-:-:S04]  /*05e0*/  IMAD.HI.U32 R2, R2, R0, RZ ;  /* 0x0000000002027227 */ /* 0x000fc800078e00ff */
[----:B------:R-:W-:-:S04]  /*05f0*/  IMAD.MOV R3, RZ, RZ, -R2 ;  /* 0x000000ffff037224 */ /* 0x000fc800078e0a02 */
[----:B------:R-:W-:Y:S02]  /*0600*/  IMAD R0, R7, R3, R0 ;  /* 0x0000000307007224 */ /* 0x000fe400078e0200 */
[----:B0-----:R-:W-:-:S03]  /*0610*/  VIADD R3, R4, 0xffffffe ;  /* 0x0ffffffe04037836 */ /* 0x001fc60000000000 */
[----:B------:R-:W-:-:S03]  /*0620*/  ISETP.GT.U32.AND P1, PT, R7, R0, PT ;  /* 0x000000000700720c */ /* 0x000fc60003f24070 */
[----:B------:R-:W0:Y:S10]  /*0630*/  F2I.FTZ.U32.TRUNC.NTZ R3, R3 ;  /* 0x0000000300037305 */ /* 0x000e34000021f000 */
[----:B------:R-:W-:-:S02]  /*0640*/  @!P1 IMAD.IADD R0, R0, 0x1, -R7 ;  /* 0x0000000100009824 */ /* 0x000fc400078e0a07 */
[----:B------:R-:W-:Y:S01]  /*0650*/  @!P1 VIADD R2, R2, 0x1 ;  /* 0x0000000102029836 */ /* 0x000fe20000000000 */
[----:B------:R-:W-:Y:S02]  /*0660*/  ISETP.NE.AND P1, PT, R22, RZ, PT ;  /* 0x000000ff1600720c */ /* 0x000fe40003f25270 */
[----:B------:R-:W-:Y:S02]  /*0670*/  ISETP.GE.U32.AND P0, PT, R0, R7, PT ;  /* 0x000000070000720c */ /* 0x000fe40003f06070 */
[----:B------:R-:W1:Y:S01]  /*0680*/  LDC R7, c[0x0][0x24c] ;  /* 0x00009300ff077b82 */ /* 0x000e620000000800 */
        /* <DEDUP_REMOVED lines=9> */
[----:B------:R-:W-:Y:S01]  /*0720*/  IMAD.HI.U32 R2, R3, R5, R2 ;  /* 0x0000000503027227 */ /* 0x000fe200078e0002 */
[----:B-1----:R-:W-:Y:S02]  /*0730*/  IABS R11, R7 ;  /* 0x00000007000b7213 */ /* 0x002fe40000000000 */
[----:B------:R-:W-:Y:S02]  /*0740*/  IABS R0, R4 ;  /* 0x0000000400007213 */ /* 0x000fe40000000000 */
        /* <DEDUP_REMOVED lines=8> */
[----:B------:R-:W-:Y:S01]  /*07d0*/  ISETP.NE.AND P1, PT, R21, RZ, PT ;  /* 0x000000ff1500720c */ /* 0x000fe20003f25270 */
[----:B0-----:R-:W-:Y:S01]  /*07e0*/  VIADD R2, R5, 0xffffffe ;  /* 0x0ffffffe05027836 */ /* 0x001fe20000000000 */
[----:B------:R-:W-:Y:S02]  /*07f0*/  ISETP.GE.U32.AND P0, PT, R0, R9, PT ;  /* 0x000000090000720c */ /* 0x000fe40003f06070 */
[----:B------:R-:W-:Y:S01]  /*0800*/  LOP3.LUT R0, R4, R21, RZ, 0x3c, !PT ;  /* 0x0000001504007212 */ /* 0x000fe200078e3cff */
[----:B------:R0:W1:Y:S03]  /*0810*/  F2I.FTZ.U32.TRUNC.NTZ R3, R2 ;  /* 0x0000000200037305 */ /* 0x000066000021f000 */
[----:B------:R-:W-:Y:S01]  /*0820*/  ISETP.GE.AND P2, PT, R0, RZ, PT ;  /* 0x000000ff0000720c */ /* 0x000fe20003f46270 */
[----:B0-----:R-:W-:-:S06]  /*0830*/  IMAD.MOV.U32 R2, RZ, RZ, RZ ;  /* 0x000000ffff027224 */ /* 0x001fcc00078e00ff */
[----:B------:R-:W-:Y:S02]  /*0840*/  @P0 VIADD R34, R34, 0x1 ;  /* 0x0000000122220836 */ /* 0x000fe40000000000 */
[----:B-1----:R-:W-:-:S04]  /*0850*/  IMAD.MOV R0, RZ, RZ, -R3 ;  /* 0x000000ffff007224 */ /* 0x002fc800078e0a03 */
[----:B------:R-:W-:Y:S01]  /*0860*/  @!P2 IMAD.MOV R34, RZ, RZ, -R34 ;  /* 0x000000ffff22a224 */ /* 0x000fe200078e0a22 */
[----:B------:R-:W-:Y:S01]  /*0870*/  @!P1 LOP3.LUT R34, RZ, R21, RZ, 0x33, !PT ;  /* 0x00000015ff229212 */ /* 0x000fe200078e33ff */
[----:B------:R-:W-:-:S03]  /*0880*/  IMAD R5, R0, R11, RZ ;  /* 0x0000000b00057224 */ /* 0x000fc600078e02ff */
[----:B------:R-:W-:Y:S01]  /*0890*/  IABS R0, R34 ;  /* 0x0000002200007213 */ /* 0x000fe20000000000 */
[----:B------:R-:W-:-:S04]  /*08a0*/  IMAD.HI.U32 R5, R3, R5, R2 ;  /* 0x0000000503057227 */ /* 0x000fc800078e0002 */
[----:B------:R-:W-:Y:S02]  /*08b0*/  IMAD.MOV R2, RZ, RZ, -R35 ;  /* 0x000000ffff027224 */ /* 0x000fe400078e0a23 */
[----:B------:R-:W-:-:S04]  /*08c0*/  IMAD.HI.U32 R33, R5, R0, RZ ;  /* 0x0000000005217227 */ /* 0x000fc800078e00ff */
        /* <DEDUP_REMOVED lines=23> */
[----:B------:R-:W0:Y:S01]  /*0a40*/  LDC R4, c[0x0][0x2a4] ;  /* 0x0000a900ff047b82 */ /* 0x000e220000000800 */
[----:B------:R-:W-:Y:S01]  /*0a50*/  ULDC.64 UR10, c[0x0][0x2b0] ;  /* 0x0000ac00000a7ab9 */ /* 0x000fe20000000a00 */
[----:B------:R-:W-:Y:S01]  /*0a60*/  ULDC UR5, c[0x0][0x2bc] ;  /* 0x0000af0000057ab9 */ /* 0x000fe20000000800 */
[----:B------:R-:W-:Y:S02]  /*0a70*/  VIADD R19, R22, UR10 ;  /* 0x0000000a16137c36 */ /* 0x000fe40008000000 */
[----:B------:R-:W-:Y:S02]  /*0a80*/  IMAD R16, RZ, RZ, -UR5 ;  /* 0x80000005ff107e24 */ /* 0x000fe4000f8e02ff */
[----:B------:R-:W-:Y:S01]  /*0a90*/  VIADD R11, R19, -UR5 ;  /* 0x80000005130b7c36 */ /* 0x000fe20008000000 */
[----:B------:R-:W1:Y:S01]  /*0aa0*/  LDC R0, c[0x0][0x2a8] ;  /* 0x0000aa00ff007b82 */ /* 0x000e620000000800 */
[----:B------:R-:W-:Y:S01]  /*0ab0*/  IABS R14, R19 ;  /* 0x00000013000e7213 */ /* 0x000fe20000000000 */
[----:B------:R-:W-:Y:S01]  /*0ac0*/  IMAD R15, R16, 0x2, R19 ;  /* 0x00000002100f7824 */ /* 0x000fe200078e0213 */
[----:B------:R-:W-:Y:S01]  /*0ad0*/  ULDC UR5, c[0x0][0x2c0] ;  /* 0x0000b00000057ab9 */ /* 0x000fe20000000800 */
[----:B------:R-:W-:Y:S01]  /*0ae0*/  IABS R10, R11 ;  /* 0x0000000b000a7213 */ /* 0x000fe20000000000 */
[----:B------:R-:W-:-:S02]  /*0af0*/  VIADD R25, R23, UR11 ;  /* 0x0000000b17197c36 */ /* 0x000fc40008000000 */
[----:B------:R-:W-:Y:S02]  /*0b00*/  IABS R16, R15 ;  /* 0x0000000f00107213 */ /* 0x000fe40000000000 */
[----:B------:R-:W-:Y:S01]  /*0b10*/  VIADD R13, R25, -UR5 ;  /* 0x80000005190d7c36 */ /* 0x000fe20008000000 */
[----:B------:R-:W-:-:S04]  /*0b20*/  IABS R29, R25 ;  /* 0x00000019001d7213 */ /* 0x000fc80000000000 */
[----:B------:R-:W-:Y:S02]  /*0b30*/  IABS R31, R13 ;  /* 0x0000000d001f7213 */ /* 0x000fe40000000000 */
[-C--:B0-----:R-:W-:Y:S02]  /*0b40*/  IABS R9, R4.reuse ;  /* 0x0000000400097213 */ /* 0x081fe40000000000 */
[-C--:B------:R-:W-:Y:S02]  /*0b50*/  LOP3.LUT R11, R11, R4.reuse, RZ, 0x3c, !PT ;  /* 0x000000040b0b7212 */ /* 0x080fe400078e3cff */
[----:B------:R-:W0:Y:S01]  /*0b60*/  I2F.RP R5, R9 ;  /* 0x0000000900057306 */ /* 0x000e220000209400 */
[----:B------:R-:W-:Y:S02]  /*0b70*/  LOP3.LUT R15, R15, R4, RZ, 0x3c, !PT ;  /* 0x000000040f0f7212 */ /* 0x000fe400078e3cff */
[-C--:B-1----:R-:W-:Y:S02]  /*0b80*/  IABS R6, R0.reuse ;  /* 0x0000000000067213 */ /* 0x082fe40000000000 */
[----:B------:R-:W-:-:S03]  /*0b90*/  LOP3.LUT R13, R13, R0, RZ, 0x3c, !PT ;  /* 0x000000000d0d7212 */ /* 0x000fc600078e3cff */
[----:B------:R-:W1:Y:S08]  /*0ba0*/  I2F.RP R7, R6 ;  /* 0x0000000600077306 */ /* 0x000e700000209400 */
[----:B0-----:R-:W0:Y:S08]  /*0bb0*/  MUFU.RCP R5, R5 ;  /* 0x0000000500057308 */ /* 0x001e300000001000 */
[----:B-1----:R-:W-:Y:S01]  /*0bc0*/  MUFU.RCP R7, R7 ;  /* 0x0000000700077308 */ /* 0x002fe20000001000 */
[----:B0-----:R-:W-:-:S07]  /*0bd0*/  VIADD R2, R5, 0xffffffe ;  /* 0x0ffffffe05027836 */ /* 0x001fce0000000000 */
[----:B------:R0:W1:Y:S02]  /*0be0*/  F2I.FTZ.U32.TRUNC.NTZ R3, R2 ;  /* 0x0000000200037305 */ /* 0x000064000021f000 */
[----:B0-----:R-:W-:Y:S02]  /*0bf0*/  IMAD.MOV.U32 R2, RZ, RZ, RZ ;  /* 0x000000ffff027224 */ /* 0x001fe400078e00ff */
[----:B-1----:R-:W-:-:S04]  /*0c00*/  IMAD.MOV R8, RZ, RZ, -R3 ;  /* 0x000000ffff087224 */ /* 0x002fc800078e0a03 */
[----:B------:R-:W-:Y:S02]  /*0c10*/  IMAD R5, R8, R9, RZ ;  /* 0x0000000908057224 */ /* 0x000fe400078e02ff */
[----:B------:R-:W-:Y:S02]  /*0c20*/  VIADD R8, R7, 0xffffffe ;  /* 0x0ffffffe07087836 */ /* 0x000fe40000000000 */
[----:B------:R-:W-:Y:S02]  /*0c30*/  IMAD.HI.U32 R7, R3, R5, R2 ;  /* 0x0000000503077227 */ /* 0x000fe400078e0002 */
[----:B------:R-:W0:Y:S04]  /*0c40*/  F2I.FTZ.U32.TRUNC.NTZ R3, R8 ;  /* 0x0000000800037305 */ /* 0x000e28000021f000 */
[----:B------:R-:W-:-:S04]  /*0c50*/  IMAD.HI.U32 R12, R7, R10, RZ ;  /* 0x0000000a070c7227 */ /* 0x000fc800078e00ff */
[----:B------:R-:W-:Y:S02]  /*0c60*/  IMAD.MOV R2, RZ, RZ, -R12 ;  /* 0x000000ffff027224 */ /* 0x000fe400078e0a0c */
[----:B------:R-:W-:-:S04]  /*0c70*/  IMAD.HI.U32 R5, R7, R14, RZ ;  /* 0x0000000e07057227 */ /* 0x000fc800078e00ff */
[C---:B------:R-:W-:Y:S02]  /*0c80*/  IMAD R10, R9.reuse, R2, R10 ;  /* 0x00000002090a7224 */ /* 0x040fe400078e020a */
[----:B------:R-:W-:Y:S02]  /*0c90*/  IMAD.MOV R2, RZ, RZ, -R5 ;  /* 0x000000ffff027224 */ /* 0x000fe400078e0a05 */
[----:B0-----:R-:W-:Y:S01]  /*0ca0*/  IMAD.MOV R27, RZ, RZ, -R3 ;  /* 0x000000ffff1b7224 */ /* 0x001fe200078e0a03 */
[C---:B------:R-:W-:Y:S01]  /*0cb0*/  ISETP.GT.U32.AND P4, PT, R9.reuse, R10, PT ;  /* 0x0000000a0900720c */ /* 0x040fe20003f84070 */
[----:B------:R-:W-:Y:S02]  /*0cc0*/  IMAD R14, R9, R2, R14 ;  /* 0x00000002090e7224 */ /* 0x000fe400078e020e */
[----:B------:R-:W-:Y:S02]  /*0cd0*/  IMAD R27, R27, R6, RZ ;  /* 0x000000061b1b7224 */ /* 0x000fe400078e02ff */
[----:B------:R-:W-:Y:S01]  /*0ce0*/  IMAD.MOV.U32 R2, RZ, RZ, RZ ;  /* 0x000000ffff027224 */ /* 0x000fe200078e00ff */
[----:B------:R-:W-:Y:S01]  /*0cf0*/  ISETP.GT.U32.AND P1, PT, R9, R14, PT ;  /* 0x0000000e0900720c */ /* 0x000fe20003f24070 */
[----:B------:R-:W-:-:S04]  /*0d00*/  IMAD.HI.U32 R7, R7, R16, RZ ;  /* 0x0000001007077227 */ /* 0x000fc800078e00ff */
[----:B------:R-:W-:-:S04]  /*0d10*/  IMAD.HI.U32 R2, R3, R27, R2 ;  /* 0x0000001b03027227 */ /* 0x000fc800078e0002 */
[----:B------:R-:W-:Y:S02]  /*0d20*/  IMAD.MOV R3, RZ, RZ, -R7 ;  /* 0x000000ffff037224 */ /* 0x000fe400078e0a07 */
[----:B------:R-:W-:Y:S01]  /*0d30*/  IMAD R8, RZ, RZ, -UR5 ;  /* 0x80000005ff087e24 */ /* 0x000fe2000f8e02ff */
[----:B------:R-:W-:Y:S01]  /*0d40*/  ULDC UR5, c[0x0][0x28c] ;  /* 0x0000a30000057ab9 */ /* 0x000fe20000000800 */
[----:B------:R-:W-:Y:S02]  /*0d50*/  IMAD R16, R9, R3, R16 ;  /* 0x0000000309107224 */ /* 0x000fe400078e0210 */
[----:B------:R-:W-:Y:S01]  /*0d60*/  IMAD R27, R8, 0x2, R25 ;  /* 0x00000002081b7824 */ /* 0x000fe200078e0219 */
[----:B------:R-:W-:Y:S01]  /*0d70*/  LOP3.LUT R25, R25, R0, RZ, 0x3c, !PT ;  /* 0x0000000019197212 */ /* 0x000fe200078e3cff */
[C---:B------:R-:W-:Y:S01]  /*0d80*/  IMAD.HI.U32 R8, R2.reuse, R31, RZ ;  /* 0x0000001f02087227 */ /* 0x040fe200078e00ff */
[----:B------:R-:W-:Y:S02]  /*0d90*/  ISETP.GT.U32.AND P3, PT, R9, R16, PT ;  /* 0x000000100900720c */ /* 0x000fe40003f64070 */
[----:B------:R-:W-:Y:S01]  /*0da0*/  IABS R41, R27 ;  /* 0x0000001b00297213 */ /* 0x000fe20000000000 */
[----:B------:R-:W-:Y:S01]  /*0db0*/  IMAD.MOV R18, RZ, RZ, -R8 ;  /* 0x000000ffff127224 */ /* 0x000fe200078e0a08 */
[----:B------:R-:W-:Y:S01]  /*0dc0*/  LOP3.LUT R27, R27, R0, RZ, 0x3c, !PT ;  /* 0x000000001b1b7212 */ /* 0x000fe200078e3cff */
[----:B------:R-:W-:-:S04]  /*0dd0*/  IMAD.HI.U32 R3, R2, R29, RZ ;  /* 0x0000001d02037227 */ /* 0x000fc800078e00ff */
[----:B------:R-:W-:Y:S02]  /*0de0*/  IMAD R31, R6, R18, R31 ;  /* 0x00000012061f7224 */ /* 0x000fe400078e021f */
        /* <DEDUP_REMOVED lines=9> */
[----:B------:R-:W-:Y:S01]  /*0e80*/  @!P3 IMAD.IADD R16, R16, 0x1, -R9 ;  /* 0x000000011010b824 */ /* 0x000fe200078e0a09 */
[----:B------:R-:W-:Y:S01]  /*0e90*/  LOP3.LUT R14, R19, R4, RZ, 0x3c, !PT ;  /* 0x00000004130e7212 */ /* 0x000fe200078e3cff */
[----:B------:R-:W-:Y:S02]  /*0ea0*/  IMAD.MOV R10, RZ, RZ, -R2 ;  /* 0x000000ffff0a7224 */ /* 0x000fe400078e0a02 */
[----:B------:R-:W-:Y:S01]  /*0eb0*/  @!P4 VIADD R12, R12, 0x1 ;  /* 0x000000010c0cc836 */ /* 0x000fe20000000000 */
[----:B------:R-:W-:Y:S01]  /*0ec0*/  ISETP.GE.U32.AND P4, PT, R16, R9, PT ;  /* 0x000000091000720c */ /* 0x000fe20003f86070 */
[C---:B------:R-:W-:Y:S02]  /*0ed0*/  IMAD R9, R6.reuse, R10, R41 ;  /* 0x0000000a06097224 */ /* 0x040fe400078e0229 */
[----:B------:R-:W-:Y:S02]  /*0ee0*/  @!P1 VIADD R5, R5, 0x1 ;  /* 0x0000000105059836 */ /* 0x000fe40000000000 */
        /* <DEDUP_REMOVED lines=10> */
[-C--:B------:R-:W-:Y:S01]  /*0f90*/  ISETP.GE.U32.AND P4, PT, R29, R6.reuse, PT ;  /* 0x000000061d00720c */ /* 0x080fe20003f86070 */
[----:B------:R-:W0:Y:S01]  /*0fa0*/  LDC.64 R10, c[0x0][0x270] ;  /* 0x00009c00ff0a7b82 */ /* 0x000e220000000a00 */
[----:B------:R-:W-:Y:S01]  /*0fb0*/  @!P5 VIADD R8, R8, 0x1 ;  /* 0x000000010808d836 */ /* 0x000fe20000000000 */
[----:B------:R-:W-:Y:S01]  /*0fc0*/  ISETP.GE.AND P5, PT, R25, RZ, PT ;  /* 0x000000ff1900720c */ /* 0x000fe20003fa6270 */
[----:B------:R-:W-:Y:S01]  /*0fd0*/  @!P1 IMAD.IADD R9, R9, 0x1, -R6 ;  /* 0x0000000109099824 */ /* 0x000fe200078e0a06 */
[----:B------:R-:W-:Y:S01]  /*0fe0*/  CS2R R28, SRZ ;  /* 0x00000000001c7805 */ /* 0x000fe2000001ff00 */
[----:B------:R-:W-:Y:S01]  /*0ff0*/  @!P0 VIADD R3, R3, 0x1 ;  /* 0x0000000103038836 */ /* 0x000fe20000000000 */
[----:B------:R-:W-:Y:S01]  /*1000*/  ISETP.GE.AND P0, PT, R13, RZ, PT ;  /* 0x000000ff0d00720c */ /* 0x000fe20003f06270 */
[----:B------:R-:W-:Y:S01]  /*1010*/  @P2 VIADD R8, R8, 0x1 ;  /* 0x0000000108082836 */ /* 0x000fe20000000000 */
[----:B------:R-:W-:Y:S01]  /*1020*/  ISETP.GE.U32.AND P2, PT, R9, R6, PT ;  /* 0x000000060900720c */ /* 0x000fe20003f46070 */
[----:B------:R-:W-:Y:S01]  /*1030*/  @!P1 VIADD R2, R2, 0x1 ;  /* 0x0000000102029836 */ /* 0x000fe20000000000 */
[----:B------:R-:W-:Y:S01]  /*1040*/  LOP3.LUT R6, RZ, R0, RZ, 0x33, !PT ;  /* 0x00000000ff067212 */ /* 0x000fe200078e33ff */
[----:B------:R-:W-:Y:S01]  /*1050*/  @!P6 IMAD.MOV R12, RZ, RZ, -R12 ;  /* 0x000000ffff0ce224 */ /* 0x000fe200078e0a0c */
[----:B------:R-:W-:Y:S01]  /*1060*/  ISETP.GE.AND P6, PT, R15, RZ, PT ;  /* 0x000000ff0f00720c */ /* 0x000fe20003fc6270 */
[----:B------:R-:W-:Y:S01]  /*1070*/  @P4 VIADD R3, R3, 0x1 ;  /* 0x0000000103034836 */ /* 0x000fe20000000000 */
[----:B------:R-:W-:Y:S01]  /*1080*/  ISETP.GE.AND P4, PT, R27, RZ, PT ;  /* 0x000000ff1b00720c */ /* 0x000fe20003f86270 */
[----:B------:R-:W-:Y:S01]  /*1090*/  IMAD R9, R17, UR5, RZ ;  /* 0x0000000511097c24 */ /* 0x000fe2000f8e02ff */
[----:B------:R-:W-:Y:S01]  /*10a0*/  ISETP.NE.AND P1, PT, R4, RZ, PT ;  /* 0x000000ff0400720c */ /* 0x000fe20003f25270 */
[----:B------:R-:W-:Y:S01]  /*10b0*/  @!P5 IMAD.MOV R3, RZ, RZ, -R3 ;  /* 0x000000ffff03d224 */ /* 0x000fe200078e0a03 */
[----:B------:R-:W-:Y:S01]  /*10c0*/  LOP3.LUT R4, RZ, R4, RZ, 0x33, !PT ;  /* 0x00000004ff047212 */ /* 0x000fe200078e33ff */
[----:B------:R-:W-:-:S02]  /*10d0*/  @!P3 IMAD.MOV R5, RZ, RZ, -R5 ;  /* 0x000000ffff05b224 */ /* 0x000fc400078e0a05 */
[----:B------:R-:W-:Y:S01]  /*10e0*/  @P2 VIADD R2, R2, 0x1 ;  /* 0x0000000102022836 */ /* 0x000fe20000000000 */
[----:B------:R-:W-:Y:S01]  /*10f0*/  ISETP.NE.AND P2, PT, R0, RZ, PT ;  /* 0x000000ff0000720c */ /* 0x000fe20003f45270 */
[----:B------:R-:W-:Y:S01]  /*1100*/  @!P0 IMAD.MOV R8, RZ, RZ, -R8 ;  /* 0x000000ffff088224 */ /* 0x000fe200078e0a08 */
[----:B------:R-:W-:Y:S01]  /*1110*/  SEL R18, R4, R12, !P1 ;  /* 0x0000000c04127207 */ /* 0x000fe20004800000 */
[----:B0-----:R-:W-:Y:S01]  /*1120*/  IMAD.WIDE R10, R9, 0x8, R10 ;  /* 0x00000008090a7825 */ /* 0x001fe200078e020a */
[----:B------:R-:W-:Y:S02]  /*1130*/  SEL R15, R6, R3, !P2 ;  /* 0x00000003060f7207 */ /* 0x000fe40005000000 */
[----:B------:R-:W-:Y:S01]  /*1140*/  SEL R20, R4, R5, !P1 ;  /* 0x0000000504147207 */ /* 0x000fe20004800000 */
[----:B------:R-:W-:Y:S01]  /*1150*/  @!P6 IMAD.MOV R7, RZ, RZ, -R7 ;  /* 0x000000ffff07e224 */ /* 0x000fe200078e0a07 */
[----:B------:R-:W-:Y:S01]  /*1160*/  SEL R14, R6, R8, !P2 ;  /* 0x00000008060e7207 */ /* 0x000fe20005000000 */
[----:B------:R-:W-:-:S02]  /*1170*/  @!P4 IMAD.MOV R2, RZ, RZ, -R2 ;  /* 0x000000ffff02c224 */ /* 0x000fc400078e0a02 */
[----:B------:R-:W-:Y:S01]  /*1180*/  IMAD.MOV.U32 R12, RZ, RZ, R10 ;  /* 0x000000ffff0c7224 */ /* 0x000fe200078e000a */
[----:B------:R-:W-:Y:S01]  /*1190*/  SEL R16, R4, R7, !P1 ;  /* 0x0000000704107207 */ /* 0x000fe20004800000 */
[----:B------:R-:W-:Y:S01]  /*11a0*/  VIADD R10, R23, UR11 ;  /* 0x0000000b170a7c36 */ /* 0x000fe20008000000 */
[----:B------:R-:W-:Y:S01]  /*11b0*/  SEL R13, R6, R2, !P2 ;  /* 0x00000002060d7207 */ /* 0x000fe20005000000 */
[----:B------:R-:W-:-:S07]  /*11c0*/  IMAD R9, R15, R0, RZ ;  /* 0x000000000f097224 */ /* 0x000fce00078e02ff */
.L_x_304:
[----:B------:R-:W0:Y:S01]  /*11d0*/  LDC.64 R6, c[0x0][0x2a0] ;  /* 0x0000a800ff067b82 */ /* 0x000e220000000a00 */
[----:B------:R-:W-:Y:S01]  /*11e0*/  ULDC UR9, c[0x0][0x230] ;  /* 0x00008c0000097ab9 */ /* 0x000fe20000000800 */
[----:B------:R-:W-:Y:S01]  /*11f0*/  ULDC UR5, c[0x0][0x22c] ;  /* 0x00008b0000057ab9 */ /* 0x000fe20000000800 */
[----:B------:R-:W-:Y:S02]  /*1200*/  IMAD.MOV.U32 R41, RZ, RZ, R12 ;  /* 0x000000ffff297224 */ /* 0x000fe400078e000c */
[----:B------:R-:W-:Y:S01]  /*1210*/  IMAD R5, R33, UR5, RZ ;  /* 0x0000000521057c24 */ /* 0x000fe2000f8e02ff */
[----:B------:R-:W-:Y:S01]  /*1220*/  ULDC UR5, c[0x0][0x2ac] ;  /* 0x0000ab0000057ab9 */ /* 0x000fe20000000800 */
[----:B------:R-:W-:Y:S01]  /*1230*/  IMAD.MOV.U32 R26, RZ, RZ, R11 ;  /* 0x000000ffff1a7224 */ /* 0x000fe200078e000b */
[----:B0-----:R-:W-:Y:S01]  /*1240*/  IABS R8, R6 ;  /* 0x0000000600087213 */ /* 0x001fe20000000000 */
[----:B------:R-:W-:Y:S01]  /*1250*/  IMAD R6, R17, UR9, RZ ;  /* 0x0000000911067c24 */ /* 0x000fe2000f8e02ff */
[----:B------:R-:W-:Y:S01]  /*1260*/  ULDC UR9, c[0x0][0x2b0] ;  /* 0x0000ac0000097ab9 */ /* 0x000fe20000000800 */
[----:B------:R-:W-:Y:S01]  /*1270*/  IMAD R7, R20, R7, RZ ;  /* 0x0000000714077224 */ /* 0x000fe200078e02ff */
[----:B------:R-:W0:Y:S02]  /*1280*/  I2F.RP R0, R8 ;  /* 0x0000000800007306 */ /* 0x000e240000209400 */
[----:B------:R-:W-:-:S02]  /*1290*/  SHF.R.S32.HI R4, RZ, 0x1f, R6 ;  /* 0x0000001fff047819 */ /* 0x000fc40000011406 */
[----:B------:R-:W-:-:S04]  /*12a0*/  IADD3 R6, P0, R5, R6, RZ ;  /* 0x0000000605067210 */ /* 0x000fc80007f1e0ff */
[----:B------:R-:W-:Y:S01]  /*12b0*/  LEA.HI.X.SX32 R5, R5, R4, 0x1, P0 ;  /* 0x0000000405057211 */ /* 0x000fe200000f0eff */
[----:B0-----:R-:W0:Y:S02]  /*12c0*/  MUFU.RCP R0, R0 ;  /* 0x0000000000007308 */ /* 0x001e240000001000 */
[----:B0-----:R-:W-:Y:S02]  /*12d0*/  VIADD R2, R0, 0xffffffe ;  /* 0x0ffffffe00027836 */ /* 0x001fe40000000000 */
[----:B------:R-:W-:-:S04]  /*12e0*/  VIADD R0, R22, UR9 ;  /* 0x0000000916007c36 */ /* 0x000fc80008000000 */
[----:B------:R0:W1:Y:S02]  /*12f0*/  F2I.FTZ.U32.TRUNC.NTZ R3, R2 ;  /* 0x0000000200037305 */ /* 0x000064000021f000 */
[----:B0-----:R-:W-:Y:S02]  /*1300*/  IMAD.MOV.U32 R2, RZ, RZ, RZ ;  /* 0x000000ffff027224 */ /* 0x001fe400078e00ff */
[----:B-1----:R-:W-:-:S04]  /*1310*/  IMAD.MOV R25, RZ, RZ, -R3 ;  /* 0x000000ffff197224 */ /* 0x002fc800078e0a03 */
[----:B------:R-:W-:-:S04]  /*1320*/  IMAD R25, R25, R8, RZ ;  /* 0x0000000819197224 */ /* 0x000fc800078e02ff */
[----:B------:R-:W-:-:S04]  /*1330*/  IMAD.HI.U32 R4, R3, R25, R2 ;  /* 0x0000001903047227 */ /* 0x000fc800078e0002 */
[----:B------:R-:W-:Y:S02]  /*1340*/  IMAD.MOV.U32 R3, RZ, RZ, RZ ;  /* 0x000000ffff037224 */ /* 0x000fe400078e00ff */
[----:B------:R-:W-:-:S07]  /*1350*/  VIADD R2, R21, UR5 ;  /* 0x0000000515027c36 */ /* 0x000fce0008000000 */
.L_x_303:
[----:B------:R-:W0:Y:S01]  /*1360*/  LDC R40, c[0x0][0x2a0] ;  /* 0x0000a800ff287b82 */ /* 0x000e220000000800 */
[----:B------:R-:W-:Y:S02]  /*1370*/  IABS R25, R2 ;  /* 0x0000000200197213 */ /* 0x000fe40000000000 */
[----:B------:R-:W-:-:S03]  /*1380*/  CS2R R46, SRZ ;  /* 0x00000000002e7805 */ /* 0x000fc6000001ff00 */
        /* <DEDUP_REMOVED lines=14> */
[-CC-:B------:R-:W-:Y:S01]  /*1470*/  LOP3.LUT R24, R15, R20.reuse, R31.reuse, 0xfe, !PT ;  /* 0x000000140f187212 */ /* 0x180fe200078efe1f */
[----:B------:R-:W-:Y:S01]  /*1480*/  IMAD R30, R31, UR15, R20 ;  /* 0x0000000f1f1e7c24 */ /* 0x000fe2000f8e0214 */
[----:B------:R-:W-:Y:S02]  /*1490*/  LOP3.LUT R27, R14, R20, R31, 0xfe, !PT ;  /* 0x000000140e1b7212 */ /* 0x000fe400078efe1f */
[----:B------:R-:W-:Y:S02]  /*14a0*/  ISETP.GE.AND P0, PT, R24, RZ, PT ;  /* 0x000000ff1800720c */ /* 0x000fe40003f06270 */
[----:B------:R-:W-:Y:S02]  /*14b0*/  ISETP.GE.AND P1, PT, R27, RZ, PT ;  /* 0x000000ff1b00720c */ /* 0x000fe40003f26270 */
[----:B------:R-:W-:Y:S02]  /*14c0*/  ISETP.GE.OR P0, PT, R15, UR12, !P0 ;  /* 0x0000000c0f007c0c */ /* 0x000fe4000c706670 */
[----:B------:R-:W-:-:S02]  /*14d0*/  ISETP.GE.OR P1, PT, R14, UR12, !P1 ;  /* 0x0000000c0e007c0c */ /* 0x000fc4000cf26670 */
[C---:B------:R-:W-:Y:S02]  /*14e0*/  ISETP.GE.OR P0, PT, R20.reuse, UR15, P0 ;  /* 0x0000000f14007c0c */ /* 0x040fe40008706670 */
[----:B------:R-:W-:Y:S02]  /*14f0*/  ISETP.GE.OR P1, PT, R20, UR15, P1 ;  /* 0x0000000f14007c0c */ /* 0x000fe40008f26670 */
[C---:B------:R-:W-:Y:S02]  /*1500*/  ISETP.GE.OR P0, PT, R31.reuse, UR14, P0 ;  /* 0x0000000e1f007c0c */ /* 0x040fe40008706670 */
[----:B------:R-:W-:-:S11]  /*1510*/  ISETP.GE.OR P1, PT, R31, UR14, P1 ;  /* 0x0000000e1f007c0c */ /* 0x000fd60008f26670 */
[----:B------:R-:W0:Y:S01]  /*1520*/  @!P0 LDC.64 R24, c[0x0][0x210] ;  /* 0x00008400ff188b82 */ /* 0x000e220000000a00 */
[----:B------:R-:W-:-:S05]  /*1530*/  @!P0 IMAD R27, R30, UR12, R15 ;  /* 0x0000000c1e1b8c24 */ /* 0x000fca000f8e020f */
[----:B------:R-:W-:-:S04]  /*1540*/  @!P0 IADD3 R42, P2, R27, R6, RZ ;  /* 0x000000061b2a8210 */ /* 0x000fc80007f5e0ff */
[----:B------:R-:W-:Y:S02]  /*1550*/  @!P0 LEA.HI.X.SX32 R27, R27, R5, 0x1, P2 ;  /* 0x000000051b1b8211 */ /* 0x000fe400010f0eff */
[----:B0-----:R-:W-:Y:S01]  /*1560*/  @!P0 LEA R50, P2, R42, R24, 0x3 ;  /* 0x000000182a328211 */ /* 0x001fe200078418ff */
[----:B------:R-:W-:-:S03]  /*1570*/  IMAD.MOV.U32 R24, RZ, RZ, R41 ;  /* 0x000000ffff187224 */ /* 0x000fc600078e0029 */
[----:B------:R-:W-:Y:S01]  /*1580*/  @!P0 LEA.HI.X R51, R42, R25, R27, 0x3, P2 ;  /* 0x000000192a338211 */ /* 0x000fe200010f1c1b */
[----:B------:R-:W-:Y:S02]  /*1590*/  IMAD.MOV.U32 R25, RZ, RZ, R26 ;  /* 0x000000ffff197224 */ /* 0x000fe400078e001a */
[----:B------:R-:W0:Y:S02]  /*15a0*/  @!P1 LDC.64 R26, c[0x0][0x210] ;  /* 0x00008400ff1a9b82 */ /* 0x000e240000000a00 */
[----:B------:R-:W2:Y:S04]  /*15b0*/  @!P0 LDG.E.64 R46, desc[UR6][R50.64] ;  /* 0x00000006322e8981 */ /* 0x000ea8000c1e1b00 */
[----:B------:R-:W2:Y:S01]  /*15c0*/  LDG.E.64 R44, desc[UR6][R24.64] ;  /* 0x00000006182c7981 */ /* 0x000ea2000c1e1b00 */
[----:B------:R-:W-:-:S03]  /*15d0*/  @!P1 IMAD R41, R30, UR12, R14 ;  /* 0x0000000c1e299c24 */ /* 0x000fc6000f8e020e */
[----:B------:R-:W3:Y:S02]  /*15e0*/  LDG.E.64 R52, desc[UR6][R24.64+0x8] ;  /* 0x0000080618347981 */ /* 0x000ee4000c1e1b00 */
[C---:B------:R-:W-:Y:S02]  /*15f0*/  @!P1 IADD3 R42, P0, R41.reuse, R6, RZ ;  /* 0x00000006292a9210 */ /* 0x040fe40007f1e0ff */
[----:B------:R-:W4:Y:S02]  /*1600*/  LDG.E.64 R50, desc[UR6][R24.64+0x10] ;  /* 0x0000100618327981 */ /* 0x000f24000c1e1b00 */
[----:B------:R-:W-:Y:S02]  /*1610*/  @!P1 LEA.HI.X.SX32 R41, R41, R5, 0x1, P0 ;  /* 0x0000000529299211 */ /* 0x000fe400000f0eff */
[----:B0-----:R-:W-:Y:S02]  /*1620*/  @!P1 LEA R48, P0, R42, R26, 0x3 ;  /* 0x0000001a2a309211 */ /* 0x001fe400078018ff */
[----:B------:R-:W-:-:S02]  /*1630*/  LOP3.LUT R26, R13, R20, R31, 0xfe, !PT ;  /* 0x000000140d1a7212 */ /* 0x000fc400078efe1f */
[----:B------:R-:W-:Y:S02]  /*1640*/  @!P1 LEA.HI.X R49, R42, R27, R41, 0x3, P0 ;  /* 0x0000001b2a319211 */ /* 0x000fe400000f1c29 */
[----:B------:R-:W-:-:S04]  /*1650*/  ISETP.GE.AND P0, PT, R26, RZ, PT ;  /* 0x000000ff1a00720c */ /* 0x000fc80003f06270 */
[----:B------:R-:W-:-:S04]  /*1660*/  ISETP.GE.OR P0, PT, R13, UR12, !P0 ;  /* 0x0000000c0d007c0c */ /* 0x000fc8000c706670 */
[----:B------:R-:W-:-:S04]  /*1670*/  ISETP.GE.OR P0, PT, R20, UR15, P0 ;  /* 0x0000000f14007c0c */ /* 0x000fc80008706670 */
[----:B------:R-:W-:Y:S02]  /*1680*/  ISETP.GE.OR P2, PT, R31, UR14, P0 ;  /* 0x0000000e1f007c0c */ /* 0x000fe40008746670 */
[----:B------:R-:W-:-:S06]  /*1690*/  CS2R R42, SRZ ;  /* 0x00000000002a7805 */ /* 0x000fcc000001ff00 */
[----:B------:R0:W3:Y:S05]  /*16a0*/  @!P1 LDG.E.64 R42, desc[UR6][R48.64] ;  /* 0x00000006302a9981 */ /* 0x0000ea000c1e1b00 */
[----:B------:R-:W1:Y:S01]  /*16b0*/  @!P2 LDC.64 R26, c[0x0][0x210] ;  /* 0x00008400ff1aab82 */ /* 0x000e620000000a00 */
[----:B------:R-:W-:Y:S02]  /*16c0*/  @!P2 IMAD R30, R30, UR12, R13 ;  /* 0x0000000c1e1eac24 */ /* 0x000fe4000f8e020d */
[----:B------:R-:W-:-:S03]  /*16d0*/  IMAD R41, R31, R40, RZ ;  /* 0x000000281f297224 */ /* 0x000fc600078e02ff */
[----:B------:R-:W-:-:S04]  /*16e0*/  @!P2 IADD3 R40, P3, R30, R6, RZ ;  /* 0x000000061e28a210 */ /* 0x000fc80007f7e0ff */
[----:B------:R-:W-:Y:S02]  /*16f0*/  @!P2 LEA.HI.X.SX32 R30, R30, R5, 0x1, P3 ;  /* 0x000000051e1ea211 */ /* 0x000fe400018f0eff */
[----:B------:R-:W-:Y:S02]  /*1700*/  ISETP.NE.AND P0, PT, R2, R41, PT ;  /* 0x000000290200720c */ /* 0x000fe40003f05270 */
[----:B0-----:R-:W-:Y:S01]  /*1710*/  CS2R R48, SRZ ;  /* 0x0000000000307805 */ /* 0x001fe2000001ff00 */
[----:B--2---:R-:W-:Y:S01]  /*1720*/  DFMA R44, R44, R46, R28 ;  /* 0x0000002e2c2c722b */ /* 0x004fe2000000001c */
[----:B------:R-:W-:-:S04]  /*1730*/  LOP3.LUT R46, R15, R18, R31, 0xfe, !PT ;  /* 0x000000120f2e7212 */ /* 0x000fc800078efe1f */
[----:B------:R-:W-:Y:S02]  /*1740*/  ISETP.GE.AND P1, PT, R46, RZ, PT ;  /* 0x000000ff2e00720c */ /* 0x000fe40003f26270 */
[----:B-1----:R-:W-:-:S04]  /*1750*/  @!P2 LEA R46, P3, R40, R26, 0x3 ;  /* 0x0000001a282ea211 */ /* 0x002fc800078618ff */
[----:B------:R-:W-:Y:S02]  /*1760*/  @!P2 LEA.HI.X R47, R40, R27, R30, 0x3, P3 ;  /* 0x0000001b282fa211 */ /* 0x000fe400018f1c1e */
[----:B------:R-:W-:-:S06]  /*1770*/  CS2R R40, SRZ ;  /* 0x0000000000287805 */ /* 0x000fcc000001ff00 */
[----:B------:R-:W4:Y:S01]  /*1780*/  @!P2 LDG.E.64 R40, desc[UR6][R46.64] ;  /* 0x000000062e28a981 */ /* 0x000f22000c1e1b00 */
[----:B------:R-:W-:-:S04]  /*1790*/  ISETP.GE.OR P1, PT, R15, UR12, !P1 ;  /* 0x0000000c0f007c0c */ /* 0x000fc8000cf26670 */
[----:B------:R-:W-:-:S04]  /*17a0*/  ISETP.GE.OR P1, PT, R18, UR15, P1 ;  /* 0x0000000f12007c0c */ /* 0x000fc80008f26670 */
[----:B------:R-:W-:Y:S01]  /*17b0*/  ISETP.GE.OR P3, PT, R31, UR14, P1 ;  /* 0x0000000e1f007c0c */ /* 0x000fe20008f66670 */
[----:B------:R-:W2:Y:S01]  /*17c0*/  LDG.E.64 R46, desc[UR6][R24.64+0x18] ;  /* 0x00001806182e7981 */ /* 0x000ea2000c1e1b00 */
[----:B------:R-:W-:-:S04]  /*17d0*/  ISETP.EQ.AND P1, PT, R7, R0, !P0 ;  /* 0x000000000700720c */ /* 0x000fc80004722270 */
[----:B------:R-:W-:-:S07]  /*17e0*/  ISETP.EQ.AND P2, PT, R9, R10, P1 ;  /* 0x0000000a0900720c */ /* 0x000fce0000f42270 */
[----:B------:R-:W0:Y:S01]  /*17f0*/  @!P3 LDC.64 R26, c[0x0][0x210] ;  /* 0x00008400ff1abb82 */ /* 0x000e220000000a00 */
[----:B------:R-:W-:Y:S01]  /*1800*/  FSEL R44, R44, R28, P2 ;  /* 0x0000001c2c2c7208 */ /* 0x000fe20001000000 */
[----:B------:R-:W-:Y:S01]  /*1810*/  IMAD R28, R31, UR15, R18 ;  /* 0x0000000f1f1c7c24 */ /* 0x000fe2000f8e0212 */
[----:B------:R-:W-:-:S03]  /*1820*/  FSEL R45, R45, R29, P2 ;  /* 0x0000001d2d2d7208 */ /* 0x000fc60001000000 */
[----:B------:R-:W-:-:S05]  /*1830*/  @!P3 IMAD R29, R28, UR12, R15 ;  /* 0x0000000c1c1dbc24 */ /* 0x000fca000f8e020f */
[----:B------:R-:W-:-:S04]  /*1840*/  @!P3 IADD3 R30, P2, R29, R6, RZ ;  /* 0x000000061d1eb210 */ /* 0x000fc80007f5e0ff */
[----:B------:R-:W-:Y:S02]  /*1850*/  @!P3 LEA.HI.X.SX32 R29, R29, R5, 0x1, P2 ;  /* 0x000000051d1db211 */ /* 0x000fe400010f0eff */
[----:B0-----:R-:W-:-:S04]  /*1860*/  @!P3 LEA R26, P2, R30, R26, 0x3 ;  /* 0x0000001a1e1ab211 */ /* 0x001fc800078418ff */
[----:B------:R-:W-:-:S05]  /*1870*/  @!P3 LEA.HI.X R27, R30, R27, R29, 0x3, P2 ;  /* 0x0000001b1e1bb211 */ /* 0x000fca00010f1c1d */
[----:B------:R0:W2:Y:S01]  /*1880*/  @!P3 LDG.E.64 R48, desc[UR6][R26.64] ;  /* 0x000000061a30b981 */ /* 0x0000a2000c1e1b00 */
[----:B------:R-:W-:-:S04]  /*1890*/  IMAD.MOV R29, RZ, RZ, -R35 ;  /* 0x000000ffff1d7224 */ /* 0x000fc800078e0a23 */
[----:B------:R-:W-:Y:S01]  /*18a0*/  IMAD R29, R29, UR18, R38 ;  /* 0x000000121d1d7c24 */ /* 0x000fe2000f8e0226 */
[----:B---3--:R-:W-:-:S03]  /*18b0*/  DFMA R52, R52, R42, R44 ;  /* 0x0000002a3434722b */ /* 0x008fc6000000002c */
[----:B0-----:R-:W-:Y:S02]  /*18c0*/  VIADD R26, R29, UR19 ;  /* 0x000000131d1a7c36 */ /* 0x001fe40008000000 */
[----:B------:R-:W-:Y:S02]  /*18d0*/  IMAD R43, R14, UR21, RZ ;  /* 0x000000150e2b7c24 */ /* 0x000fe4000f8e02ff */
[----:B------:R-:W-:Y:S01]  /*18e0*/  VIADD R42, R26, -UR20 ;  /* 0x800000141a2a7c36 */ /* 0x000fe20008000000 */
[----:B------:R-:W-:-:S04]  /*18f0*/  LOP3.LUT R27, R14, R18, R31, 0xfe, !PT ;  /* 0x000000120e1b7212 */ /* 0x000fc800078efe1f */
[----:B------:R-:W-:-:S04]  /*1900*/  ISETP.EQ.AND P2, PT, R43, R42, P1 ;  /* 0x0000002a2b00720c */ /* 0x000fc80000f42270 */
[----:B------:R-:W-:Y:S02]  /*1910*/  FSEL R44, R52, R44, P2 ;  /* 0x0000002c342c7208 */ /* 0x000fe40001000000 */
[----:B------:R-:W-:Y:S02]  /*1920*/  FSEL R45, R53, R45, P2 ;  /* 0x0000002d352d7208 */ /* 0x000fe40001000000 */
[----:B------:R-:W-:-:S04]  /*1930*/  ISETP.GE.AND P2, PT, R27, RZ, PT ;  /* 0x000000ff1b00720c */ /* 0x000fc80003f46270 */
[----:B------:R-:W-:-:S04]  /*1940*/  ISETP.GE.OR P2, PT, R14, UR12, !P2 ;  /* 0x0000000c0e007c0c */ /* 0x000fc8000d746670 */
[----:B------:R-:W-:-:S04]  /*1950*/  ISETP.GE.OR P2, PT, R18, UR15, P2 ;  /* 0x0000000f12007c0c */ /* 0x000fc80009746670 */
[----:B------:R-:W-:Y:S01]  /*1960*/  ISETP.GE.OR P2, PT, R31, UR14, P2 ;  /* 0x0000000e1f007c0c */ /* 0x000fe20009746670 */
[----:B------:R-:W-:Y:S01]  /*1970*/  IMAD R27, RZ, RZ, -UR20 ;  /* 0x80000014ff1b7e24 */ /* 0x000fe2000f8e02ff */
[----:B------:R-:W-:-:S11]  /*1980*/  LOP3.LUT R30, R13, R18, R31, 0xfe, !PT ;  /* 0x000000120d1e7212 */ /* 0x000fd600078efe1f */
[----:B------:R-:W-:Y:S01]  /*1990*/  @!P2 IMAD R29, R28, UR12, R14 ;  /* 0x0000000c1c1dac24 */ /* 0x000fe2000f8e020e */
[----:B------:R-:W-:Y:S01]  /*19a0*/  CS2R R52, SRZ ;  /* 0x0000000000347805 */ /* 0x000fe2000001ff00 */
[----:B----4-:R-:W-:Y:S01]  /*19b0*/  DFMA R50, R50, R40, R44 ;  /* 0x000000283232722b */ /* 0x010fe2000000002c */
[----:B------:R-:W-:Y:S02]  /*19c0*/  IMAD R40, R27, 0x2, R26 ;  /* 0x000000021b287824 */ /* 0x000fe400078e021a */
[----:B------:R-:W0:Y:S01]  /*19d0*/  @!P2 LDC.64 R26, c[0x0][0x210] ;  /* 0x00008400ff1aab82 */ /* 0x000e220000000a00 */
[----:B------:R-:W-:-:S05]  /*19e0*/  IMAD R41, R13, UR21, RZ ;  /* 0x000000150d297c24 */ /* 0x000fca000f8e02ff */
[----:B------:R-:W-:-:S04]  /*19f0*/  ISETP.EQ.AND P1, PT, R41, R40, P1 ;  /* 0x000000282900720c */ /* 0x000fc80000f22270 */
[----:B------:R-:W-:Y:S02]  /*1a00*/  FSEL R44, R50, R44, P1 ;  /* 0x0000002c322c7208 */ /* 0x000fe40000800000 */
[----:B------:R-:W-:Y:S02]  /*1a10*/  FSEL R45, R51, R45, P1 ;  /* 0x0000002d332d7208 */ /* 0x000fe40000800000 */
[----:B------:R-:W-:Y:S02]  /*1a20*/  ISETP.GE.AND P1, PT, R30, RZ, PT ;  /* 0x000000ff1e00720c */ /* 0x000fe40003f26270 */
[----:B------:R-:W-:Y:S02]  /*1a30*/  @!P2 IADD3 R30, P3, R29, R6, RZ ;  /* 0x000000061d1ea210 */ /* 0x000fe40007f7e0ff */
[----:B------:R-:W-:Y:S02]  /*1a40*/  ISETP.GE.OR P1, PT, R13, UR12, !P1 ;  /* 0x0000000c0d007c0c */ /* 0x000fe4000cf26670 */
[----:B------:R-:W-:-:S02]  /*1a50*/  @!P2 LEA.HI.X.SX32 R29, R29, R5, 0x1, P3 ;  /* 0x000000051d1da211 */ /* 0x000fc400018f0eff */
[----:B------:R-:W-:Y:S02]  /*1a60*/  ISETP.GE.OR P1, PT, R18, UR15, P1 ;  /* 0x0000000f12007c0c */ /* 0x000fe40008f26670 */
[----:B0-----:R-:W-:-:S04]  /*1a70*/  @!P2 LEA R50, P3, R30, R26, 0x3 ;  /* 0x0000001a1e32a211 */ /* 0x001fc800078618ff */
[----:B------:R-:W-:Y:S02]  /*1a80*/  @!P2 LEA.HI.X R51, R30, R27, R29, 0x3, P3 ;  /* 0x0000001b1e33a211 */ /* 0x000fe400018f1c1d */
[----:B------:R-:W-:Y:S01]  /*1a90*/  ISETP.GE.OR P3, PT, R31, UR14, P1 ;  /* 0x0000000e1f007c0c */ /* 0x000fe20008f66670 */
[----:B------:R-:W-:Y:S02]  /*1aa0*/  IMAD R27, R18, UR23, RZ ;  /* 0x00000017121b7c24 */ /* 0x000fe4000f8e02ff */
[----:B------:R-:W-:Y:S01]  /*1ab0*/  VIADD R26, R19, -UR22 ;  /* 0x80000016131a7c36 */ /* 0x000fe20008000000 */
[----:B------:R-:W3:Y:S04]  /*1ac0*/  @!P2 LDG.E.64 R52, desc[UR6][R50.64] ;  /* 0x000000063234a981 */ /* 0x000ee8000c1e1b00 */
[----:B------:R-:W-:-:S05]  /*1ad0*/  ISETP.EQ.AND P1, PT, R27, R26, !P0 ;  /* 0x0000001a1b00720c */ /* 0x000fca0004722270 */
[----:B------:R-:W0:Y:S01]  /*1ae0*/  @!P3 LDC.64 R26, c[0x0][0x210] ;  /* 0x00008400ff1abb82 */ /* 0x000e220000000a00 */
[----:B------:R-:W-:Y:S01]  /*1af0*/  @!P3 IMAD R28, R28, UR12, R13 ;  /* 0x0000000c1c1cbc24 */ /* 0x000fe2000f8e020d */
[----:B------:R-:W4:Y:S04]  /*1b00*/  LDG.E.64 R50, desc[UR6][R24.64+0x28] ;  /* 0x0000280618327981 */ /* 0x000f28000c1e1b00 */
[C---:B------:R-:W-:Y:S01]  /*1b10*/  @!P3 IADD3 R29, P2, R28.reuse, R6, RZ ;  /* 0x000000061c1db210 */ /* 0x040fe20007f5e0ff */
[----:B--2---:R-:W-:Y:S01]  /*1b20*/  DFMA R46, R46, R48, R44 ;  /* 0x000000302e2e722b */ /* 0x004fe2000000002c */
[----:B------:R-:W3:Y:S02]  /*1b30*/  LDG.E.64 R48, desc[UR6][R24.64+0x20] ;  /* 0x0000200618307981 */ /* 0x000ee4000c1e1b00 */
[----:B------:R-:W-:-:S02]  /*1b40*/  @!P3 LEA.HI.X.SX32 R28, R28, R5, 0x1, P2 ;  /* 0x000000051c1cb211 */ /* 0x000fc400010f0eff */
[----:B0-----:R-:W-:-:S04]  /*1b50*/  @!P3 LEA R26, P2, R29, R26, 0x3 ;  /* 0x0000001a1d1ab211 */ /* 0x001fc800078418ff */
[----:B------:R-:W-:Y:S02]  /*1b60*/  @!P3 LEA.HI.X R27, R29, R27, R28, 0x3, P2 ;  /* 0x0000001b1d1bb211 */ /* 0x000fe400010f1c1c */
[----:B------:R-:W-:-:S06]  /*1b70*/  CS2R R28, SRZ ;  /* 0x00000000001c7805 */ /* 0x000fcc000001ff00 */
[----:B------:R0:W4:Y:S01]  /*1b80*/  @!P3 LDG.E.64 R28, desc[UR6][R26.64] ;  /* 0x000000061a1cb981 */ /* 0x000122000c1e1b00 */
[----:B------:R-:W-:Y:S02]  /*1b90*/  ISETP.EQ.AND P2, PT, R9, R10, P1 ;  /* 0x0000000a0900720c */ /* 0x000fe40000f42270 */
[----:B------:R-:W-:Y:S02]  /*1ba0*/  LOP3.LUT R30, R16, R31, RZ, 0xfc, !PT ;  /* 0x0000001f101e7212 */ /* 0x000fe400078efcff */
[----:B------:R-:W-:Y:S02]  /*1bb0*/  FSEL R44, R46, R44, P2 ;  /* 0x0000002c2e2c7208 */ /* 0x000fe40001000000 */
[----:B------:R-:W-:Y:S02]  /*1bc0*/  LOP3.LUT R46, R30, R15, RZ, 0xfc, !PT ;  /* 0x0000000f1e2e7212 */ /* 0x000fe400078efcff */
[----:B------:R-:W-:Y:S02]  /*1bd0*/  FSEL R45, R47, R45, P2 ;  /* 0x0000002d2f2d7208 */ /* 0x000fe40001000000 */
[----:B------:R-:W-:-:S04]  /*1be0*/  ISETP.GE.AND P2, PT, R46, RZ, PT ;  /* 0x000000ff2e00720c */ /* 0x000fc80003f46270 */
[----:B------:R-:W-:-:S04]  /*1bf0*/  ISETP.GE.OR P2, PT, R15, UR12, !P2 ;  /* 0x0000000c0f007c0c */ /* 0x000fc8000d746670 */
[----:B------:R-:W-:-:S04]  /*1c00*/  ISETP.GE.OR P2, PT, R16, UR15, P2 ;  /* 0x0000000f10007c0c */ /* 0x000fc80009746670 */
[----:B------:R-:W-:Y:S02]  /*1c10*/  ISETP.GE.OR P2, PT, R31, UR14, P2 ;  /* 0x0000000e1f007c0c */ /* 0x000fe40009746670 */
[----:B------:R-:W-:-:S11]  /*1c20*/  ISETP.EQ.AND P3, PT, R43, R42, P1 ;  /* 0x0000002a2b00720c */ /* 0x000fd60000f62270 */
[----:B0-----:R-:W0:Y:S01]  /*1c30*/  @!P2 LDC.64 R26, c[0x0][0x210] ;  /* 0x00008400ff1aab82 */ /* 0x001e220000000a00 */
[----:B------:R-:W-:Y:S01]  /*1c40*/  CS2R R46, SRZ ;  /* 0x00000000002e7805 */ /* 0x000fe2000001ff00 */
[----:B---3--:R-:W-:-:S10]  /*1c50*/  DFMA R48, R48, R52, R44 ;  /* 0x000000343030722b */ /* 0x008fd4000000002c */
[----:B------:R-:W-:Y:S02]  /*1c60*/  FSEL R44, R48, R44, P3 ;  /* 0x0000002c302c7208 */ /* 0x000fe40001800000 */
[----:B------:R-:W-:Y:S01]  /*1c70*/  FSEL R45, R49, R45, P3 ;  /* 0x0000002d312d7208 */ /* 0x000fe20001800000 */
[----:B------:R-:W-:-:S05]  /*1c80*/  IMAD R48, R31, UR15, R16 ;  /* 0x0000000f1f307c24 */ /* 0x000fca000f8e0210 */
[----:B----4-:R-:W-:Y:S01]  /*1c90*/  DFMA R50, R50, R28, R44 ;  /* 0x0000001c3232722b */ /* 0x010fe2000000002c */
[----:B------:R-:W-:-:S05]  /*1ca0*/  @!P2 IMAD R28, R48, UR12, R15 ;  /* 0x0000000c301cac24 */ /* 0x000fca000f8e020f */
[----:B------:R-:W-:-:S04]  /*1cb0*/  @!P2 IADD3 R29, P3, R28, R6, RZ ;  /* 0x000000061c1da210 */ /* 0x000fc80007f7e0ff */
[----:B------:R-:W-:Y:S02]  /*1cc0*/  @!P2 LEA.HI.X.SX32 R28, R28, R5, 0x1, P3 ;  /* 0x000000051c1ca211 */ /* 0x000fe400018f0eff */
[----:B0-----:R-:W-:-:S04]  /*1cd0*/  @!P2 LEA R52, P3, R29, R26, 0x3 ;  /* 0x0000001a1d34a211 */ /* 0x001fc800078618ff */
[----:B------:R-:W-:Y:S02]  /*1ce0*/  @!P2 LEA.HI.X R53, R29, R27, R28, 0x3, P3 ;  /* 0x0000001b1d35a211 */ /* 0x000fe400018f1c1c */
[----:B------:R-:W2:Y:S04]  /*1cf0*/  LDG.E.64 R28, desc[UR6][R24.64+0x30] ;  /* 0x00003006181c7981 */ /* 0x000ea8000c1e1b00 */
[----:B------:R-:W2:Y:S01]  /*1d00*/  @!P2 LDG.E.64 R46, desc[UR6][R52.64] ;  /* 0x00000006342ea981 */ /* 0x000ea2000c1e1b00 */
[----:B------:R-:W-:Y:S02]  /*1d10*/  LOP3.LUT R26, R30, R14, RZ, 0xfc, !PT ;  /* 0x0000000e1e1a7212 */ /* 0x000fe400078efcff */
[----:B------:R-:W-:Y:S02]  /*1d20*/  ISETP.EQ.AND P1, PT, R41, R40, P1 ;  /* 0x000000282900720c */ /* 0x000fe40000f22270 */
[----:B------:R-:W-:-:S02]  /*1d30*/  ISETP.GE.AND P2, PT, R26, RZ, PT ;  /* 0x000000ff1a00720c */ /* 0x000fc40003f46270 */
[----:B------:R-:W-:Y:S02]  /*1d40*/  FSEL R26, R50, R44, P1 ;  /* 0x0000002c321a7208 */ /* 0x000fe40000800000 */
[----:B------:R-:W-:Y:S01]  /*1d50*/  FSEL R27, R51, R45, P1 ;  /* 0x0000002d331b7208 */ /* 0x000fe20000800000 */
[----:B------:R-:W3:Y:S01]  /*1d60*/  LDG.E.64 R52, desc[UR6][R24.64+0x40] ;  /* 0x0000400618347981 */ /* 0x000ee2000c1e1b00 */
[----:B------:R-:W-:-:S04]  /*1d70*/  ISETP.GE.OR P1, PT, R14, UR12, !P2 ;  /* 0x0000000c0e007c0c */ /* 0x000fc8000d726670 */
[----:B------:R-:W-:Y:S02]  /*1d80*/  ISETP.GE.OR P1, PT, R16, UR15, P1 ;  /* 0x0000000f10007c0c */ /* 0x000fe40008f26670 */
[----:B------:R-:W-:Y:S02]  /*1d90*/  LOP3.LUT R30, R30, R13, RZ, 0xfc, !PT ;  /* 0x0000000d1e1e7212 */ /* 0x000fe400078efcff */
[----:B------:R-:W-:Y:S02]  /*1da0*/  ISETP.GE.OR P1, PT, R31, UR14, P1 ;  /* 0x0000000e1f007c0c */ /* 0x000fe40008f26670 */
[----:B------:R-:W-:-:S04]  /*1db0*/  ISETP.GE.AND P2, PT, R30, RZ, PT ;  /* 0x000000ff1e00720c */ /* 0x000fc80003f46270 */
[----:B------:R-:W-:-:S04]  /*1dc0*/  ISETP.GE.OR P2, PT, R13, UR12, !P2 ;  /* 0x0000000c0d007c0c */ /* 0x000fc8000d746670 */
[----:B------:R-:W-:Y:S01]  /*1dd0*/  ISETP.GE.OR P2, PT, R16, UR15, P2 ;  /* 0x0000000f10007c0c */ /* 0x000fe20009746670 */
[----:B------:R-:W-:-:S03]  /*1de0*/  IMAD R30, RZ, RZ, -UR22 ;  /* 0x80000016ff1e7e24 */ /* 0x000fc6000f8e02ff */
[----:B------:R-:W-:Y:S01]  /*1df0*/  ISETP.GE.OR P2, PT, R31, UR14, P2 ;  /* 0x0000000e1f007c0c */ /* 0x000fe20009746670 */
[----:B------:R-:W-:Y:S02]  /*1e00*/  IMAD R31, R16, UR23, RZ ;  /* 0x00000017101f7c24 */ /* 0x000fe4000f8e02ff */
[----:B------:R-:W-:Y:S02]  /*1e10*/  IMAD R30, R30, 0x2, R19 ;  /* 0x000000021e1e7824 */ /* 0x000fe400078e0213 */
[----:B------:R-:W-:-:S03]  /*1e20*/  @!P1 IMAD R44, R48, UR12, R14 ;  /* 0x0000000c302c9c24 */ /* 0x000fc6000f8e020e */
[----:B------:R-:W-:Y:S02]  /*1e30*/  ISETP.EQ.AND P0, PT, R31, R30, !P0 ;  /* 0x0000001e1f00720c */ /* 0x000fe40004702270 */
[----:B------:R-:W-:-:S03]  /*1e40*/  @!P1 IADD3 R45, P3, R44, R6, RZ ;  /* 0x000000062c2d9210 */ /* 0x000fc60007f7e0ff */
[----:B------:R-:W0:Y:S01]  /*1e50*/  @!P2 LDC.64 R30, c[0x0][0x210] ;  /* 0x00008400ff1eab82 */ /* 0x000e220000000a00 */
[----:B------:R-:W-:Y:S01]  /*1e60*/  @!P1 LEA.HI.X.SX32 R44, R44, R5, 0x1, P3 ;  /* 0x000000052c2c9211 */ /* 0x000fe200018f0eff */
[----:B------:R-:W-:Y:S02]  /*1e70*/  @!P2 IMAD R50, R48, UR12, R13 ;  /* 0x0000000c3032ac24 */ /* 0x000fe4000f8e020d */
[----:B------:R-:W4:Y:S01]  /*1e80*/  LDG.E.64 R48, desc[UR6][R24.64+0x38] ;  /* 0x0000380618307981 */ /* 0x000f22000c1e1b00 */
[----:B--2---:R-:W-:-:S03]  /*1e90*/  DFMA R46, R28, R46, R26 ;  /* 0x0000002e1c2e722b */ /* 0x004fc6000000001a */
[----:B------:R-:W1:Y:S02]  /*1ea0*/  @!P1 LDC.64 R28, c[0x0][0x210] ;  /* 0x00008400ff1c9b82 */ /* 0x000e640000000a00 */
[----:B-1----:R-:W-:-:S04]  /*1eb0*/  @!P1 LEA R28, P3, R45, R28, 0x3 ;  /* 0x0000001c2d1c9211 */ /* 0x002fc800078618ff */
[----:B------:R-:W-:Y:S02]  /*1ec0*/  @!P1 LEA.HI.X R29, R45, R29, R44, 0x3, P3 ;  /* 0x0000001d2d1d9211 */ /* 0x000fe400018f1c2c */
[----:B------:R-:W-:-:S06]  /*1ed0*/  CS2R R44, SRZ ;  /* 0x00000000002c7805 */ /* 0x000fcc000001ff00 */
[----:B------:R-:W4:Y:S01]  /*1ee0*/  @!P1 LDG.E.64 R44, desc[UR6][R28.64] ;  /* 0x000000061c2c9981 */ /* 0x000f22000c1e1b00 */
[----:B------:R-:W-:-:S04]  /*1ef0*/  @!P2 IADD3 R51, P1, R50, R6, RZ ;  /* 0x000000063233a210 */ /* 0x000fc80007f3e0ff */
[----:B------:R-:W-:Y:S02]  /*1f00*/  @!P2 LEA.HI.X.SX32 R50, R50, R5, 0x1, P1 ;  /* 0x000000053232a211 */ /* 0x000fe400008f0eff */
[----:B0-----:R-:W-:-:S04]  /*1f10*/  @!P2 LEA R30, P1, R51, R30, 0x3 ;  /* 0x0000001e331ea211 */ /* 0x001fc800078218ff */
[----:B------:R-:W-:Y:S02]  /*1f20*/  @!P2 LEA.HI.X R31, R51, R31, R50, 0x3, P1 ;  /* 0x0000001f331fa211 */ /* 0x000fe400008f1c32 */
[----:B------:R-:W-:-:S06]  /*1f30*/  CS2R R50, SRZ ;  /* 0x0000000000327805 */ /* 0x000fcc000001ff00 */
[----:B------:R-:W3:Y:S01]  /*1f40*/  @!P2 LDG.E.64 R50, desc[UR6][R30.64] ;  /* 0x000000061e32a981 */ /* 0x000ee2000c1e1b00 */
[----:B------:R-:W-:-:S04]  /*1f50*/  ISETP.EQ.AND P1, PT, R9, R10, P0 ;  /* 0x0000000a0900720c */ /* 0x000fc80000722270 */
[----:B------:R-:W-:Y:S02]  /*1f60*/  FSEL R26, R46, R26, P1 ;  /* 0x0000001a2e1a7208 */ /* 0x000fe40000800000 */
[----:B------:R-:W-:Y:S01]  /*1f70*/  FSEL R27, R47, R27, P1 ;  /* 0x0000001b2f1b7208 */ /* 0x000fe20000800000 */
[----:B------:R-:W-:Y:S01]  /*1f80*/  VIADD R3, R3, 0x1 ;  /* 0x0000000103037836 */ /* 0x000fe20000000000 */
[----:B------:R-:W-:Y:S02]  /*1f90*/  ISETP.EQ.AND P1, PT, R43, R42, P0 ;  /* 0x0000002a2b00720c */ /* 0x000fe40000722270 */
[----:B------:R-:W-:Y:S02]  /*1fa0*/  ISETP.EQ.AND P0, PT, R41, R40, P0 ;  /* 0x000000282900720c */ /* 0x000fe40000702270 */
[----:B------:R-:W-:Y:S01]  /*1fb0*/  IADD3 R41, P2, R24, 0x48, RZ ;  /* 0x0000004818297810 */ /* 0x000fe20007f5e0ff */
[----:B------:R-:W-:Y:S01]  /*1fc0*/  VIADD R2, R2, -UR13 ;  /* 0x8000000d02027c36 */ /* 0x000fe20008000000 */
[----:B----4-:R-:W-:-:S10]  /*1fd0*/  DFMA R44, R48, R44, R26 ;  /* 0x0000002c302c722b */ /* 0x010fd4000000001a */
[----:B------:R-:W-:Y:S02]  /*1fe0*/  FSEL R26, R44, R26, P1 ;  /* 0x0000001a2c1a7208 */ /* 0x000fe40000800000 */
[----:B------:R-:W-:Y:S02]  /*1ff0*/  FSEL R27, R45, R27, P1 ;  /* 0x0000001b2d1b7208 */ /* 0x000fe40000800000 */
[----:B------:R-:W-:-:S04]  /*2000*/  ISETP.NE.AND P1, PT, R3, 0x3, PT ;  /* 0x000000030300780c */ /* 0x000fc80003f25270 */
[----:B---3--:R-:W-:-:S10]  /*2010*/  DFMA R50, R52, R50, R26 ;  /* 0x000000323432722b */ /* 0x008fd4000000001a */
[----:B------:R-:W-:Y:S01]  /*2020*/  FSEL R28, R50, R26, P0 ;  /* 0x0000001a321c7208 */ /* 0x000fe20000000000 */
[----:B------:R-:W-:Y:S01]  /*2030*/  IMAD.X R26, RZ, RZ, R25, P2 ;  /* 0x000000ffff1a7224 */ /* 0x000fe200010e0619 */
[----:B------:R-:W-:Y:S01]  /*2040*/  FSEL R29, R51, R27, P0 ;  /* 0x0000001b331d7208 */ /* 0x000fe20000000000 */
[----:B------:R-:W-:Y:S06]  /*2050*/  @P1 BRA `(.L_x_303) ;  /* 0xfffffff000c01947 */ /* 0x000fec000383ffff */
        /* <DEDUP_REMOVED lines=9> */
.L_x_302:
[----:B------:R-:W-:Y:S05]  /*20f0*/  BSYNC B1 ;  /* 0x0000000000017941 */ /* 0x000fea0003800000 */
.L_x_301:
        /* <DEDUP_REMOVED lines=18> */
[----:B------:R-:W-:-:S04]  /*2220*/  LEA R2, P0, R33, UR10, 0x3 ;  /* 0x0000000a21027c11 */ /* 0x000fc8000f8018ff */
[----:B------:R-:W-:Y:S02]  /*2230*/  LEA.HI.X R3, R33, UR11, R0, 0x3, P0 ;  /* 0x0000000b21037c11 */ /* 0x000fe400080f1c00 */
[----:B------:R-:W-:-:S03]  /*2240*/  IADD3 R38, P0, R36, R38, RZ ;  /* 0x0000002624267210 */ /* 0x000fc60007f1e0ff */
[----:B------:R0:W-:Y:S02]  /*2250*/  STG.E.64 desc[UR6][R2.64], R28 ;  /* 0x0000001c02007986 */ /* 0x0001e4000c101b06 */
[----:B------:R-:W-:Y:S01]  /*2260*/  IMAD.X R37, RZ, RZ, R37, P0 ;  /* 0x000000ffff257224 */ /* 0x000fe200000e0625 */
[----:B------:R-:W-:-:S04]  /*2270*/  ISETP.GE.U32.AND P0, PT, R38, UR4, PT ;  /* 0x0000000426007c0c */ /* 0x000fc8000bf06070 */
[----:B------:R-:W-:-:S13]  /*2280*/  ISETP.GE.AND.EX P0, PT, R37, UR8, PT, P0 ;  /* 0x0000000825007c0c */ /* 0x000fda000bf06300 */
[----:B0-----:R-:W-:Y:S05]  /*2290*/  @!P0 BRA `(.L_x_305) ;  /* 0xffffffe000288947 */ /* 0x001fea000383ffff */
[----:B------:R-:W-:Y:S05]  /*22a0*/  BSYNC B0 ;  /* 0x0000000000007941 */ /* 0x000fea0003800000 */
.L_x_300:
[----:B------:R-:W-:Y:S05]  /*22b0*/  EXIT ;  /* 0x000000000000794d */ /* 0x000fea0003800000 */
.L_x_306:
        /* <DEDUP_REMOVED lines=12> */
.L_x_489:


//--------------------- .text._ZN2at6native51_GLOBAL__N__11011a27_18_DepthwiseConv3d_cu_35e0c7b543conv_depthwise3d_cuda_backward_input_kernelIddLi3ELi3ELi3ELin1ELin1ELin1ELi1ELi1ELi1EEEvNS_27GenericPackedTensorAccessorIKT_Lm5ENS_16DefaultPtrTraitsEiEENS3_IS4_Lm5ES6_iEES7_iiiiiiiii --------------------------
	.section	.text._ZN2at6native51_GLOBAL__N__11011a27_18_DepthwiseConv3d_cu_35e0c7b543conv_depthwise3d_cuda_backward_input_kernelIddLi3ELi3ELi3ELin1ELin1ELin1ELi1ELi1ELi1EEEvNS_27GenericPackedTensorAccessorIKT_Lm5ENS_16DefaultPtrTraitsEiEENS3_IS4_Lm5ES6_iEES7_iiiiiiiii,"ax",@progbits
	.align	128
.text._ZN2at6native51_GLOBAL__N__11011a27_18_DepthwiseConv3d_cu_35e0c7b543conv_depthwise3d_cuda_backward_input_kernelIddLi3ELi3ELi3ELin1ELin1ELin1ELi1ELi1ELi1EEEvNS_27GenericPackedTensorAccessorIKT_Lm5ENS_16DefaultPtrTraitsEiEENS3_IS4_Lm5ES6_iEES7_iiiiiiiii:
        .type           _ZN2at6native51_GLOBAL__N__11011a27_18_DepthwiseConv3d_cu_35e0c7b543conv_depthwise3d_cuda_backward_input_kernelIddLi3ELi3ELi3ELin1ELin1ELin1ELi1ELi1ELi1EEEvNS_27GenericPackedTensorAccessorIKT_Lm5ENS_16DefaultPtrTraitsEiEENS3_IS4_Lm5ES6_iEES7_iiiiiiiii,@function
        .size           _ZN2at6native51_GLOBAL__N__11011a27_18_DepthwiseConv3d_cu_35e0c7b543conv_depthwise3d_cuda_backward_input_kernelIddLi3ELi3ELi3ELin1ELin1ELin1ELi1ELi1ELi1EEEvNS_27GenericPackedTensorAccessorIKT_Lm5ENS_16DefaultPtrTraitsEiEENS3_IS4_Lm5ES6_iEES7_iiiiiiiii,(.L_x_490 - _ZN2at6native51_GLOBAL__N__11011a27_18_DepthwiseConv3d_cu_35e0c7b543conv_depthwise3d_cuda_backward_input_kernelIddLi3ELi3ELi3ELin1ELin1ELin1ELi1ELi1ELi1EEEvNS_27GenericPackedTensorAccessorIKT_Lm5ENS_16DefaultPtrTraitsEiEENS3_IS4_Lm5ES6_iEES7_iiiiiiiii)
        .other          _ZN2at6native51_GLOBAL__N__11011a27_18_DepthwiseConv3d_cu_35e0c7b543conv_depthwise3d_cuda_backward_input_kernelIddLi3ELi3ELi3ELin1ELin1ELin1ELi1ELi1ELi1EEEvNS_27GenericPackedTensorAccessorIKT_Lm5ENS_16DefaultPtrTraitsEiEENS3_IS4_Lm5ES6_iEES7_iiiiiiiii,@"STO_CUDA_ENTRY STV_DEFAULT"
_ZN2at6native51_GLOBAL__N__11011a27_18_DepthwiseConv3d_cu_35e0c7b543conv_depthwise3d_cuda_backward_input_kernelIddLi3ELi3ELi3ELin1ELin1ELin1ELi1ELi1ELi1EEEvNS_27GenericPackedTensorAccessorIKT_Lm5ENS_16DefaultPtrTraitsEiEENS3_IS4_Lm5ES6_iEES7_iiiiiiiii:
        /* <DEDUP_REMOVED lines=40> */
[----:B------:R-:W-:Y:S02]  /*0280*/  IMAD.MOV.U32 R4, RZ, RZ, R5 ;  /* 0x000000ffff047224 */ /* 0x000fe400078e0005 */
[----:B------:R-:W-:Y:S01]  /*0290*/  IMAD R5, R7, UR6, RZ ;  /* 0x0000000607057c24 */ /* 0x000fe2000f8e02ff */
        /* <DEDUP_REMOVED lines=10> */
.L_x_311:
[----:B------:R-:W0:Y:S01]  /*0340*/  LDC R8, c[0x0][0x258] ;  /* 0x00009600ff087b82 */ /* 0x000e220000000800 */
[----:B------:R-:W-:Y:S01]  /*0350*/  IABS R12, R3 ;  /* 0x00000003000c7213 */ /* 0x000fe20000000000 */
[----:B------:R-:W-:Y:S01]  /*0360*/  BSSY B0, `(.L_x_307) ;  /* 0x000013e000007945 */ /* 0x000fe20003800000 */
[----:B------:R-:W-:-:S05]  /*0370*/  CS2R R36, SRZ ;  /* 0x0000000000247805 */ /* 0x000fca000001ff00 */
        /* <DEDUP_REMOVED lines=11> */
[----:B------:R-:W-:Y:S02]  /*0430*/  IMAD.HI.U32 R7, R7, R11, R6 ;  /* 0x0000000b07077227 */ /* 0x000fe400078e0006 */
[----:B------:R-:W0:Y:S04]  /*0440*/  I2F.RP R11, R15 ;  /* 0x0000000f000b7306 */ /* 0x000e280000209400 */
[----:B------:R-:W-:-:S04]  /*0450*/  IMAD.HI.U32 R0, R7, R10, RZ ;  /* 0x0000000a07007227 */ /* 0x000fc800078e00ff */
[----:B------:R-:W-:-:S04]  /*0460*/  IMAD.MOV R6, RZ, RZ, -R0 ;  /* 0x000000ffff067224 */ /* 0x000fc800078e0a00 */
[C---:B------:R-:W-:Y:S02]  /*0470*/  IMAD R6, R13.reuse, R6, R10 ;  /* 0x000000060d067224 */ /* 0x040fe400078e020a */
[----:B------:R-:W1:Y:S01]  /*0480*/  LDC R10, c[0x0][0x250] ;  /* 0x00009400ff0a7b82 */ /* 0x000e620000000800 */
[----:B0-----:R-:W0:Y:S02]  /*0490*/  MUFU.RCP R11, R11 ;  /* 0x0000000b000b7308 */ /* 0x001e240000001000 */
[----:B------:R-:W-:-:S13]  /*04a0*/  ISETP.GT.U32.AND P1, PT, R13, R6, PT ;  /* 0x000000060d00720c */ /* 0x000fda0003f24070 */
[----:B------:R-:W-:Y:S02]  /*04b0*/  @!P1 IMAD.IADD R6, R6, 0x1, -R13 ;  /* 0x0000000106069824 */ /* 0x000fe400078e0a0d */
[----:B0-----:R-:W-:Y:S02]  /*04c0*/  VIADD R7, R11, 0xffffffe ;  /* 0x0ffffffe0b077836 */ /* 0x001fe40000000000 */
[----:B------:R-:W-:Y:S01]  /*04d0*/  @!P1 VIADD R0, R0, 0x1 ;  /* 0x0000000100009836 */ /* 0x000fe20000000000 */
[----:B------:R-:W-:Y:S02]  /*04e0*/  ISETP.GE.U32.AND P0, PT, R6, R13, PT ;  /* 0x0000000d0600720c */ /* 0x000fe40003f06070 */
[----:B------:R-:W-:Y:S01]  /*04f0*/  LOP3.LUT R6, R3, R8, RZ, 0x3c, !PT ;  /* 0x0000000803067212 */ /* 0x000fe200078e3cff */
[----:B------:R-:W0:Y:S01]  /*0500*/  F2I.FTZ.U32.TRUNC.NTZ R7, R7 ;  /* 0x0000000700077305 */ /* 0x000e22000021f000 */
[----:B------:R-:W-:Y:S01]  /*0510*/  ISETP.NE.AND P1, PT, R8, RZ, PT ;  /* 0x000000ff0800720c */ /* 0x000fe20003f25270 */
[----:B------:R-:W2:Y:S01]  /*0520*/  LDC R13, c[0x0][0x24c] ;  /* 0x00009300ff0d7b82 */ /* 0x000ea20000000800 */
[----:B------:R-:W-:-:S02]  /*0530*/  ISETP.GE.AND P2, PT, R6, RZ, PT ;  /* 0x000000ff0600720c */ /* 0x000fc40003f46270 */
[----:B-1----:R-:W-:-:S05]  /*0540*/  IABS R14, R10 ;  /* 0x0000000a000e7213 */ /* 0x002fca0000000000 */
[----:B------:R-:W-:Y:S02]  /*0550*/  @P0 VIADD R0, R0, 0x1 ;  /* 0x0000000100000836 */ /* 0x000fe40000000000 */
[----:B0-----:R-:W-:-:S04]  /*0560*/  IMAD.MOV R6, RZ, RZ, -R7 ;  /* 0x000000ffff067224 */ /* 0x001fc800078e0a07 */
[----:B------:R-:W-:Y:S01]  /*0570*/  @!P2 IMAD.MOV R0, RZ, RZ, -R0 ;  /* 0x000000ffff00a224 */ /* 0x000fe200078e0a00 */
[----:B------:R-:W-:Y:S01]  /*0580*/  @!P1 LOP3.LUT R0, RZ, R8, RZ, 0x33, !PT ;  /* 0x00000008ff009212 */ /* 0x000fe200078e33ff */
[----:B------:R-:W-:Y:S02]  /*0590*/  IMAD R11, R6, R15, RZ ;  /* 0x0000000f060b7224 */ /* 0x000fe400078e02ff */
[----:B------:R-:W-:Y:S01]  /*05a0*/  IMAD.MOV.U32 R6, RZ, RZ, RZ ;  /* 0x000000ffff067224 */ /* 0x000fe200078e00ff */
[----:B------:R-:W-:-:S03]  /*05b0*/  IABS R12, R0 ;  /* 0x00000000000c7213 */ /* 0x000fc60000000000 */
[----:B------:R-:W-:Y:S01]  /*05c0*/  IMAD.HI.U32 R6, R7, R11, R6 ;  /* 0x0000000b07067227 */ /* 0x000fe200078e0006 */
[----:B--2---:R-:W-:-:S03]  /*05d0*/  IABS R17, R13 ;  /* 0x0000000d00117213 */ /* 0x004fc60000000000 */
[----:B------:R-:W-:Y:S01]  /*05e0*/  IMAD.MOV.U32 R7, RZ, RZ, R12 ;  /* 0x000000ffff077224 */ /* 0x000fe200078e000c */
[----:B------:R-:W0:Y:S03]  /*05f0*/  I2F.RP R16, R17 ;  /* 0x0000001100107306 */ /* 0x000e260000209400 */
[----:B------:R-:W-:-:S04]  /*0600*/  IMAD.HI.U32 R11, R6, R7, RZ ;  /* 0x00000007060b7227 */ /* 0x000fc800078e00ff */
[----:B------:R-:W-:Y:S01]  /*0610*/  IMAD.MOV R6, RZ, RZ, -R11 ;  /* 0x000000ffff067224 */ /* 0x000fe200078e0a0b */
[----:B------:R-:W1:Y:S03]  /*0620*/  I2F.RP R12, R14 ;  /* 0x0000000e000c7306 */ /* 0x000e660000209400 */
[----:B------:R-:W-:-:S05]  /*0630*/  IMAD R6, R15, R6, R7 ;  /* 0x000000060f067224 */ /* 0x000fca00078e0207 */
[----:B------:R-:W-:Y:S01]  /*0640*/  ISETP.GT.U32.AND P1, PT, R15, R6, PT ;  /* 0x000000060f00720c */ /* 0x000fe20003f24070 */
[----:B0-----:R-:W-:Y:S08]  /*0650*/  MUFU.RCP R16, R16 ;  /* 0x0000001000107308 */ /* 0x001ff00000001000 */
[----:B-1----:R-:W0:Y:S04]  /*0660*/  MUFU.RCP R12, R12 ;  /* 0x0000000c000c7308 */ /* 0x002e280000001000 */
[----:B------:R-:W-:-:S02]  /*0670*/  @!P1 IMAD.IADD R6, R6, 0x1, -R15 ;  /* 0x0000000106069824 */ /* 0x000fc400078e0a0f */
[----:B------:R-:W-:Y:S01]  /*0680*/  @!P1 VIADD R11, R11, 0x1 ;  /* 0x000000010b0b9836 */ /* 0x000fe20000000000 */
[----:B------:R-:W-:Y:S02]  /*0690*/  ISETP.NE.AND P1, PT, R9, RZ, PT ;  /* 0x000000ff0900720c */ /* 0x000fe40003f25270 */
[----:B------:R-:W-:Y:S02]  /*06a0*/  ISETP.GE.U32.AND P0, PT, R6, R15, PT ;  /* 0x0000000f0600720c */ /* 0x000fe40003f06070 */
[----:B------:R-:W-:-:S04]  /*06b0*/  LOP3.LUT R6, R0, R9, RZ, 0x3c, !PT ;  /* 0x0000000900067212 */ /* 0x000fc800078e3cff */
[----:B------:R-:W-:Y:S01]  /*06c0*/  ISETP.GE.AND P2, PT, R6, RZ, PT ;  /* 0x000000ff0600720c */ /* 0x000fe20003f46270 */
[----:B------:R-:W-:Y:S02]  /*06d0*/  IMAD.MOV.U32 R6, RZ, RZ, RZ ;  /* 0x000000ffff067224 */ /* 0x000fe400078e00ff */
[----:B0-----:R-:W-:-:S04]  /*06e0*/  VIADD R7, R12, 0xffffffe ;  /* 0x0ffffffe0c077836 */ /* 0x001fc80000000000 */
[----:B------:R-:W-:Y:S02]  /*06f0*/  @P0 VIADD R11, R11, 0x1 ;  /* 0x000000010b0b0836 */ /* 0x000fe40000000000 */
[----:B------:R-:W0:Y:S04]  /*0700*/  F2I.FTZ.U32.TRUNC.NTZ R7, R7 ;  /* 0x0000000700077305 */ /* 0x000e28000021f000 */
[----:B------:R-:W-:Y:S01]  /*0710*/  @!P2 IMAD.MOV R11, RZ, RZ, -R11 ;  /* 0x000000ffff0ba224 */ /* 0x000fe200078e0a0b */
[----:B------:R-:W-:-:S04]  /*0720*/  @!P1 LOP3.LUT R11, RZ, R9, RZ, 0x33, !PT ;  /* 0x00000009ff0b9212 */ /* 0x000fc800078e33ff */
[----:B------:R-:W-:Y:S01]  /*0730*/  IABS R12, R11 ;  /* 0x0000000b000c7213 */ /* 0x000fe20000000000 */
[----:B0-----:R-:W-:-:S04]  /*0740*/  IMAD.MOV R15, RZ, RZ, -R7 ;  /* 0x000000ffff0f7224 */ /* 0x001fc800078e0a07 */
[----:B------:R-:W-:-:S04]  /*0750*/  IMAD R15, R15, R14, RZ ;  /* 0x0000000e0f0f7224 */ /* 0x000fc800078e02ff */
[----:B------:R-:W-:-:S04]  /*0760*/  IMAD.HI.U32 R6, R7, R15, R6 ;  /* 0x0000000f07067227 */ /* 0x000fc800078e0006 */
[----:B------:R-:W-:Y:S02]  /*0770*/  IMAD.MOV.U32 R7, RZ, RZ, R12 ;  /* 0x000000ffff077224 */ /* 0x000fe400078e000c */
[----:B------:R-:W-:Y:S02]  /*0780*/  VIADD R15, R16, 0xffffffe ;  /* 0x0ffffffe100f7836 */ /* 0x000fe40000000000 */
[----:B------:R-:W-:-:S04]  /*0790*/  IMAD.HI.U32 R6, R6, R7, RZ ;  /* 0x0000000706067227 */ /* 0x000fc800078e00ff */
[----:B------:R-:W-:Y:S01]  /*07a0*/  IMAD.MOV R12, RZ, RZ, -R6 ;  /* 0x000000ffff0c7224 */ /* 0x000fe200078e0a06 */
[----:B------:R-:W0:Y:S03]  /*07b0*/  F2I.FTZ.U32.TRUNC.NTZ R15, R15 ;  /* 0x0000000f000f7305 */ /* 0x000e26000021f000 */
[----:B------:R-:W-:-:S05]  /*07c0*/  IMAD R7, R14, R12, R7 ;  /* 0x0000000c0e077224 */ /* 0x000fca00078e0207 */
[----:B------:R-:W-:Y:S01]  /*07d0*/  ISETP.GT.U32.AND P1, PT, R14, R7, PT ;  /* 0x000000070e00720c */ /* 0x000fe20003f24070 */
[----:B0-----:R-:W-:-:S12]  /*07e0*/  IMAD.MOV R12, RZ, RZ, -R15 ;  /* 0x000000ffff0c7224 */ /* 0x001fd800078e0a0f */
[----:B------:R-:W-:Y:S02]  /*07f0*/  @!P1 IMAD.IADD R7, R7, 0x1, -R14 ;  /* 0x0000000107079824 */ /* 0x000fe400078e0a0e */
[----:B------:R-:W-:Y:S01]  /*0800*/  @!P1 VIADD R6, R6, 0x1 ;  /* 0x0000000106069836 */ /* 0x000fe20000000000 */
[----:B------:R-:W-:Y:S02]  /*0810*/  ISETP.NE.AND P1, PT, R10, RZ, PT ;  /* 0x000000ff0a00720c */ /* 0x000fe40003f25270 */
[----:B------:R-:W-:Y:S01]  /*0820*/  ISETP.GE.U32.AND P0, PT, R7, R14, PT ;  /* 0x0000000e0700720c */ /* 0x000fe20003f06070 */
[----:B------:R-:W-:Y:S01]  /*0830*/  IMAD.MOV.U32 R14, RZ, RZ, RZ ;  /* 0x000000ffff0e7224 */ /* 0x000fe200078e00ff */
[----:B------:R-:W-:-:S04]  /*0840*/  LOP3.LUT R7, R11, R10, RZ, 0x3c, !PT ;  /* 0x0000000a0b077212 */ /* 0x000fc800078e3cff */
[----:B------:R-:W-:Y:S01]  /*0850*/  ISETP.GE.AND P2, PT, R7, RZ, PT ;  /* 0x000000ff0700720c */ /* 0x000fe20003f46270 */
[----:B------:R-:W-:-:S04]  /*0860*/  IMAD R7, R12, R17, RZ ;  /* 0x000000110c077224 */ /* 0x000fc800078e02ff */
[----:B------:R-:W-:-:S04]  /*0870*/  IMAD.HI.U32 R7, R15, R7, R14 ;  /* 0x000000070f077227 */ /* 0x000fc800078e000e */
[----:B------:R-:W-:Y:S02]  /*0880*/  @P0 VIADD R6, R6, 0x1 ;  /* 0x0000000106060836 */ /* 0x000fe40000000000 */
[----:B------:R-:W-:Y:S02]  /*0890*/  IMAD.MOV R14, RZ, RZ, -R0 ;  /* 0x000000ffff0e7224 */ /* 0x000fe400078e0a00 */
[----:B------:R-:W-:Y:S01]  /*08a0*/  @!P2 IMAD.MOV R6, RZ, RZ, -R6 ;  /* 0x000000ffff06a224 */ /* 0x000fe200078e0a06 */
[----:B------:R-:W-:Y:S01]  /*08b0*/  @!P1 LOP3.LUT R6, RZ, R10, RZ, 0x33, !PT ;  /* 0x0000000aff069212 */ /* 0x000fe200078e33ff */
[----:B------:R-:W-:-:S03]  /*08c0*/  IMAD R8, R8, R14, R3 ;  /* 0x0000000e08087224 */ /* 0x000fc600078e0203 */
[----:B------:R-:W-:-:S05]  /*08d0*/  IABS R12, R6 ;  /* 0x00000006000c7213 */ /* 0x000fca0000000000 */
        /* <DEDUP_REMOVED lines=27> */
[----:B------:R-:W-:-:S03]  /*0a90*/  ULDC UR5, c[0x0][0x2b0] ;  /* 0x0000ac0000057ab9 */ /* 0x000fc60000000800 */
[----:B0-----:R-:W-:-:S04]  /*0aa0*/  IMAD.WIDE R14, R11, 0x8, R14 ;  /* 0x000000080b0e7825 */ /* 0x001fc800078e020e */
[----:B------:R-:W-:Y:S02]  /*0ab0*/  IMAD.MOV.U32 R13, RZ, RZ, R14 ;  /* 0x000000ffff0d7224 */ /* 0x000fe400078e000e */
[----:B------:R-:W-:Y:S02]  /*0ac0*/  IMAD.MOV.U32 R14, RZ, RZ, R15 ;  /* 0x000000ffff0e7224 */ /* 0x000fe400078e000f */
[----:B------:R-:W-:-:S07]  /*0ad0*/  VIADD R15, R9, UR5 ;  /* 0x00000005090f7c36 */ /* 0x000fce0008000000 */
.L_x_310:
[----:B------:R-:W0:Y:S01]  /*0ae0*/  LDC R0, c[0x0][0x2bc] ;  /* 0x0000af00ff007b82 */ /* 0x000e220000000800 */
[----:B------:R-:W-:Y:S01]  /*0af0*/  ULDC UR6, c[0x0][0x2bc] ;  /* 0x0000af0000067ab9 */ /* 0x000fe20000000800 */
[----:B------:R-:W-:Y:S01]  /*0b00*/  ULDC UR5, c[0x0][0x2b0] ;  /* 0x0000ac0000057ab9 */ /* 0x000fe20000000800 */
[----:B------:R-:W-:Y:S01]  /*0b10*/  UIADD3 UR6, -UR6, URZ, URZ ;  /* 0x0000003f06067290 */ /* 0x000fe2000fffe13f */
[----:B------:R-:W-:Y:S01]  /*0b20*/  IMAD.MOV.U32 R32, RZ, RZ, R13 ;  /* 0x000000ffff207224 */ /* 0x000fe200078e000d */
[----:B------:R-:W-:Y:S01]  /*0b30*/  ULDC UR7, c[0x0][0x2c0] ;  /* 0x0000b00000077ab9 */ /* 0x000fe20000000800 */
[----:B------:R-:W-:Y:S01]  /*0b40*/  ULDC UR16, c[0x0][0x230] ;  /* 0x00008c0000107ab9 */ /* 0x000fe20000000800 */
[----:B------:R-:W-:Y:S01]  /*0b50*/  UIADD3 UR7, -UR7, URZ, URZ ;  /* 0x0000003f07077290 */ /* 0x000fe2000fffe13f */
[----:B------:R-:W1:Y:S01]  /*0b60*/  LDC R19, c[0x0][0x2c0] ;  /* 0x0000b000ff137b82 */ /* 0x000e620000000800 */
        /* <DEDUP_REMOVED lines=10> */
[----:B------:R-:W-:Y:S01]  /*0c10*/  SHF.R.S32.HI R21, RZ, 0x1f, R17 ;  /* 0x0000001fff157819 */ /* 0x000fe20000011411 */
[----:B------:R-:W-:Y:S01]  /*0c20*/  VIADD R16, R8, UR19 ;  /* 0x0000001308107c36 */ /* 0x000fe20008000000 */
[----:B------:R-:W-:Y:S01]  /*0c30*/  IADD3 R17, P0, R18, R17, RZ ;  /* 0x0000001112117210 */ /* 0x000fe20007f1e0ff */
[----:B------:R-:W-:Y:S01]  /*0c40*/  IMAD R31, R30, UR20, R15 ;  /* 0x000000141e1f7c24 */ /* 0x000fe2000f8e020f */
[----:B0-----:R-:W-:Y:S01]  /*0c50*/  IADD3 R11, R9, UR18, -R0 ;  /* 0x00000012090b7c10 */ /* 0x001fe2000fffe800 */
[----:B------:R-:W-:Y:S01]  /*0c60*/  VIADD R0, R8, UR7 ;  /* 0x0000000708007c36 */ /* 0x000fe20008000000 */
[----:B------:R-:W-:Y:S01]  /*0c70*/  LEA.HI.X.SX32 R18, R18, R21, 0x1, P0 ;  /* 0x0000001512127211 */ /* 0x000fe200000f0eff */
[----:B------:R-:W-:-:S02]  /*0c80*/  IMAD.MOV.U32 R33, RZ, RZ, R14 ;  /* 0x000000ffff217224 */ /* 0x000fc400078e000e */
[----:B------:R-:W-:Y:S02]  /*0c90*/  IMAD R23, R30, UR20, R11 ;  /* 0x000000141e177c24 */ /* 0x000fe4000f8e020b */
[--C-:B------:R-:W-:Y:S01]  /*0ca0*/  IMAD R11, R31, UR22, R16.reuse ;  /* 0x000000161f0b7c24 */ /* 0x100fe2000f8e0210 */
[----:B-1----:R-:W-:Y:S01]  /*0cb0*/  IADD3 R28, R8, UR19, -R19 ;  /* 0x00000013081c7c10 */ /* 0x002fe2000fffe813 */
[----:B------:R-:W-:Y:S02]  /*0cc0*/  VIADD R19, R9, UR5 ;  /* 0x0000000509137c36 */ /* 0x000fe40008000000 */
[C---:B------:R-:W-:Y:S02]  /*0cd0*/  IMAD R20, R23.reuse, UR22, R16 ;  /* 0x0000001617147c24 */ /* 0x040fe4000f8e0210 */
[----:B------:R-:W-:Y:S02]  /*0ce0*/  IMAD R29, R30, UR20, R19 ;  /* 0x000000141e1d7c24 */ /* 0x000fe4000f8e0213 */
[----:B------:R-:W-:-:S02]  /*0cf0*/  IMAD R27, R23, UR22, R28 ;  /* 0x00000016171b7c24 */ /* 0x000fc4000f8e021c */
[C---:B------:R-:W-:Y:S02]  /*0d00*/  IMAD R26, R31.reuse, UR22, R28 ;  /* 0x000000161f1a7c24 */ /* 0x040fe4000f8e021c */
[--C-:B------:R-:W-:Y:S02]  /*0d10*/  IMAD R31, R31, UR22, R0.reuse ;  /* 0x000000161f1f7c24 */ /* 0x100fe4000f8e0200 */
[--C-:B------:R-:W-:Y:S02]  /*0d20*/  IMAD R19, R23, UR22, R0.reuse ;  /* 0x0000001617137c24 */ /* 0x100fe4000f8e0200 */
[C---:B------:R-:W-:Y:S02]  /*0d30*/  IMAD R21, R29.reuse, UR22, R0 ;  /* 0x000000161d157c24 */ /* 0x040fe4000f8e0200 */
[C---:B------:R-:W-:Y:S02]  /*0d40*/  IMAD R28, R29.reuse, UR22, R28 ;  /* 0x000000161d1c7c24 */ /* 0x040fe4000f8e021c */
[----:B------:R-:W-:-:S02]  /*0d50*/  IMAD R29, R29, UR22, R16 ;  /* 0x000000161d1d7c24 */ /* 0x000fc4000f8e0210 */
[----:B------:R-:W-:-:S07]  /*0d60*/  IMAD.MOV.U32 R0, RZ, RZ, RZ ;  /* 0x000000ffff007224 */ /* 0x000fce00078e00ff */
.L_x_309:
[--C-:B------:R-:W-:Y:S01]  /*0d70*/  LOP3.LUT R22, R16, R15, R30.reuse, 0xfe, !PT ;  /* 0x0000000f10167212 */ /* 0x100fe200078efe1e */
[----:B------:R-:W-:Y:S01]  /*0d80*/  VIADD R34, R8, UR13 ;  /* 0x0000000d08227c36 */ /* 0x000fe20008000000 */
[----:B------:R-:W-:Y:S01]  /*0d90*/  CS2R R44, SRZ ;  /* 0x00000000002c7805 */ /* 0x000fe2000001ff00 */
[----:B------:R-:W-:Y:S01]  /*0da0*/  VIADD R24, R9, UR12 ;  /* 0x0000000c09187c36 */ /* 0x000fe20008000000 */
[----:B------:R-:W-:Y:S01]  /*0db0*/  ISETP.GE.AND P0, PT, R22, RZ, PT ;  /* 0x000000ff1600720c */ /* 0x000fe20003f06270 */
[----:B------:R-:W-:Y:S01]  /*0dc0*/  VIADD R25, R34, -UR24 ;  /* 0x8000001822197c36 */ /* 0x000fe20008000000 */
[----:B------:R-:W2:Y:S02]  /*0dd0*/  LDG.E.64 R42, desc[UR10][R32.64] ;  /* 0x0000000a202a7981 */ /* 0x000ea4000c1e1b00 */
[----:B------:R-:W-:Y:S02]  /*0de0*/  ISETP.GE.OR P0, PT, R16, UR21, !P0 ;  /* 0x0000001510007c0c */ /* 0x000fe4000c706670 */
[----:B------:R-:W-:-:S02]  /*0df0*/  LOP3.LUT R39, R25, R24, R30, 0xfe, !PT ;  /* 0x0000001819277212 */ /* 0x000fc400078efe1e */
[----:B------:R-:W-:-:S04]  /*0e00*/  ISETP.GE.OR P0, PT, R15, UR15, P0 ;  /* 0x0000000f0f007c0c */ /* 0x000fc80008706670 */
[----:B------:R-:W-:-:S13]  /*0e10*/  ISETP.GE.OR P1, PT, R30, UR14, P0 ;  /* 0x0000000e1e007c0c */ /* 0x000fda0008726670 */
[----:B------:R-:W0:Y:S01]  /*0e20*/  @!P1 LDC.64 R22, c[0x0][0x210] ;  /* 0x00008400ff169b82 */ /* 0x000e220000000a00 */
[----:B------:R-:W-:-:S04]  /*0e30*/  @!P1 IADD3 R35, P0, R11, R17, RZ ;  /* 0x000000110b239210 */ /* 0x000fc80007f1e0ff */
[----:B------:R-:W-:Y:S02]  /*0e40*/  @!P1 LEA.HI.X.SX32 R38, R11, R18, 0x1, P0 ;  /* 0x000000120b269211 */ /* 0x000fe400000f0eff */
[----:B------:R-:W-:Y:S02]  /*0e50*/  ISETP.GE.AND P0, PT, R25, UR21, PT ;  /* 0x0000001519007c0c */ /* 0x000fe4000bf06270 */
[----:B0-----:R-:W-:-:S04]  /*0e60*/  @!P1 LEA R22, P2, R35, R22, 0x3 ;  /* 0x0000001623169211 */ /* 0x001fc800078418ff */
[----:B------:R-:W-:Y:S02]  /*0e70*/  @!P1 LEA.HI.X R23, R35, R23, R38, 0x3, P2 ;  /* 0x0000001723179211 */ /* 0x000fe400010f1c26 */
[----:B------:R-:W-:-:S03]  /*0e80*/  ISETP.LT.OR P2, PT, R39, RZ, P0 ;  /* 0x000000ff2700720c */ /* 0x000fc60000741670 */
[----:B------:R0:W2:Y:S01]  /*0e90*/  @!P1 LDG.E.64 R44, desc[UR10][R22.64] ;  /* 0x0000000a162c9981 */ /* 0x0000a2000c1e1b00 */
[----:B------:R-:W-:-:S04]  /*0ea0*/  ISETP.GE.OR P2, PT, R24, UR15, P2 ;  /* 0x0000000f18007c0c */ /* 0x000fc80009746670 */
[----:B------:R-:W-:-:S13]  /*0eb0*/  ISETP.GE.OR P2, PT, R30, UR14, P2 ;  /* 0x0000000e1e007c0c */ /* 0x000fda0009746670 */
[----:B0-----:R-:W0:Y:S01]  /*0ec0*/  @!P2 LDC.64 R22, c[0x0][0x210] ;  /* 0x00008400ff16ab82 */ /* 0x001e220000000a00 */
[C---:B------:R-:W-:Y:S02]  /*0ed0*/  @!P2 IADD3 R35, P1, R26.reuse, R17, RZ ;  /* 0x000000111a23a210 */ /* 0x040fe40007f3e0ff */
[----:B------:R-:W-:Y:S02]  /*0ee0*/  CS2R R40, SRZ ;  /* 0x0000000000287805 */ /* 0x000fe4000001ff00 */
[----:B------:R-:W-:Y:S02]  /*0ef0*/  @!P2 LEA.HI.X.SX32 R38, R26, R18, 0x1, P1 ;  /* 0x000000121a26a211 */ /* 0x000fe400008f0eff */
[----:B0-----:R-:W-:-:S04]  /*0f00*/  @!P2 LEA R22, P3, R35, R22, 0x3 ;  /* 0x000000162316a211 */ /* 0x001fc800078618ff */
[----:B------:R-:W-:Y:S02]  /*0f10*/  @!P2 LEA.HI.X R23, R35, R23, R38, 0x3, P3 ;  /* 0x000000172317a211 */ /* 0x000fe400018f1c26 */
[----:B------:R-:W3:Y:S04]  /*0f20*/  LDG.E.64 R38, desc[UR10][R32.64+0x8] ;  /* 0x0000080a20267981 */ /* 0x000ee8000c1e1b00 */
[----:B------:R0:W3:Y:S01]  /*0f30*/  @!P2 LDG.E.64 R40, desc[UR10][R22.64] ;  /* 0x0000000a1628a981 */ /* 0x0000e2000c1e1b00 */
[----:B------:R-:W-:Y:S01]  /*0f40*/  IMAD R35, RZ, RZ, -UR24 ;  /* 0x80000018ff237e24 */ /* 0x000fe2000f8e02ff */
[----:B--2---:R-:W-:-:S03]  /*0f50*/  DFMA R42, R42, R44, R36 ;  /* 0x0000002c2a2a722b */ /* 0x004fc60000000024 */
[----:B------:R-:W-:-:S05]  /*0f60*/  IMAD R36, R35, 0x2, R34 ;  /* 0x0000000223247824 */ /* 0x000fca00078e0222 */
[C---:B------:R-:W-:Y:S02]  /*0f70*/  ISETP.GE.AND P1, PT, R36.reuse, UR21, PT ;  /* 0x0000001524007c0c */ /* 0x040fe4000bf26270 */
[----:B------:R-:W-:-:S04]  /*0f80*/  LOP3.LUT R35, R36, R24, R30, 0xfe, !PT ;  /* 0x0000001824237212 */ /* 0x000fc800078efe1e */
[----:B------:R-:W-:-:S04]  /*0f90*/  ISETP.LT.OR P2, PT, R35, RZ, P1 ;  /* 0x000000ff2300720c */ /* 0x000fc80000f41670 */
[----:B------:R-:W-:-:S04]  /*0fa0*/  ISETP.GE.OR P2, PT, R24, UR15, P2 ;  /* 0x0000000f18007c0c */ /* 0x000fc80009746670 */
[----:B------:R-:W-:-:S13]  /*0fb0*/  ISETP.GE.OR P2, PT, R30, UR14, P2 ;  /* 0x0000000e1e007c0c */ /* 0x000fda0009746670 */
[----:B0-----:R-:W0:Y:S01]  /*0fc0*/  @!P2 LDC.64 R22, c[0x0][0x210] ;  /* 0x00008400ff16ab82 */ /* 0x001e220000000a00 */
[----:B------:R-:W-:Y:S01]  /*0fd0*/  @!P2 IADD3 R35, P3, R31, R17, RZ ;  /* 0x000000111f23a210 */ /* 0x000fe20007f7e0ff */
[----:B---3--:R-:W-:-:S03]  /*0fe0*/  DFMA R38, R38, R40, R42 ;  /* 0x000000282626722b */ /* 0x008fc6000000002a */
[----:B------:R-:W-:Y:S02]  /*0ff0*/  @!P2 LEA.HI.X.SX32 R40, R31, R18, 0x1, P3 ;  /* 0x000000121f28a211 */ /* 0x000fe400018f0eff */
[----:B------:R-:W-:Y:S02]  /*1000*/  CS2R R42, SRZ ;  /* 0x00000000002a7805 */ /* 0x000fe4000001ff00 */
[----:B0-----:R-:W-:-:S04]  /*1010*/  @!P2 LEA R22, P3, R35, R22, 0x3 ;  /* 0x000000162316a211 */ /* 0x001fc800078618ff */
[----:B------:R-:W-:Y:S02]  /*1020*/  @!P2 LEA.HI.X R23, R35, R23, R40, 0x3, P3 ;  /* 0x000000172317a211 */ /* 0x000fe400018f1c28 */
[----:B------:R-:W2:Y:S04]  /*1030*/  LDG.E.64 R40, desc[UR10][R32.64+0x10] ;  /* 0x0000100a20287981 */ /* 0x000ea8000c1e1b00 */
[----:B------:R0:W2:Y:S01]  /*1040*/  @!P2 LDG.E.64 R42, desc[UR10][R22.64] ;  /* 0x0000000a162aa981 */ /* 0x0000a2000c1e1b00 */
[----:B------:R-:W-:-:S05]  /*1050*/  VIADD R35, R15, -UR25 ;  /* 0x800000190f237c36 */ /* 0x000fca0008000000 */
[----:B------:R-:W-:-:S04]  /*1060*/  LOP3.LUT R37, R34, R35, R30, 0xfe, !PT ;  /* 0x0000002322257212 */ /* 0x000fc800078efe1e */
[----:B------:R-:W-:-:S04]  /*1070*/  ISETP.GE.AND P2, PT, R37, RZ, PT ;  /* 0x000000ff2500720c */ /* 0x000fc80003f46270 */
[----:B------:R-:W-:-:S04]  /*1080*/  ISETP.GE.OR P2, PT, R16, UR21, !P2 ;  /* 0x0000001510007c0c */ /* 0x000fc8000d746670 */
[----:B------:R-:W-:-:S04]  /*1090*/  ISETP.GE.OR P2, PT, R35, UR15, P2 ;  /* 0x0000000f23007c0c */ /* 0x000fc80009746670 */
[----:B------:R-:W-:-:S13]  /*10a0*/  ISETP.GE.OR P2, PT, R30, UR14, P2 ;  /* 0x0000000e1e007c0c */ /* 0x000fda0009746670 */
[----:B0-----:R-:W0:Y:S01]  /*10b0*/  @!P2 LDC.64 R22, c[0x0][0x210] ;  /* 0x00008400ff16ab82 */ /* 0x001e220000000a00 */
[----:B------:R-:W-:-:S04]  /*10c0*/  @!P2 IADD3 R37, P3, R20, R17, RZ ;  /* 0x000000111425a210 */ /* 0x000fc80007f7e0ff */
[C---:B0-----:R-:W-:Y:S01]  /*10d0*/  @!P2 LEA R22, P4, R37.reuse, R22, 0x3 ;  /* 0x000000162516a211 */ /* 0x041fe200078818ff */
[----:B--2---:R-:W-:Y:S01]  /*10e0*/  DFMA R38, R40, R42, R38 ;  /* 0x0000002a2826722b */ /* 0x004fe20000000026 */
[----:B------:R-:W-:Y:S02]  /*10f0*/  @!P2 LEA.HI.X.SX32 R40, R20, R18, 0x1, P3 ;  /* 0x000000121428a211 */ /* 0x000fe400018f0eff */
[----:B------:R-:W-:Y:S02]  /*1100*/  CS2R R42, SRZ ;  /* 0x00000000002a7805 */ /* 0x000fe4000001ff00 */
[----:B------:R-:W-:Y:S02]  /*1110*/  @!P2 LEA.HI.X R23, R37, R23, R40, 0x3, P4 ;  /* 0x000000172517a211 */ /* 0x000fe400020f1c28 */
[----:B------:R-:W2:Y:S04]  /*1120*/  LDG.E.64 R40, desc[UR10][R32.64+0x18] ;  /* 0x0000180a20287981 */ /* 0x000ea8000c1e1b00 */
[----:B------:R0:W2:Y:S01]  /*1130*/  @!P2 LDG.E.64 R42, desc[UR10][R22.64] ;  /* 0x0000000a162aa981 */ /* 0x0000a2000c1e1b00 */
[----:B------:R-:W-:-:S04]  /*1140*/  LOP3.LUT R37, R25, R35, R30, 0xfe, !PT ;  /* 0x0000002319257212 */ /* 0x000fc800078efe1e */
[----:B------:R-:W-:-:S04]  /*1150*/  ISETP.LT.OR P2, PT, R37, RZ, P0 ;  /* 0x000000ff2500720c */ /* 0x000fc80000741670 */
[----:B------:R-:W-:-:S04]  /*1160*/  ISETP.GE.OR P2, PT, R35, UR15, P2 ;  /* 0x0000000f23007c0c */ /* 0x000fc80009746670 */
[----:B------:R-:W-:-:S13]  /*1170*/  ISETP.GE.OR P2, PT, R30, UR14, P2 ;  /* 0x0000000e1e007c0c */ /* 0x000fda0009746670 */
[----:B0-----:R-:W0:Y:S01]  /*1180*/  @!P2 LDC.64 R22, c[0x0][0x210] ;  /* 0x00008400ff16ab82 */ /* 0x001e220000000a00 */
[----:B------:R-:W-:-:S04]  /*1190*/  @!P2 IADD3 R37, P3, R27, R17, RZ ;  /* 0x000000111b25a210 */ /* 0x000fc80007f7e0ff */
[----:B0-----:R-:W-:Y:S01]  /*11a0*/  @!P2 LEA R22, P4, R37, R22, 0x3 ;  /* 0x000000162516a211 */ /* 0x001fe200078818ff */
        /* <DEDUP_REMOVED lines=11> */
[C---:B------:R-:W-:Y:S02]  /*1260*/  @!P2 IADD3 R35, P3, R19.reuse, R17, RZ ;  /* 0x000000111323a210 */ /* 0x040fe40007f7e0ff */
[----:B------:R-:W-:Y:S01]  /*1270*/  CS2R R44, SRZ ;  /* 0x00000000002c7805 */ /* 0x000fe2000001ff00 */
[----:B------:R-:W-:Y:S01]  /*1280*/  IMAD R37, RZ, RZ, -UR25 ;  /* 0x80000019ff257e24 */ /* 0x000fe2000f8e02ff */
[----:B--2---:R-:W-:Y:S01]  /*1290*/  DFMA R38, R40, R42, R38 ;  /* 0x0000002a2826722b */ /* 0x004fe20000000026 */
[----:B------:R-:W-:Y:S02]  /*12a0*/  @!P2 LEA.HI.X.SX32 R40, R19, R18, 0x1, P3 ;  /* 0x000000121328a211 */ /* 0x000fe400018f0eff */
[----:B0-----:R-:W-:-:S04]  /*12b0*/  @!P2 LEA R22, P3, R35, R22, 0x3 ;  /* 0x000000162316a211 */ /* 0x001fc800078618ff */
[----:B------:R-:W-:Y:S02]  /*12c0*/  @!P2 LEA.HI.X R23, R35, R23, R40, 0x3, P3 ;  /* 0x000000172317a211 */ /* 0x000fe400018f1c28 */
[----:B------:R-:W2:Y:S04]  /*12d0*/  LDG.E.64 R40, desc[UR10][R32.64+0x28] ;  /* 0x0000280a20287981 */ /* 0x000ea8000c1e1b00 */
[----:B------:R0:W2:Y:S01]  /*12e0*/  @!P2 LDG.E.64 R44, desc[UR10][R22.64] ;  /* 0x0000000a162ca981 */ /* 0x0000a2000c1e1b00 */
[----:B------:R-:W-:-:S05]  /*12f0*/  IMAD R42, R37, 0x2, R15 ;  /* 0x00000002252a7824 */ /* 0x000fca00078e020f */
[----:B------:R-:W-:-:S04]  /*1300*/  LOP3.LUT R35, R34, R42, R30, 0xfe, !PT ;  /* 0x0000002a22237212 */ /* 0x000fc800078efe1e */
[----:B------:R-:W-:-:S04]  /*1310*/  ISETP.GE.AND P2, PT, R35, RZ, PT ;  /* 0x000000ff2300720c */ /* 0x000fc80003f46270 */
[----:B------:R-:W-:-:S04]  /*1320*/  ISETP.GE.OR P2, PT, R34, UR21, !P2 ;  /* 0x0000001522007c0c */ /* 0x000fc8000d746670 */
[----:B------:R-:W-:-:S04]  /*1330*/  ISETP.GE.OR P2, PT, R42, UR15, P2 ;  /* 0x0000000f2a007c0c */ /* 0x000fc80009746670 */
[----:B------:R-:W-:-:S13]  /*1340*/  ISETP.GE.OR P2, PT, R30, UR14, P2 ;  /* 0x0000000e1e007c0c */ /* 0x000fda0009746670 */
[----:B0-----:R-:W0:Y:S01]  /*1350*/  @!P2 LDC.64 R22, c[0x0][0x210] ;  /* 0x00008400ff16ab82 */ /* 0x001e220000000a00 */
[----:B------:R-:W-:-:S05]  /*1360*/  IMAD R37, R37, 0x2, R24 ;  /* 0x0000000225257824 */ /* 0x000fca00078e0218 */
[----:B------:R-:W-:Y:S01]  /*1370*/  LOP3.LUT R37, R37, R30, RZ, 0xfc, !PT ;  /* 0x0000001e25257212 */ /* 0x000fe200078efcff */
[----:B--2---:R-:W-:Y:S01]  /*1380*/  DFMA R34, R40, R44, R38 ;  /* 0x0000002c2822722b */ /* 0x004fe20000000026 */
[C---:B------:R-:W-:Y:S02]  /*1390*/  @!P2 IADD3 R38, P3, R29.reuse, R17, RZ ;  /* 0x000000111d26a210 */ /* 0x040fe40007f7e0ff */
[----:B------:R-:W-:Y:S02]  /*13a0*/  CS2R R40, SRZ ;  /* 0x0000000000287805 */ /* 0x000fe4000001ff00 */
[----:B0-----:R-:W-:Y:S02]  /*13b0*/  @!P2 LEA R22, P4, R38, R22, 0x3 ;  /* 0x000000162616a211 */ /* 0x001fe400078818ff */
[----:B------:R-:W-:-:S04]  /*13c0*/  @!P2 LEA.HI.X.SX32 R39, R29, R18, 0x1, P3 ;  /* 0x000000121d27a211 */ /* 0x000fc800018f0eff */
[----:B------:R-:W-:Y:S02]  /*13d0*/  @!P2 LEA.HI.X R23, R38, R23, R39, 0x3, P4 ;  /* 0x000000172617a211 */ /* 0x000fe400020f1c27 */
[----:B------:R-:W2:Y:S04]  /*13e0*/  LDG.E.64 R38, desc[UR10][R32.64+0x30] ;  /* 0x0000300a20267981 */ /* 0x000ea8000c1e1b00 */
[----:B------:R0:W2:Y:S01]  /*13f0*/  @!P2 LDG.E.64 R40, desc[UR10][R22.64] ;  /* 0x0000000a1628a981 */ /* 0x0000a2000c1e1b00 */
[----:B------:R-:W-:-:S04]  /*1400*/  LOP3.LUT R25, R37, R25, RZ, 0xfc, !PT ;  /* 0x0000001925197212 */ /* 0x000fc800078efcff */
[----:B------:R-:W-:Y:S02]  /*1410*/  ISETP.LT.OR P0, PT, R25, RZ, P0 ;  /* 0x000000ff1900720c */ /* 0x000fe40000701670 */
[----:B------:R-:W-:Y:S02]  /*1420*/  LOP3.LUT R36, R37, R36, RZ, 0xfc, !PT ;  /* 0x0000002425247212 */ /* 0x000fe400078efcff */
[----:B------:R-:W-:Y:S02]  /*1430*/  ISETP.GE.OR P0, PT, R42, UR15, P0 ;  /* 0x0000000f2a007c0c */ /* 0x000fe40008706670 */
[----:B------:R-:W-:Y:S02]  /*1440*/  ISETP.LT.OR P1, PT, R36, RZ, P1 ;  /* 0x000000ff2400720c */ /* 0x000fe40000f21670 */
[----:B------:R-:W-:Y:S02]  /*1450*/  ISETP.GE.OR P0, PT, R30, UR14, P0 ;  /* 0x0000000e1e007c0c */ /* 0x000fe40008706670 */
[----:B------:R-:W-:-:S04]  /*1460*/  ISETP.GE.OR P1, PT, R42, UR15, P1 ;  /* 0x0000000f2a007c0c */ /* 0x000fc80008f26670 */
[----:B------:R-:W-:-:S07]  /*1470*/  ISETP.GE.OR P1, PT, R30, UR14, P1 ;  /* 0x0000000e1e007c0c */ /* 0x000fce0008f26670 */
[----:B0-----:R-:W0:Y:S08]  /*1480*/  @!P0 LDC.64 R22, c[0x0][0x210] ;  /* 0x00008400ff168b82 */ /* 0x001e300000000a00 */
[----:B------:R-:W1:Y:S01]  /*1490*/  @!P1 LDC.64 R24, c[0x0][0x210] ;  /* 0x00008400ff189b82 */ /* 0x000e620000000a00 */
[----:B------:R-:W-:-:S04]  /*14a0*/  @!P0 IADD3 R36, P2, R28, R17, RZ ;  /* 0x000000111c248210 */ /* 0x000fc80007f5e0ff */
[----:B------:R-:W-:Y:S02]  /*14b0*/  @!P0 LEA.HI.X.SX32 R37, R28, R18, 0x1, P2 ;  /* 0x000000121c258211 */ /* 0x000fe400010f0eff */
[----:B0-----:R-:W-:-:S04]  /*14c0*/  @!P0 LEA R22, P2, R36, R22, 0x3 ;  /* 0x0000001624168211 */ /* 0x001fc800078418ff */
[----:B------:R-:W-:Y:S02]  /*14d0*/  @!P0 LEA.HI.X R23, R36, R23, R37, 0x3, P2 ;  /* 0x0000001724178211 */ /* 0x000fe400010f1c25 */
[----:B------:R-:W-:-:S06]  /*14e0*/  CS2R R36, SRZ ;  /* 0x0000000000247805 */ /* 0x000fcc000001ff00 */
[----:B------:R-:W3:Y:S04]  /*14f0*/  @!P0 LDG.E.64 R36, desc[UR10][R22.64] ;  /* 0x0000000a16248981 */ /* 0x000ee8000c1e1b00 */
[----:B------:R-:W3:Y:S01]  /*1500*/  LDG.E.64 R22, desc[UR10][R32.64+0x38] ;  /* 0x0000380a20167981 */ /* 0x000ee2000c1e1b00 */
[----:B--2---:R-:W-:Y:S01]  /*1510*/  DFMA R34, R38, R40, R34 ;  /* 0x000000282622722b */ /* 0x004fe20000000022 */
[----:B------:R-:W-:-:S04]  /*1520*/  @!P1 IADD3 R38, P3, R21, R17, RZ ;  /* 0x0000001115269210 */ /* 0x000fc80007f7e0ff */
[----:B------:R-:W-:Y:S02]  /*1530*/  @!P1 LEA.HI.X.SX32 R39, R21, R18, 0x1, P3 ;  /* 0x0000001215279211 */ /* 0x000fe400018f0eff */
[----:B-1----:R-:W-:-:S04]  /*1540*/  @!P1 LEA R24, P2, R38, R24, 0x3 ;  /* 0x0000001826189211 */ /* 0x002fc800078418ff */
[----:B------:R-:W-:Y:S02]  /*1550*/  @!P1 LEA.HI.X R25, R38, R25, R39, 0x3, P2 ;  /* 0x0000001926199211 */ /* 0x000fe400010f1c27 */
[----:B------:R-:W-:-:S06]  /*1560*/  CS2R R38, SRZ ;  /* 0x0000000000267805 */ /* 0x000fcc000001ff00 */
[----:B------:R-:W2:Y:S04]  /*1570*/  @!P1 LDG.E.64 R38, desc[UR10][R24.64] ;  /* 0x0000000a18269981 */ /* 0x000ea8000c1e1b00 */
[----:B------:R0:W2:Y:S01]  /*1580*/  LDG.E.64 R24, desc[UR10][R32.64+0x40] ;  /* 0x0000400a20187981 */ /* 0x0000a2000c1e1b00 */
[----:B------:R-:W-:Y:S01]  /*1590*/  VIADD R0, R0, 0x1 ;  /* 0x0000000100007836 */ /* 0x000fe20000000000 */
[----:B0-----:R-:W-:-:S05]  /*15a0*/  IADD3 R32, P0, R32, 0x48, RZ ;  /* 0x0000004820207810 */ /* 0x001fca0007f1e0ff */
[----:B------:R-:W-:Y:S01]  /*15b0*/  IMAD.X R33, RZ, RZ, R33, P0 ;  /* 0x000000ffff217224 */ /* 0x000fe200000e0621 */
[----:B------:R-:W-:Y:S01]  /*15c0*/  ISETP.NE.AND P0, PT, R0, 0x3, PT ;  /* 0x000000030000780c */ /* 0x000fe20003f05270 */
[----:B------:R-:W-:Y:S01]  /*15d0*/  VIADD R30, R30, -UR17 ;  /* 0x800000111e1e7c36 */ /* 0x000fe20008000000 */
[----:B---3--:R-:W-:Y:S01]  /*15e0*/  DFMA R36, R22, R36, R34 ;  /* 0x000000241624722b */ /* 0x008fe20000000022 */
[----:B------:R-:W-:-:S04]  /*15f0*/  IMAD R34, RZ, RZ, -UR4 ;  /* 0x80000004ff227e24 */ /* 0x000fc8000f8e02ff */
        /* <DEDUP_REMOVED lines=9> */
[----:B--2---:R-:W-:Y:S01]  /*1690*/  DFMA R36, R24, R38, R36 ;  /* 0x000000261824722b */ /* 0x004fe20000000024 */
[----:B------:R-:W-:Y:S10]  /*16a0*/  @P0 BRA `(.L_x_309) ;  /* 0xfffffff400b00947 */ /* 0x000ff4000383ffff */
        /* <DEDUP_REMOVED lines=9> */
.L_x_308:
[----:B------:R-:W-:Y:S05]  /*1740*/  BSYNC B0 ;  /* 0x0000000000007941 */ /* 0x000fea0003800000 */
.L_x_307:
        /* <DEDUP_REMOVED lines=28> */
[----:B------:R0:W-:Y:S02]  /*1910*/  STG.E.64 desc[UR10][R6.64], R36 ;  /* 0x0000002406007986 */ /* 0x0001e4000c101b0a */
[----:B------:R-:W-:Y:S01]  /*1920*/  IMAD.X R4, RZ, RZ, R4, P0 ;  /* 0x000000ffff047224 */ /* 0x000fe200000e0604 */
[----:B------:R-:W-:-:S04]  /*1930*/  ISETP.GE.U32.AND P0, PT, R3, UR5, PT ;  /* 0x0000000503007c0c */ /* 0x000fc8000bf06070 */
[----:B------:R-:W-:-:S13]  /*1940*/  ISETP.GE.AND.EX P0, PT, R4, UR6, PT, P0 ;  /* 0x0000000604007c0c */ /* 0x000fda000bf06300 */
[----:B0-----:R-:W-:Y:S05]  /*1950*/  @!P0 BRA `(.L_x_311) ;  /* 0xffffffe800788947 */ /* 0x001fea000383ffff */
[----:B------:R-:W-:Y:S05]  /*1960*/  EXIT ;  /* 0x000000000000794d */ /* 0x000fea0003800000 */
.L_x_312:
        /* <DEDUP_REMOVED lines=9> */
.L_x_490:


//--------------------- .text._ZN2at6native51_GLOBAL__N__11011a27_18_DepthwiseConv3d_cu_35e0c7b543conv_depthwise3d_cuda_backward_input_kernelIddLi3ELi3ELi3ELi1ELi1ELi1ELin1ELin1ELin1EEEvNS_27GenericPackedTensorAccessorIKT_Lm5ENS_16DefaultPtrTraitsEiEENS3_IS4_Lm5ES6_iEES7_iiiiiiiii --------------------------
	.section	.text._ZN2at6native51_GLOBAL__N__11011a27_18_DepthwiseConv3d_cu_35e0c7b543conv_depthwise3d_cuda_backward_input_kernelIddLi3ELi3ELi3ELi1ELi1ELi1ELin1ELin1ELin1EEEvNS_27GenericPackedTensorAccessorIKT_Lm5ENS_16DefaultPtrTraitsEiEENS3_IS4_Lm5ES6_iEES7_iiiiiiiii,"ax",@progbits
	.align	128
.text._ZN2at6native51_GLOBAL__N__11011a27_18_DepthwiseConv3d_cu_35e0c7b543conv_depthwise3d_cuda_backward_input_kernelIddLi3ELi3ELi3ELi1ELi1ELi1ELin1ELin1ELin1EEEvNS_27GenericPackedTensorAccessorIKT_Lm5ENS_16DefaultPtrTraitsEiEENS3_IS4_Lm5ES6_iEES7_iiiiiiiii:
        .type           _ZN2at6native51_GLOBAL__N__11011a27_18_DepthwiseConv3d_cu_35e0c7b543conv_depthwise3d_cuda_backward_input_kernelIddLi3ELi3ELi3ELi1ELi1ELi1ELin1ELin1ELin1EEEvNS_27GenericPackedTensorAccessorIKT_Lm5ENS_16DefaultPtrTraitsEiEENS3_IS4_Lm5ES6_iEES7_iiiiiiiii,@function
        .size           _ZN2at6native51_GLOBAL__N__11011a27_18_DepthwiseConv3d_cu_35e0c7b543conv_depthwise3d_cuda_backward_input_kernelIddLi3ELi3ELi3ELi1ELi1ELi1ELin1ELin1ELin1EEEvNS_27GenericPackedTensorAccessorIKT_Lm5ENS_16DefaultPtrTraitsEiEENS3_IS4_Lm5ES6_iEES7_iiiiiiiii,(.L_x_491 - _ZN2at6native51_GLOBAL__N__11011a27_18_DepthwiseConv3d_cu_35e0c7b543conv_depthwise3d_cuda_backward_input_kernelIddLi3ELi3ELi3ELi1ELi1ELi1ELin1ELin1ELin1EEEvNS_27GenericPackedTensorAccessorIKT_Lm5ENS_16DefaultPtrTraitsEiEENS3_IS4_Lm5ES6_iEES7_iiiiiiiii)
        .other          _ZN2at6native51_GLOBAL__N__11011a27_18_DepthwiseConv3d_cu_35e0c7b543conv_depthwise3d_cuda_backward_input_kernelIddLi3ELi3ELi3ELi1ELi1ELi1ELin1ELin1ELin1EEEvNS_27GenericPackedTensorAccessorIKT_Lm5ENS_16DefaultPtrTraitsEiEENS3_IS4_Lm5ES6_iEES7_iiiiiiiii,@"STO_CUDA_ENTRY STV_DEFAULT"
_ZN2at6native51_GLOBAL__N__11011a27_18_DepthwiseConv3d_cu_35e0c7b543conv_depthwise3d_cuda_backward_input_kernelIddLi3ELi3ELi3ELi1ELi1ELi1ELin1ELin1ELin1EEEvNS_27GenericPackedTensorAccessorIKT_Lm5ENS_16DefaultPtrTraitsEiEENS3_IS4_Lm5ES6_iEES7_iiiiiiiii:
        /* <DEDUP_REMOVED lines=15> */
[----:B------:R-:W-:Y:S01]  /*00f0*/  IMAD.MOV.U32 R34, RZ, RZ, R32 ;  /* 0x000000ffff227224 */ /* 0x000fe200078e0020 */
[----:B------:R-:W-:Y:S01]  /*0100*/  ULDC.64 UR6, c[0x0][0x208] ;  /* 0x0000820000067ab9 */ /* 0x000fe20000000a00 */
[----:B------:R-:W-:Y:S01]  /*0110*/  IMAD R32, R5, UR4, RZ ;  /* 0x0000000405207c24 */ /* 0x000fe2000f8e02ff */
[----:B------:R-:W-:Y:S01]  /*0120*/  ULDC UR9, c[0x0][0x258] ;  /* 0x0000960000097ab9 */ /* 0x000fe20000000800 */
[----:B------:R-:W-:Y:S01]  /*0130*/  ULDC UR15, c[0x0][0x2a8] ;  /* 0x0000aa00000f7ab9 */ /* 0x000fe20000000800 */
[----:B------:R-:W-:Y:S01]  /*0140*/  ULDC UR16, c[0x0][0x2a4] ;  /* 0x0000a90000107ab9 */ /* 0x000fe20000000800 */
[----:B------:R-:W1:Y:S01]  /*0150*/  LDC R11, c[0x0][0x21c] ;  /* 0x00008700ff0b7b82 */ /* 0x000e620000000800 */
        /* <DEDUP_REMOVED lines=26> */
.L_x_317:
        /* <DEDUP_REMOVED lines=68> */
[C---:B------:R-:W-:Y:S02]  /*0740*/  IMAD R0, R11.reuse, R2, R0 ;  /* 0x000000020b007224 */ /* 0x040fe400078e0200 */
[----:B------:R-:W-:Y:S01]  /*0750*/  IMAD.MOV R2, RZ, RZ, -R31 ;  /* 0x000000ffff027224 */ /* 0x000fe200078e0a1f */
[----:B0-----:R-:W0:Y:S02]  /*0760*/  MUFU.RCP R6, R6 ;  /* 0x0000000600067308 */ /* 0x001e240000001000 */
        /* <DEDUP_REMOVED lines=20> */
[----:B------:R-:W-:Y:S02]  /*08b0*/  IMAD.MOV R6, RZ, RZ, -R30 ;  /* 0x000000ffff067224 */ /* 0x000fe400078e0a1e */
[----:B------:R-:W-:Y:S02]  /*08c0*/  IMAD R0, R13, R5, R0 ;  /* 0x000000050d007224 */ /* 0x000fe400078e0200 */
[----:B------:R-:W-:Y:S02]  /*08d0*/  IMAD R22, R22, R4, R31 ;  /* 0x0000000416167224 */ /* 0x000fe400078e021f */
[----:B------:R-:W-:Y:S01]  /*08e0*/  IMAD R21, R21, R6, R8 ;  /* 0x0000000615157224 */ /* 0x000fe200078e0208 */
        /* <DEDUP_REMOVED lines=15> */
[----:B------:R-:W-:-:S12]  /*09e0*/  IMAD R0, R3, R2, R34 ;  /* 0x0000000203007224 */ /* 0x000fd800078e0222 */
[----:B------:R-:W-:Y:S05]  /*09f0*/  @P0 BRA `(.L_x_314) ;  /* 0x0000001400980947 */ /* 0x000fea0003800000 */
[----:B------:R-:W0:Y:S01]  /*0a00*/  LDC R6, c[0x0][0x2a4] ;  /* 0x0000a900ff067b82 */ /* 0x000e220000000800 */
[----:B------:R-:W-:Y:S02]  /*0a10*/  ULDC.64 UR4, c[0x0][0x2b0] ;  /* 0x0000ac0000047ab9 */ /* 0x000fe40000000a00 */
[----:B------:R-:W-:Y:S01]  /*0a20*/  VIADD R19, R22, UR4 ;  /* 0x0000000416137c36 */ /* 0x000fe20008000000 */
[----:B------:R-:W-:Y:S01]  /*0a30*/  ULDC UR4, c[0x0][0x28c] ;  /* 0x0000a30000047ab9 */ /* 0x000fe20000000800 */
[----:B------:R-:W-:Y:S02]  /*0a40*/  VIADD R25, R0, UR5 ;  /* 0x0000000500197c36 */ /* 0x000fe40008000000 */
[C---:B------:R-:W-:Y:S01]  /*0a50*/  VIADD R11, R19.reuse, 0xffffffff ;  /* 0xffffffff130b7836 */ /* 0x040fe20000000000 */
[----:B------:R-:W1:Y:S01]  /*0a60*/  LDC R4, c[0x0][0x2a8] ;  /* 0x0000aa00ff047b82 */ /* 0x000e620000000800 */
[----:B------:R-:W-:Y:S01]  /*0a70*/  IABS R27, R19 ;  /* 0x00000013001b7213 */ /* 0x000fe20000000000 */
[----:B------:R-:W-:-:S02]  /*0a80*/  VIADD R15, R19, 0xfffffffe ;  /* 0xfffffffe130f7836 */ /* 0x000fc40000000000 */
[----:B------:R-:W-:Y:S01]  /*0a90*/  IABS R37, R11 ;  /* 0x0000000b00257213 */ /* 0x000fe20000000000 */
[----:B------:R-:W-:Y:S02]  /*0aa0*/  VIADD R29, R25, 0xfffffffe ;  /* 0xfffffffe191d7836 */ /* 0x000fe40000000000 */
[----:B------:R-:W-:-:S03]  /*0ab0*/  IABS R39, R15 ;  /* 0x0000000f00277213 */ /* 0x000fc60000000000 */
        /* <DEDUP_REMOVED lines=9> */
[----:B-1----:R-:W1:Y:S01]  /*0b50*/  MUFU.RCP R5, R5 ;  /* 0x0000000500057308 */ /* 0x002e620000001000 */
[----:B0-----:R-:W-:-:S07]  /*0b60*/  VIADD R8, R2, 0xffffffe ;  /* 0x0ffffffe02087836 */ /* 0x001fce0000000000 */
[----:B------:R0:W2:Y:S01]  /*0b70*/  F2I.FTZ.U32.TRUNC.NTZ R9, R8 ;  /* 0x0000000800097305 */ /* 0x0000a2000021f000 */
[----:B-1----:R-:W-:Y:S02]  /*0b80*/  VIADD R3, R5, 0xffffffe ;  /* 0x0ffffffe05037836 */ /* 0x002fe40000000000 */
[----:B0-----:R-:W-:-:S05]  /*0b90*/  IMAD.MOV.U32 R8, RZ, RZ, RZ ;  /* 0x000000ffff087224 */ /* 0x001fca00078e00ff */
[----:B------:R-:W0:Y:S01]  /*0ba0*/  F2I.FTZ.U32.TRUNC.NTZ R3, R3 ;  /* 0x0000000300037305 */ /* 0x000e22000021f000 */
[----:B--2---:R-:W-:-:S04]  /*0bb0*/  IMAD.MOV R13, RZ, RZ, -R9 ;  /* 0x000000ffff0d7224 */ /* 0x004fc800078e0a09 */
[----:B------:R-:W-:-:S04]  /*0bc0*/  IMAD R13, R13, R10, RZ ;  /* 0x0000000a0d0d7224 */ /* 0x000fc800078e02ff */
[----:B------:R-:W-:-:S04]  /*0bd0*/  IMAD.HI.U32 R8, R9, R13, R8 ;  /* 0x0000000d09087227 */ /* 0x000fc800078e0008 */
[----:B0-----:R-:W-:Y:S02]  /*0be0*/  IMAD.MOV R14, RZ, RZ, -R3 ;  /* 0x000000ffff0e7224 */ /* 0x001fe400078e0a03 */
[----:B------:R-:W-:-:S04]  /*0bf0*/  IMAD.HI.U32 R12, R8, R37, RZ ;  /* 0x00000025080c7227 */ /* 0x000fc800078e00ff */
[----:B------:R-:W-:-:S04]  /*0c00*/  IMAD.HI.U32 R5, R8, R27, RZ ;  /* 0x0000001b08057227 */ /* 0x000fc800078e00ff */
[----:B------:R-:W-:Y:S02]  /*0c10*/  IMAD.MOV R9, RZ, RZ, -R12 ;  /* 0x000000ffff097224 */ /* 0x000fe400078e0a0c */
        /* <DEDUP_REMOVED lines=11> */
[-C--:B------:R-:W-:Y:S01]  /*0cd0*/  LOP3.LUT R25, R25, R4.reuse, RZ, 0x3c, !PT ;  /* 0x0000000419197212 */ /* 0x080fe200078e3cff */
[----:B------:R-:W-:Y:S01]  /*0ce0*/  IMAD.HI.U32 R9, R3, R9, R2 ;  /* 0x0000000903097227 */ /* 0x000fe200078e0002 */
[----:B------:R-:W-:-:S03]  /*0cf0*/  LOP3.LUT R13, R13, R4, RZ, 0x3c, !PT ;  /* 0x000000040d0d7212 */ /* 0x000fc600078e3cff */
[----:B------:R-:W-:Y:S02]  /*0d00*/  IMAD.MOV R2, RZ, RZ, -R8 ;  /* 0x000000ffff027224 */ /* 0x000fe400078e0a08 */
[----:B------:R-:W-:-:S04]  /*0d10*/  IMAD.HI.U32 R3, R9, R16, RZ ;  /* 0x0000001009037227 */ /* 0x000fc800078e00ff */
[C---:B------:R-:W-:Y:S02]  /*0d20*/  IMAD R39, R10.reuse, R2, R39 ;  /* 0x000000020a277224 */ /* 0x040fe400078e0227 */
[----:B------:R-:W-:Y:S02]  /*0d30*/  IMAD.MOV R18, RZ, RZ, -R3 ;  /* 0x000000ffff127224 */ /* 0x000fe400078e0a03 */
[----:B------:R-:W-:Y:S01]  /*0d40*/  IMAD.HI.U32 R2, R9, R14, RZ ;  /* 0x0000000e09027227 */ /* 0x000fe200078e00ff */
[----:B------:R-:W-:-:S03]  /*0d50*/  ISETP.GT.U32.AND P3, PT, R10, R39, PT ;  /* 0x000000270a00720c */ /* 0x000fc60003f64070 */
[----:B------:R-:W-:Y:S02]  /*0d60*/  IMAD R16, R7, R18, R16 ;  /* 0x0000001207107224 */ /* 0x000fe400078e0210 */
[----:B------:R-:W-:Y:S02]  /*0d70*/  IMAD.MOV R18, RZ, RZ, -R2 ;  /* 0x000000ffff127224 */ /* 0x000fe400078e0a02 */
[----:B------:R-:W-:Y:S01]  /*0d80*/  @!P1 IMAD.IADD R27, R27, 0x1, -R10 ;  /* 0x000000011b1b9824 */ /* 0x000fe200078e0a0a */
[C---:B------:R-:W-:Y:S01]  /*0d90*/  ISETP.GT.U32.AND P5, PT, R7.reuse, R16, PT ;  /* 0x000000100700720c */ /* 0x040fe20003fa4070 */
[----:B------:R-:W-:Y:S02]  /*0da0*/  IMAD R14, R7, R18, R14 ;  /* 0x00000012070e7224 */ /* 0x000fe400078e020e */
[----:B------:R-:W-:Y:S01]  /*0db0*/  IMAD.HI.U32 R9, R9, R20, RZ ;  /* 0x0000001409097227 */ /* 0x000fe200078e00ff */
[----:B------:R-:W-:Y:S02]  /*0dc0*/  ISETP.GE.U32.AND P2, PT, R27, R10, PT ;  /* 0x0000000a1b00720c */ /* 0x000fe40003f46070 */
[----:B------:R-:W-:Y:S01]  /*0dd0*/  ISETP.GT.U32.AND P0, PT, R7, R14, PT ;  /* 0x0000000e0700720c */ /* 0x000fe20003f04070 */
[----:B------:R-:W-:-:S02]  /*0de0*/  @!P3 IMAD.IADD R39, R39, 0x1, -R10 ;  /* 0x000000012727b824 */ /* 0x000fc400078e0a0a */
[----:B------:R-:W-:Y:S02]  /*0df0*/  @!P4 IMAD.IADD R37, R37, 0x1, -R10 ;  /* 0x000000012525c824 */ /* 0x000fe400078e0a0a */
[----:B------:R-:W-:Y:S02]  /*0e00*/  IMAD.MOV R18, RZ, RZ, -R9 ;  /* 0x000000ffff127224 */ /* 0x000fe400078e0a09 */
[----:B------:R-:W-:Y:S01]  /*0e10*/  @!P4 VIADD R12, R12, 0x1 ;  /* 0x000000010c0cc836 */ /* 0x000fe20000000000 */
[----:B------:R-:W-:Y:S01]  /*0e20*/  ISETP.GE.U32.AND P4, PT, R39, R10, PT ;  /* 0x0000000a2700720c */ /* 0x000fe20003f86070 */
[----:B------:R-:W-:Y:S01]  /*0e30*/  IMAD R18, R7, R18, R20 ;  /* 0x0000001207127224 */ /* 0x000fe200078e0214 */
[----:B------:R-:W-:Y:S01]  /*0e40*/  ISETP.GE.U32.AND P6, PT, R37, R10, PT ;  /* 0x0000000a2500720c */ /* 0x000fe20003fc6070 */
[----:B------:R-:W-:Y:S02]  /*0e50*/  @!P1 VIADD R5, R5, 0x1 ;  /* 0x0000000105059836 */ /* 0x000fe40000000000 */
[----:B------:R-:W-:Y:S01]  /*0e60*/  @!P5 IMAD.IADD R16, R16, 0x1, -R7 ;  /* 0x000000011010d824 */ /* 0x000fe200078e0a07 */
[----:B------:R-:W-:Y:S01]  /*0e70*/  ISETP.GT.U32.AND P1, PT, R7, R18, PT ;  /* 0x000000120700720c */ /* 0x000fe20003f24070 */
[----:B------:R-:W-:-:S02]  /*0e80*/  @P2 VIADD R5, R5, 0x1 ;  /* 0x0000000105052836 */ /* 0x000fc40000000000 */
[----:B------:R-:W-:Y:S01]  /*0e90*/  @!P3 VIADD R8, R8, 0x1 ;  /* 0x000000010808b836 */ /* 0x000fe20000000000 */
[-C--:B------:R-:W-:Y:S01]  /*0ea0*/  ISETP.GE.U32.AND P2, PT, R16, R7.reuse, PT ;  /* 0x000000071000720c */ /* 0x080fe20003f46070 */
[--C-:B------:R-:W-:Y:S01]  /*0eb0*/  @!P0 IMAD.IADD R14, R14, 0x1, -R7.reuse ;  /* 0x000000010e0e8824 */ /* 0x100fe200078e0a07 */
[----:B------:R-:W-:Y:S01]  /*0ec0*/  LOP3.LUT R16, R19, R6, RZ, 0x3c, !PT ;  /* 0x0000000613107212 */ /* 0x000fe200078e3cff */
[----:B------:R-:W-:Y:S02]  /*0ed0*/  @P4 VIADD R8, R8, 0x1 ;  /* 0x0000000108084836 */ /* 0x000fe40000000000 */
[----:B------:R-:W-:Y:S01]  /*0ee0*/  @P6 VIADD R12, R12, 0x1 ;  /* 0x000000010c0c6836 */ /* 0x000fe20000000000 */
[-C--:B------:R-:W-:Y:S01]  /*0ef0*/  ISETP.GE.U32.AND P4, PT, R14, R7.reuse, PT ;  /* 0x000000070e00720c */ /* 0x080fe20003f86070 */
[----:B------:R-:W-:Y:S01]  /*0f00*/  @!P5 VIADD R3, R3, 0x1 ;  /* 0x000000010303d836 */ /* 0x000fe20000000000 */
[----:B------:R-:W-:Y:S01]  /*0f10*/  ISETP.GE.AND P6, PT, R11, RZ, PT ;  /* 0x000000ff0b00720c */ /* 0x000fe20003fc6270 */
[----:B------:R-:W-:Y:S01]  /*0f20*/  @!P1 IMAD.IADD R18, R18, 0x1, -R7 ;  /* 0x0000000112129824 */ /* 0x000fe200078e0a07 */
[----:B------:R-:W0:Y:S01]  /*0f30*/  LDC.64 R10, c[0x0][0x270] ;  /* 0x00009c00ff0a7b82 */ /* 0x000e220000000a00 */
[----:B------:R-:W-:Y:S01]  /*0f40*/  @!P0 VIADD R2, R2, 0x1 ;  /* 0x0000000102028836 */ /* 0x000fe20000000000 */
[----:B------:R-:W-:Y:S01]  /*0f50*/  ISETP.GE.AND P5, PT, R25, RZ, PT ;  /* 0x000000ff1900720c */ /* 0x000fe20003fa6270 */
[----:B------:R-:W-:Y:S01]  /*0f60*/  @P2 VIADD R3, R3, 0x1 ;  /* 0x0000000103032836 */ /* 0x000fe20000000000 */
[----:B------:R-:W-:Y:S01]  /*0f70*/  ISETP.GE.U32.AND P2, PT, R18, R7, PT ;  /* 0x000000071200720c */ /* 0x000fe20003f46070 */
[----:B------:R-:W-:Y:S01]  /*0f80*/  @!P1 VIADD R9, R9, 0x1 ;  /* 0x0000000109099836 */ /* 0x000fe20000000000 */
[----:B------:R-:W-:Y:S01]  /*0f90*/  ISETP.GE.AND P0, PT, R13, RZ, PT ;  /* 0x000000ff0d00720c */ /* 0x000fe20003f06270 */
[----:B------:R-:W-:Y:S01]  /*0fa0*/  IMAD R7, R17, UR4, RZ ;  /* 0x0000000411077c24 */ /* 0x000fe2000f8e02ff */
[----:B------:R-:W-:Y:S01]  /*0fb0*/  ISETP.GE.AND P3, PT, R16, RZ, PT ;  /* 0x000000ff1000720c */ /* 0x000fe20003f66270 */
[----:B------:R-:W-:Y:S01]  /*0fc0*/  @P4 VIADD R2, R2, 0x1 ;  /* 0x0000000102024836 */ /* 0x000fe20000000000 */
[----:B------:R-:W-:Y:S01]  /*0fd0*/  ISETP.GE.AND P4, PT, R29, RZ, PT ;  /* 0x000000ff1d00720c */ /* 0x000fe20003f86270 */
[----:B------:R-:W-:Y:S01]  /*0fe0*/  @!P6 IMAD.MOV R12, RZ, RZ, -R12 ;  /* 0x000000ffff0ce224 */ /* 0x000fe200078e0a0c */
[----:B------:R-:W-:-:S02]  /*0ff0*/  ISETP.GE.AND P6, PT, R15, RZ, PT ;  /* 0x000000ff0f00720c */ /* 0x000fc40003fc6270 */
[----:B------:R-:W-:Y:S02]  /*1000*/  CS2R R28, SRZ ;  /* 0x00000000001c7805 */ /* 0x000fe4000001ff00 */
[----:B------:R-:W-:Y:S01]  /*1010*/  LOP3.LUT R13, RZ, R4, RZ, 0x33, !PT ;  /* 0x00000004ff0d7212 */ /* 0x000fe200078e33ff */
[----:B------:R-:W-:Y:S01]  /*1020*/  @!P5 IMAD.MOV R2, RZ, RZ, -R2 ;  /* 0x000000ffff02d224 */ /* 0x000fe200078e0a02 */
[----:B------:R-:W-:Y:S01]  /*1030*/  ISETP.NE.AND P1, PT, R6, RZ, PT ;  /* 0x000000ff0600720c */ /* 0x000fe20003f25270 */
[----:B------:R-:W-:Y:S01]  /*1040*/  @P2 VIADD R9, R9, 0x1 ;  /* 0x0000000109092836 */ /* 0x000fe20000000000 */
[----:B------:R-:W-:Y:S01]  /*1050*/  ISETP.NE.AND P2, PT, R4, RZ, PT ;  /* 0x000000ff0400720c */ /* 0x000fe20003f45270 */
[----:B------:R-:W-:Y:S01]  /*1060*/  @!P0 IMAD.MOV R3, RZ, RZ, -R3 ;  /* 0x000000ffff038224 */ /* 0x000fe200078e0a03 */
[----:B------:R-:W-:Y:S01]  /*1070*/  LOP3.LUT R6, RZ, R6, RZ, 0x33, !PT ;  /* 0x00000006ff067212 */ /* 0x000fe200078e33ff */
[----:B------:R-:W-:Y:S01]  /*1080*/  @!P3 IMAD.MOV R5, RZ, RZ, -R5 ;  /* 0x000000ffff05b224 */ /* 0x000fe200078e0a05 */
[----:B------:R-:W-:Y:S01]  /*1090*/  SEL R15, R13, R2, !P2 ;  /* 0x000000020d0f7207 */ /* 0x000fe20005000000 */
[----:B------:R-:W-:Y:S01]  /*10a0*/  @!P4 IMAD.MOV R9, RZ, RZ, -R9 ;  /* 0x000000ffff09c224 */ /* 0x000fe200078e0a09 */
[----:B------:R-:W-:Y:S01]  /*10b0*/  SEL R18, R6, R12, !P1 ;  /* 0x0000000c06127207 */ /* 0x000fe20004800000 */
[----:B0-----:R-:W-:Y:S01]  /*10c0*/  IMAD.WIDE R10, R7, 0x8, R10 ;  /* 0x00000008070a7825 */ /* 0x001fe200078e020a */
[----:B------:R-:W-:-:S02]  /*10d0*/  SEL R14, R13, R3, !P2 ;  /* 0x000000030d0e7207 */ /* 0x000fc40005000000 */
[----:B------:R-:W-:Y:S01]  /*10e0*/  SEL R13, R13, R9, !P2 ;  /* 0x000000090d0d7207 */ /* 0x000fe20005000000 */
[----:B------:R-:W-:Y:S01]  /*10f0*/  @!P6 IMAD.MOV R8, RZ, RZ, -R8 ;  /* 0x000000ffff08e224 */ /* 0x000fe200078e0a08 */
[----:B------:R-:W-:Y:S01]  /*1100*/  SEL R20, R6, R5, !P1 ;  /* 0x0000000506147207 */ /* 0x000fe20004800000 */
[----:B------:R-:W-:Y:S02]  /*1110*/  IMAD.MOV.U32 R12, RZ, RZ, R10 ;  /* 0x000000ffff0c7224 */ /* 0x000fe400078e000a */
[----:B------:R-:W-:Y:S01]  /*1120*/  VIADD R10, R0, UR5 ;  /* 0x00000005000a7c36 */ /* 0x000fe20008000000 */
[----:B------:R-:W-:Y:S01]  /*1130*/  SEL R16, R6, R8, !P1 ;  /* 0x0000000806107207 */ /* 0x000fe20004800000 */
[----:B------:R-:W-:-:S07]  /*1140*/  IMAD R9, R15, R4, RZ ;  /* 0x000000040f097224 */ /* 0x000fce00078e02ff */
.L_x_316:
        /* <DEDUP_REMOVED lines=25> */
.L_x_315:
        /* <DEDUP_REMOVED lines=21> */
[----:B------:R-:W-:-:S04]  /*1430*/  ISETP.GE.OR P0, PT, R15, UR8, !P0 ;  /* 0x000000080f007c0c */ /* 0x000fc8000c706670 */
[----:B------:R-:W-:-:S04]  /*1440*/  ISETP.GE.OR P0, PT, R20, UR11, P0 ;  /* 0x0000000b14007c0c */ /* 0x000fc80008706670 */
[----:B------:R-:W-:Y:S02]  /*1450*/  ISETP.GE.OR P1, PT, R37, UR10, P0 ;  /* 0x0000000a25007c0c */ /* 0x000fe40008726670 */
[----:B------:R-:W-:-:S04]  /*1460*/  ISETP.GE.AND P0, PT, R24, RZ, PT ;  /* 0x000000ff1800720c */ /* 0x000fc80003f06270 */
[----:B------:R-:W-:-:S04]  /*1470*/  ISETP.GE.OR P0, PT, R14, UR8, !P0 ;  /* 0x000000080e007c0c */ /* 0x000fc8000c706670 */
[----:B------:R-:W-:-:S03]  /*1480*/  ISETP.GE.OR P0, PT, R20, UR11, P0 ;  /* 0x0000000b14007c0c */ /* 0x000fc60008706670 */
[----:B------:R-:W0:Y:S01]  /*1490*/  @!P1 LDC.64 R24, c[0x0][0x210] ;  /* 0x00008400ff189b82 */ /* 0x000e220000000a00 */
[----:B------:R-:W-:Y:S01]  /*14a0*/  @!P1 IMAD R41, R40, UR8, R15 ;  /* 0x0000000828299c24 */ /* 0x000fe2000f8e020f */
[----:B------:R-:W-:-:S04]  /*14b0*/  ISETP.GE.OR P0, PT, R37, UR10, P0 ;  /* 0x0000000a25007c0c */ /* 0x000fc80008706670 */
[----:B------:R-:W-:-:S04]  /*14c0*/  @!P1 IADD3 R42, P2, R41, R6, RZ ;  /* 0x00000006292a9210 */ /* 0x000fc80007f5e0ff */
[----:B------:R-:W-:-:S05]  /*14d0*/  @!P1 LEA.HI.X.SX32 R41, R41, R5, 0x1, P2 ;  /* 0x0000000529299211 */ /* 0x000fca00010f0eff */
[----:B------:R-:W1:Y:S01]  /*14e0*/  @!P0 LDC.64 R26, c[0x0][0x210] ;  /* 0x00008400ff1a8b82 */ /* 0x000e620000000a00 */
[----:B0-----:R-:W-:Y:S01]  /*14f0*/  @!P1 LEA R44, P2, R42, R24, 0x3 ;  /* 0x000000182a2c9211 */ /* 0x001fe200078418ff */
[----:B------:R-:W-:-:S03]  /*1500*/  IMAD.MOV.U32 R24, RZ, RZ, R38 ;  /* 0x000000ffff187224 */ /* 0x000fc600078e0026 */
[----:B------:R-:W-:Y:S01]  /*1510*/  @!P1 LEA.HI.X R45, R42, R25, R41, 0x3, P2 ;  /* 0x000000192a2d9211 */ /* 0x000fe200010f1c29 */
[----:B------:R-:W-:-:S04]  /*1520*/  IMAD.MOV.U32 R25, RZ, RZ, R39 ;  /* 0x000000ffff197224 */ /* 0x000fc800078e0027 */
[----:B------:R-:W2:Y:S04]  /*1530*/  @!P1 LDG.E.64 R46, desc[UR6][R44.64] ;  /* 0x000000062c2e9981 */ /* 0x000ea8000c1e1b00 */
[----:B------:R-:W2:Y:S01]  /*1540*/  LDG.E.64 R38, desc[UR6][R24.64] ;  /* 0x0000000618267981 */ /* 0x000ea2000c1e1b00 */
[----:B------:R-:W-:Y:S01]  /*1550*/  LOP3.LUT R42, R13, R20, R37, 0xfe, !PT ;  /* 0x000000140d2a7212 */ /* 0x000fe200078efe25 */
[----:B------:R-:W-:Y:S02]  /*1560*/  @!P0 IMAD R41, R40, UR8, R14 ;  /* 0x0000000828298c24 */ /* 0x000fe4000f8e020e */
[----:B------:R-:W3:Y:S01]  /*1570*/  LDG.E.64 R48, desc[UR6][R24.64+0x10] ;  /* 0x0000100618307981 */ /* 0x000ee2000c1e1b00 */
[----:B------:R-:W-:-:S03]  /*1580*/  ISETP.GE.AND P1, PT, R42, RZ, PT ;  /* 0x000000ff2a00720c */ /* 0x000fc60003f26270 */
[----:B------:R-:W4:Y:S01]  /*1590*/  LDG.E.64 R44, desc[UR6][R24.64+0x8] ;  /* 0x00000806182c7981 */ /* 0x000f22000c1e1b00 */
[----:B------:R-:W-:-:S04]  /*15a0*/  ISETP.GE.OR P1, PT, R13, UR8, !P1 ;  /* 0x000000080d007c0c */ /* 0x000fc8000cf26670 */
[----:B------:R-:W-:-:S04]  /*15b0*/  ISETP.GE.OR P1, PT, R20, UR11, P1 ;  /* 0x0000000b14007c0c */ /* 0x000fc80008f26670 */
[----:B------:R-:W-:Y:S02]  /*15c0*/  ISETP.GE.OR P1, PT, R37, UR10, P1 ;  /* 0x0000000a25007c0c */ /* 0x000fe40008f26670 */
[----:B------:R-:W-:-:S04]  /*15d0*/  @!P0 IADD3 R42, P2, R41, R6, RZ ;  /* 0x00000006292a8210 */ /* 0x000fc80007f5e0ff */
[----:B------:R-:W-:Y:S02]  /*15e0*/  @!P0 LEA.HI.X.SX32 R41, R41, R5, 0x1, P2 ;  /* 0x0000000529298211 */ /* 0x000fe400010f0eff */
[----:B-1----:R-:W-:-:S04]  /*15f0*/  @!P0 LEA R50, P2, R42, R26, 0x3 ;  /* 0x0000001a2a328211 */ /* 0x002fc800078418ff */
[----:B------:R-:W-:Y:S02]  /*1600*/  @!P0 LEA.HI.X R51, R42, R27, R41, 0x3, P2 ;  /* 0x0000001b2a338211 */ /* 0x000fe400010f1c29 */
[----:B------:R-:W-:Y:S01]  /*1610*/  CS2R R42, SRZ ;  /* 0x00000000002a7805 */ /* 0x000fe2000001ff00 */
[----:B------:R-:W0:Y:S05]  /*1620*/  @!P1 LDC.64 R26, c[0x0][0x210] ;  /* 0x00008400ff1a9b82 */ /* 0x000e2a0000000a00 */
[----:B------:R1:W4:Y:S01]  /*1630*/  @!P0 LDG.E.64 R42, desc[UR6][R50.64] ;  /* 0x00000006322a8981 */ /* 0x000322000c1e1b00 */
[----:B------:R-:W-:-:S05]  /*1640*/  @!P1 IMAD R40, R40, UR8, R13 ;  /* 0x0000000828289c24 */ /* 0x000fca000f8e020d */
[----:B------:R-:W-:-:S04]  /*1650*/  @!P1 IADD3 R41, P0, R40, R6, RZ ;  /* 0x0000000628299210 */ /* 0x000fc80007f1e0ff */
[----:B------:R-:W-:Y:S02]  /*1660*/  @!P1 LEA.HI.X.SX32 R40, R40, R5, 0x1, P0 ;  /* 0x0000000528289211 */ /* 0x000fe400000f0eff */
[----:B0-----:R-:W-:-:S04]  /*1670*/  @!P1 LEA R26, P0, R41, R26, 0x3 ;  /* 0x0000001a291a9211 */ /* 0x001fc800078018ff */
[----:B------:R-:W-:Y:S02]  /*1680*/  @!P1 LEA.HI.X R27, R41, R27, R40, 0x3, P0 ;  /* 0x0000001b291b9211 */ /* 0x000fe400000f1c28 */
[----:B------:R-:W-:-:S06]  /*1690*/  CS2R R40, SRZ ;  /* 0x0000000000287805 */ /* 0x000fcc000001ff00 */
[----:B------:R0:W3:Y:S01]  /*16a0*/  @!P1 LDG.E.64 R40, desc[UR6][R26.64] ;  /* 0x000000061a289981 */ /* 0x0000e2000c1e1b00 */
[----:B-1----:R-:W-:-:S04]  /*16b0*/  LOP3.LUT R50, R15, R18, R37, 0xfe, !PT ;  /* 0x000000120f327212 */ /* 0x002fc800078efe25 */
[----:B------:R-:W-:-:S04]  /*16c0*/  ISETP.GE.AND P0, PT, R50, RZ, PT ;  /* 0x000000ff3200720c */ /* 0x000fc80003f06270 */
[----:B------:R-:W-:-:S04]  /*16d0*/  ISETP.GE.OR P0, PT, R15, UR8, !P0 ;  /* 0x000000080f007c0c */ /* 0x000fc8000c706670 */
[----:B------:R-:W-:-:S04]  /*16e0*/  ISETP.GE.OR P0, PT, R18, UR11, P0 ;  /* 0x0000000b12007c0c */ /* 0x000fc80008706670 */
[C---:B------:R-:W-:Y:S01]  /*16f0*/  ISETP.GE.OR P2, PT, R37.reuse, UR10, P0 ;  /* 0x0000000a25007c0c */ /* 0x040fe20008746670 */
[----:B------:R-:W-:-:S05]  /*1700*/  IMAD R51, R37, R36, RZ ;  /* 0x0000002425337224 */ /* 0x000fca00078e02ff */
[----:B------:R-:W-:-:S04]  /*1710*/  ISETP.NE.AND P0, PT, R2, R51, PT ;  /* 0x000000330200720c */ /* 0x000fc80003f05270 */
[----:B------:R-:W-:-:S03]  /*1720*/  ISETP.EQ.AND P1, PT, R7, R0, !P0 ;  /* 0x000000000700720c */ /* 0x000fc60004722270 */
[----:B0-----:R-:W0:Y:S01]  /*1730*/  @!P2 LDC.64 R26, c[0x0][0x210] ;  /* 0x00008400ff1aab82 */ /* 0x001e220000000a00 */
[----:B------:R-:W-:Y:S02]  /*1740*/  ISETP.EQ.AND P3, PT, R9, R10, P1 ;  /* 0x0000000a0900720c */ /* 0x000fe40000f62270 */
[----:B------:R-:W-:Y:S02]  /*1750*/  CS2R R50, SRZ ;  /* 0x0000000000327805 */ /* 0x000fe4000001ff00 */
[----:B------:R-:W-:Y:S01]  /*1760*/  LOP3.LUT R36, R14, R18, R37, 0xfe, !PT ;  /* 0x000000120e247212 */ /* 0x000fe200078efe25 */
[----:B--2---:R-:W-:Y:S01]  /*1770*/  DFMA R38, R38, R46, R28 ;  /* 0x0000002e2626722b */ /* 0x004fe2000000001c */
[----:B------:R-:W2:Y:S09]  /*1780*/  LDG.E.64 R46, desc[UR6][R24.64+0x20] ;  /* 0x00002006182e7981 */ /* 0x000eb2000c1e1b00 */
[----:B------:R-:W-:Y:S01]  /*1790*/  FSEL R38, R38, R28, P3 ;  /* 0x0000001c26267208 */ /* 0x000fe20001800000 */
[----:B------:R-:W-:-:S04]  /*17a0*/  IMAD R28, R37, UR11, R18 ;  /* 0x0000000b251c7c24 */ /* 0x000fc8000f8e0212 */
[----:B------:R-:W-:Y:S01]  /*17b0*/  @!P2 IMAD R28, R28, UR8, R15 ;  /* 0x000000081c1cac24 */ /* 0x000fe2000f8e020f */
[----:B------:R-:W-:-:S04]  /*17c0*/  FSEL R39, R39, R29, P3 ;  /* 0x0000001d27277208 */ /* 0x000fc80001800000 */
[----:B------:R-:W-:-:S04]  /*17d0*/  @!P2 IADD3 R29, P3, R28, R6, RZ ;  /* 0x000000061c1da210 */ /* 0x000fc80007f7e0ff */
[----:B------:R-:W-:Y:S02]  /*17e0*/  @!P2 LEA.HI.X.SX32 R28, R28, R5, 0x1, P3 ;  /* 0x000000051c1ca211 */ /* 0x000fe400018f0eff */
[----:B0-----:R-:W-:-:S04]  /*17f0*/  @!P2 LEA R26, P3, R29, R26, 0x3 ;  /* 0x0000001a1d1aa211 */ /* 0x001fc800078618ff */
[----:B------:R-:W-:Y:S02]  /*1800*/  @!P2 LEA.HI.X R27, R29, R27, R28, 0x3, P3 ;  /* 0x0000001b1d1ba211 */ /* 0x000fe400018f1c1c */
[----:B------:R-:W-:Y:S01]  /*1810*/  ISETP.GE.AND P3, PT, R36, RZ, PT ;  /* 0x000000ff2400720c */ /* 0x000fe20003f66270 */
[----:B------:R-:W5:Y:S04]  /*1820*/  LDG.E.64 R28, desc[UR6][R24.64+0x18] ;  /* 0x00001806181c7981 */ /* 0x000f68000c1e1b00 */
[----:B------:R0:W5:Y:S01]  /*1830*/  @!P2 LDG.E.64 R50, desc[UR6][R26.64] ;  /* 0x000000061a32a981 */ /* 0x000162000c1e1b00 */
[----:B------:R-:W-:Y:S01]  /*1840*/  ISETP.GE.OR P2, PT, R14, UR8, !P3 ;  /* 0x000000080e007c0c */ /* 0x000fe2000df46670 */
[----:B----4-:R-:W-:-:S03]  /*1850*/  DFMA R44, R44, R42, R38 ;  /* 0x0000002a2c2c722b */ /* 0x010fc60000000026 */
[----:B------:R-:W-:Y:S01]  /*1860*/  ISETP.GE.OR P2, PT, R18, UR11, P2 ;  /* 0x0000000b12007c0c */ /* 0x000fe20009746670 */
[----:B------:R-:W-:-:S03]  /*1870*/  IMAD.MOV R43, RZ, RZ, -R31 ;  /* 0x000000ffff2b7224 */ /* 0x000fc600078e0a1f */
[----:B------:R-:W-:Y:S01]  /*1880*/  ISETP.GE.OR P2, PT, R37, UR10, P2 ;  /* 0x0000000a25007c0c */ /* 0x000fe20009746670 */
[----:B------:R-:W-:-:S04]  /*1890*/  IMAD R42, R43, UR9, R34 ;  /* 0x000000092b2a7c24 */ /* 0x000fc8000f8e0222 */
[----:B------:R-:W-:Y:S02]  /*18a0*/  VIADD R42, R42, UR14 ;  /* 0x0000000e2a2a7c36 */ /* 0x000fe40008000000 */
[----:B------:R-:W-:Y:S02]  /*18b0*/  IMAD R43, R14, UR15, RZ ;  /* 0x0000000f0e2b7c24 */ /* 0x000fe4000f8e02ff */
[----:B------:R-:W-:-:S04]  /*18c0*/  VIADD R36, R42, 0xffffffff ;  /* 0xffffffff2a247836 */ /* 0x000fc80000000000 */
[----:B0-----:R-:W0:Y:S01]  /*18d0*/  @!P2 LDC.64 R26, c[0x0][0x210] ;  /* 0x00008400ff1aab82 */ /* 0x001e220000000a00 */
[----:B------:R-:W-:-:S04]  /*18e0*/  ISETP.EQ.AND P3, PT, R43, R36, P1 ;  /* 0x000000242b00720c */ /* 0x000fc80000f62270 */
[----:B------:R-:W-:Y:S02]  /*18f0*/  FSEL R38, R44, R38, P3 ;  /* 0x000000262c267208 */ /* 0x000fe40001800000 */
[----:B------:R-:W-:Y:S01]  /*1900*/  FSEL R39, R45, R39, P3 ;  /* 0x000000272d277208 */ /* 0x000fe20001800000 */
[----:B------:R-:W-:-:S05]  /*1910*/  IMAD R44, R37, UR11, R18 ;  /* 0x0000000b252c7c24 */ /* 0x000fca000f8e0212 */
[----:B---3--:R-:W-:Y:S01]  /*1920*/  DFMA R48, R48, R40, R38 ;  /* 0x000000283030722b */ /* 0x008fe20000000026 */
[----:B------:R-:W-:-:S05]  /*1930*/  @!P2 IMAD R40, R44, UR8, R14 ;  /* 0x000000082c28ac24 */ /* 0x000fca000f8e020e */
[----:B------:R-:W-:-:S04]  /*1940*/  @!P2 IADD3 R41, P3, R40, R6, RZ ;  /* 0x000000062829a210 */ /* 0x000fc80007f7e0ff */
[----:B------:R-:W-:Y:S02]  /*1950*/  @!P2 LEA.HI.X.SX32 R40, R40, R5, 0x1, P3 ;  /* 0x000000052828a211 */ /* 0x000fe400018f0eff */
[----:B0-----:R-:W-:-:S04]  /*1960*/  @!P2 LEA R26, P3, R41, R26, 0x3 ;  /* 0x0000001a291aa211 */ /* 0x001fc800078618ff */
[----:B------:R-:W-:Y:S02]  /*1970*/  @!P2 LEA.HI.X R27, R41, R27, R40, 0x3, P3 ;  /* 0x0000001b291ba211 */ /* 0x000fe400018f1c28 */
[----:B------:R-:W-:-:S06]  /*1980*/  CS2R R40, SRZ ;  /* 0x0000000000287805 */ /* 0x000fcc000001ff00 */
[----:B------:R0:W2:Y:S01]  /*1990*/  @!P2 LDG.E.64 R40, desc[UR6][R26.64] ;  /* 0x000000061a28a981 */ /* 0x0000a2000c1e1b00 */
[----:B------:R-:W-:Y:S02]  /*19a0*/  VIADD R42, R42, 0xfffffffe ;  /* 0xfffffffe2a2a7836 */ /* 0x000fe40000000000 */
[C---:B------:R-:W-:Y:S01]  /*19b0*/  IMAD R45, R13.reuse, UR15, RZ ;  /* 0x0000000f0d2d7c24 */ /* 0x040fe2000f8e02ff */
[----:B------:R-:W-:-:S04]  /*19c0*/  LOP3.LUT R52, R13, R18, R37, 0xfe, !PT ;  /* 0x000000120d347212 */ /* 0x000fc800078efe25 */
[----:B------:R-:W-:Y:S02]  /*19d0*/  ISETP.EQ.AND P1, PT, R45, R42, P1 ;  /* 0x0000002a2d00720c */ /* 0x000fe40000f22270 */
[----:B------:R-:W-:Y:S02]  /*19e0*/  ISETP.GE.AND P2, PT, R52, RZ, PT ;  /* 0x000000ff3400720c */ /* 0x000fe40003f46270 */
[----:B------:R-:W-:Y:S02]  /*19f0*/  FSEL R38, R48, R38, P1 ;  /* 0x0000002630267208 */ /* 0x000fe40000800000 */
[----:B------:R-:W-:Y:S02]  /*1a00*/  FSEL R39, R49, R39, P1 ;  /* 0x0000002731277208 */ /* 0x000fe40000800000 */
[----:B------:R-:W-:Y:S01]  /*1a10*/  ISETP.GE.OR P1, PT, R13, UR8, !P2 ;  /* 0x000000080d007c0c */ /* 0x000fe2000d726670 */
[----:B0-----:R-:W-:-:S03]  /*1a20*/  IMAD R26, R18, UR16, RZ ;  /* 0x00000010121a7c24 */ /* 0x001fc6000f8e02ff */
[----:B------:R-:W-:Y:S01]  /*1a30*/  ISETP.GE.OR P1, PT, R18, UR11, P1 ;  /* 0x0000000b12007c0c */ /* 0x000fe20008f26670 */
[----:B------:R-:W-:-:S03]  /*1a40*/  VIADD R27, R19, 0xffffffff ;  /* 0xffffffff131b7836 */ /* 0x000fc60000000000 */
[----:B------:R-:W-:Y:S02]  /*1a50*/  ISETP.GE.OR P2, PT, R37, UR10, P1 ;  /* 0x0000000a25007c0c */ /* 0x000fe40008f46670 */
[----:B------:R-:W-:Y:S02]  /*1a60*/  ISETP.EQ.AND P1, PT, R26, R27, !P0 ;  /* 0x0000001b1a00720c */ /* 0x000fe40004722270 */
[----:B------:R-:W-:Y:S02]  /*1a70*/  LOP3.LUT R48, R16, R37, RZ, 0xfc, !PT ;  /* 0x0000002510307212 */ /* 0x000fe400078efcff */
[----:B------:R-:W-:-:S07]  /*1a80*/  ISETP.EQ.AND P3, PT, R9, R10, P1 ;  /* 0x0000000a0900720c */ /* 0x000fce0000f62270 */
[----:B------:R-:W0:Y:S01]  /*1a90*/  @!P2 LDC.64 R26, c[0x0][0x210] ;  /* 0x00008400ff1aab82 */ /* 0x000e220000000a00 */
[----:B------:R-:W-:Y:S01]  /*1aa0*/  @!P2 IMAD R44, R44, UR8, R13 ;  /* 0x000000082c2cac24 */ /* 0x000fe2000f8e020d */
[----:B-----5:R-:W-:-:S10]  /*1ab0*/  DFMA R28, R28, R50, R38 ;  /* 0x000000321c1c722b */ /* 0x020fd40000000026 */
[----:B------:R-:W-:Y:S02]  /*1ac0*/  FSEL R28, R28, R38, P3 ;  /* 0x000000261c1c7208 */ /* 0x000fe40001800000 */
[----:B------:R-:W-:Y:S02]  /*1ad0*/  LOP3.LUT R38, R48, R15, RZ, 0xfc, !PT ;  /* 0x0000000f30267212 */ /* 0x000fe400078efcff */
[----:B------:R-:W-:Y:S02]  /*1ae0*/  FSEL R29, R29, R39, P3 ;  /* 0x000000271d1d7208 */ /* 0x000fe40001800000 */
[----:B------:R-:W-:-:S04]  /*1af0*/  ISETP.GE.AND P3, PT, R38, RZ, PT ;  /* 0x000000ff2600720c */ /* 0x000fc80003f66270 */
[----:B------:R-:W-:-:S04]  /*1b00*/  ISETP.GE.OR P3, PT, R15, UR8, !P3 ;  /* 0x000000080f007c0c */ /* 0x000fc8000df66670 */
[----:B------:R-:W-:-:S04]  /*1b10*/  ISETP.GE.OR P3, PT, R16, UR11, P3 ;  /* 0x0000000b10007c0c */ /* 0x000fc80009f66670 */
[----:B------:R-:W-:Y:S02]  /*1b20*/  ISETP.GE.OR P3, PT, R37, UR10, P3 ;  /* 0x0000000a25007c0c */ /* 0x000fe40009f66670 */
[----:B------:R-:W-:-:S04]  /*1b30*/  @!P2 IADD3 R39, P4, R44, R6, RZ ;  /* 0x000000062c27a210 */ /* 0x000fc80007f9e0ff */
[----:B------:R-:W-:Y:S02]  /*1b40*/  @!P2 LEA.HI.X.SX32 R44, R44, R5, 0x1, P4 ;  /* 0x000000052c2ca211 */ /* 0x000fe400020f0eff */
[----:B0-----:R-:W-:-:S04]  /*1b50*/  @!P2 LEA R38, P4, R39, R26, 0x3 ;  /* 0x0000001a2726a211 */ /* 0x001fc800078818ff */
[----:B------:R-:W-:Y:S02]  /*1b60*/  @!P2 LEA.HI.X R39, R39, R27, R44, 0x3, P4 ;  /* 0x0000001b2727a211 */ /* 0x000fe400020f1c2c */
[----:B------:R-:W0:Y:S01]  /*1b70*/  @!P3 LDC.64 R26, c[0x0][0x210] ;  /* 0x00008400ff1abb82 */ /* 0x000e220000000a00 */
[----:B------:R-:W-:Y:S01]  /*1b80*/  IMAD R44, R37, UR11, R16 ;  /* 0x0000000b252c7c24 */ /* 0x000fe2000f8e0210 */
[----:B------:R-:W-:-:S06]  /*1b90*/  CS2R R50, SRZ ;  /* 0x0000000000327805 */ /* 0x000fcc000001ff00 */
[----:B------:R-:W3:Y:S01]  /*1ba0*/  @!P2 LDG.E.64 R50, desc[UR6][R38.64] ;  /* 0x000000062632a981 */ /* 0x000ee2000c1e1b00 */
[----:B--2---:R-:W-:-:S03]  /*1bb0*/  DFMA R46, R46, R40, R28 ;  /* 0x000000282e2e722b */ /* 0x004fc6000000001c */
[----:B------:R-:W3:Y:S01]  /*1bc0*/  LDG.E.64 R38, desc[UR6][R24.64+0x28] ;  /* 0x0000280618267981 */ /* 0x000ee2000c1e1b00 */
[----:B------:R-:W-:-:S05]  /*1bd0*/  @!P3 IMAD R40, R44, UR8, R15 ;  /* 0x000000082c28bc24 */ /* 0x000fca000f8e020f */
[----:B------:R-:W-:-:S04]  /*1be0*/  @!P3 IADD3 R41, P2, R40, R6, RZ ;  /* 0x000000062829b210 */ /* 0x000fc80007f5e0ff */
[----:B------:R-:W-:Y:S02]  /*1bf0*/  @!P3 LEA.HI.X.SX32 R40, R40, R5, 0x1, P2 ;  /* 0x000000052828b211 */ /* 0x000fe400010f0eff */
[----:B0-----:R-:W-:-:S04]  /*1c00*/  @!P3 LEA R52, P2, R41, R26, 0x3 ;  /* 0x0000001a2934b211 */ /* 0x001fc800078418ff */
[----:B------:R-:W-:Y:S02]  /*1c10*/  @!P3 LEA.HI.X R53, R41, R27, R40, 0x3, P2 ;  /* 0x0000001b2935b211 */ /* 0x000fe400010f1c28 */
[----:B------:R-:W-:Y:S01]  /*1c20*/  CS2R R40, SRZ ;  /* 0x0000000000287805 */ /* 0x000fe2000001ff00 */
[----:B------:R-:W2:Y:S05]  /*1c30*/  LDG.E.64 R26, desc[UR6][R24.64+0x30] ;  /* 0x00003006181a7981 */ /* 0x000eaa000c1e1b00 */
[----:B------:R-:W2:Y:S01]  /*1c40*/  @!P3 LDG.E.64 R40, desc[UR6][R52.64] ;  /* 0x000000063428b981 */ /* 0x000ea2000c1e1b00 */
[----:B------:R-:W-:-:S04]  /*1c50*/  ISETP.EQ.AND P2, PT, R43, R36, P1 ;  /* 0x000000242b00720c */ /* 0x000fc80000f42270 */
[----:B------:R-:W-:Y:S02]  /*1c60*/  FSEL R46, R46, R28, P2 ;  /* 0x0000001c2e2e7208 */ /* 0x000fe40001000000 */
[----:B------:R-:W-:Y:S02]  /*1c70*/  LOP3.LUT R28, R48, R14, RZ, 0xfc, !PT ;  /* 0x0000000e301c7212 */ /* 0x000fe400078efcff */
[----:B------:R-:W-:Y:S01]  /*1c80*/  FSEL R47, R47, R29, P2 ;  /* 0x0000001d2f2f7208 */ /* 0x000fe20001000000 */
[----:B------:R-:W4:Y:S01]  /*1c90*/  LDG.E.64 R52, desc[UR6][R24.64+0x40] ;  /* 0x0000400618347981 */ /* 0x000f22000c1e1b00 */
[----:B------:R-:W-:-:S04]  /*1ca0*/  ISETP.GE.AND P2, PT, R28, RZ, PT ;  /* 0x000000ff1c00720c */ /* 0x000fc80003f46270 */
[----:B------:R-:W-:-:S04]  /*1cb0*/  ISETP.GE.OR P2, PT, R14, UR8, !P2 ;  /* 0x000000080e007c0c */ /* 0x000fc8000d746670 */
[----:B------:R-:W-:Y:S02]  /*1cc0*/  ISETP.GE.OR P2, PT, R16, UR11, P2 ;  /* 0x0000000b10007c0c */ /* 0x000fe40009746670 */
[----:B------:R-:W-:Y:S02]  /*1cd0*/  LOP3.LUT R48, R48, R13, RZ, 0xfc, !PT ;  /* 0x0000000d30307212 */ /* 0x000fe400078efcff */
[----:B------:R-:W-:Y:S02]  /*1ce0*/  ISETP.GE.OR P2, PT, R37, UR10, P2 ;  /* 0x0000000a25007c0c */ /* 0x000fe40009746670 */
[----:B------:R-:W-:Y:S02]  /*1cf0*/  ISETP.GE.AND P3, PT, R48, RZ, PT ;  /* 0x000000ff3000720c */ /* 0x000fe40003f66270 */
[----:B------:R-:W-:Y:S01]  /*1d00*/  ISETP.EQ.AND P1, PT, R45, R42, P1 ;  /* 0x0000002a2d00720c */ /* 0x000fe20000f22270 */
[----:B------:R-:W5:Y:S01]  /*1d10*/  LDG.E.64 R48, desc[UR6][R24.64+0x38] ;  /* 0x0000380618307981 */ /* 0x000f62000c1e1b00 */
[----:B------:R-:W-:-:S04]  /*1d20*/  ISETP.GE.OR P3, PT, R13, UR8, !P3 ;  /* 0x000000080d007c0c */ /* 0x000fc8000df66670 */
[----:B------:R-:W-:-:S03]  /*1d30*/  ISETP.GE.OR P3, PT, R16, UR11, P3 ;  /* 0x0000000b10007c0c */ /* 0x000fc60009f66670 */
[----:B------:R-:W0:Y:S01]  /*1d40*/  @!P2 LDC.64 R28, c[0x0][0x210] ;  /* 0x00008400ff1cab82 */ /* 0x000e220000000a00 */
[----:B------:R-:W-:Y:S01]  /*1d50*/  ISETP.GE.OR P3, PT, R37, UR10, P3 ;  /* 0x0000000a25007c0c */ /* 0x000fe20009f66670 */
[----:B------:R-:W-:-:S12]  /*1d60*/  @!P2 IMAD R37, R44, UR8, R14 ;  /* 0x000000082c25ac24 */ /* 0x000fd8000f8e020e */
[----:B------:R-:W-:Y:S01]  /*1d70*/  @!P3 IMAD R44, R44, UR8, R13 ;  /* 0x000000082c2cbc24 */ /* 0x000fe2000f8e020d */
[----:B---3--:R-:W-:-:S10]  /*1d80*/  DFMA R38, R38, R50, R46 ;  /* 0x000000322626722b */ /* 0x008fd4000000002e */
[----:B------:R-:W-:Y:S02]  /*1d90*/  FSEL R38, R38, R46, P1 ;  /* 0x0000002e26267208 */ /* 0x000fe40000800000 */
[----:B------:R-:W-:Y:S02]  /*1da0*/  FSEL R39, R39, R47, P1 ;  /* 0x0000002f27277208 */ /* 0x000fe40000800000 */
[----:B------:R-:W-:-:S04]  /*1db0*/  @!P2 IADD3 R46, P1, R37, R6, RZ ;  /* 0x00000006252ea210 */ /* 0x000fc80007f3e0ff */
[----:B--2---:R-:W-:Y:S01]  /*1dc0*/  DFMA R40, R26, R40, R38 ;  /* 0x000000281a28722b */ /* 0x004fe20000000026 */
[----:B------:R-:W1:Y:S01]  /*1dd0*/  @!P3 LDC.64 R26, c[0x0][0x210] ;  /* 0x00008400ff1abb82 */ /* 0x000e620000000a00 */
[----:B------:R-:W-:Y:S02]  /*1de0*/  @!P2 LEA.HI.X.SX32 R37, R37, R5, 0x1, P1 ;  /* 0x000000052525a211 */ /* 0x000fe400008f0eff */
[----:B0-----:R-:W-:-:S04]  /*1df0*/  @!P2 LEA R28, P1, R46, R28, 0x3 ;  /* 0x0000001c2e1ca211 */ /* 0x001fc800078218ff */
[----:B------:R-:W-:Y:S02]  /*1e00*/  @!P2 LEA.HI.X R29, R46, R29, R37, 0x3, P1 ;  /* 0x0000001d2e1da211 */ /* 0x000fe400008f1c25 */
[----:B------:R-:W-:Y:S02]  /*1e10*/  CS2R R46, SRZ ;  /* 0x00000000002e7805 */ /* 0x000fe4000001ff00 */
[----:B------:R-:W-:-:S04]  /*1e20*/  @!P3 IADD3 R37, P1, R44, R6, RZ ;  /* 0x000000062c25b210 */ /* 0x000fc80007f3e0ff */
[----:B------:R0:W5:Y:S01]  /*1e30*/  @!P2 LDG.E.64 R46, desc[UR6][R28.64] ;  /* 0x000000061c2ea981 */ /* 0x000162000c1e1b00 */
[----:B------:R-:W-:Y:S02]  /*1e40*/  @!P3 LEA.HI.X.SX32 R44, R44, R5, 0x1, P1 ;  /* 0x000000052c2cb211 */ /* 0x000fe400008f0eff */
[----:B------:R-:W-:Y:S02]  /*1e50*/  CS2R R50, SRZ ;  /* 0x0000000000327805 */ /* 0x000fe4000001ff00 */
[----:B-1----:R-:W-:-:S04]  /*1e60*/  @!P3 LEA R26, P1, R37, R26, 0x3 ;  /* 0x0000001a251ab211 */ /* 0x002fc800078218ff */
[----:B------:R-:W-:-:S05]  /*1e70*/  @!P3 LEA.HI.X R27, R37, R27, R44, 0x3, P1 ;  /* 0x0000001b251bb211 */ /* 0x000fca00008f1c2c */
[----:B------:R-:W4:Y:S01]  /*1e80*/  @!P3 LDG.E.64 R50, desc[UR6][R26.64] ;  /* 0x000000061a32b981 */ /* 0x000f22000c1e1b00 */
[----:B------:R-:W-:Y:S02]  /*1e90*/  IMAD R37, R16, UR16, RZ ;  /* 0x0000001010257c24 */ /* 0x000fe4000f8e02ff */
[----:B------:R-:W-:-:S05]  /*1ea0*/  VIADD R44, R19, 0xfffffffe ;  /* 0xfffffffe132c7836 */ /* 0x000fca0000000000 */
[----:B------:R-:W-:-:S04]  /*1eb0*/  ISETP.EQ.AND P0, PT, R37, R44, !P0 ;  /* 0x0000002c2500720c */ /* 0x000fc80004702270 */
[----:B------:R-:W-:-:S04]  /*1ec0*/  ISETP.EQ.AND P1, PT, R9, R10, P0 ;  /* 0x0000000a0900720c */ /* 0x000fc80000722270 */
[----:B0-----:R-:W-:Y:S02]  /*1ed0*/  FSEL R28, R40, R38, P1 ;  /* 0x00000026281c7208 */ /* 0x001fe40000800000 */
[----:B------:R-:W-:Y:S01]  /*1ee0*/  FSEL R29, R41, R39, P1 ;  /* 0x00000027291d7208 */ /* 0x000fe20000800000 */
[----:B------:R-:W-:Y:S01]  /*1ef0*/  VIADD R3, R3, 0x48 ;  /* 0x0000004803037836 */ /* 0x000fe20000000000 */
[----:B------:R-:W-:Y:S02]  /*1f00*/  ISETP.EQ.AND P1, PT, R43, R36, P0 ;  /* 0x000000242b00720c */ /* 0x000fe40000722270 */
[----:B------:R-:W-:Y:S02]  /*1f10*/  IADD3 R38, P2, R24, 0x48, RZ ;  /* 0x0000004818267810 */ /* 0x000fe40007f5e0ff */
[----:B------:R-:W-:Y:S01]  /*1f20*/  ISETP.EQ.AND P0, PT, R45, R42, P0 ;  /* 0x0000002a2d00720c */ /* 0x000fe20000702270 */
[----:B------:R-:W-:Y:S02]  /*1f30*/  VIADD R2, R2, 0xffffffff ;  /* 0xffffffff02027836 */ /* 0x000fe40000000000 */
[----:B------:R-:W-:Y:S01]  /*1f40*/  IMAD.X R39, RZ, RZ, R25, P2 ;  /* 0x000000ffff277224 */ /* 0x000fe200010e0619 */
[----:B-----5:R-:W-:-:S10]  /*1f50*/  DFMA R46, R48, R46, R28 ;  /* 0x0000002e302e722b */ /* 0x020fd4000000001c */
[----:B------:R-:W-:Y:S02]  /*1f60*/  FSEL R28, R46, R28, P1 ;  /* 0x0000001c2e1c7208 */ /* 0x000fe40000800000 */
[----:B------:R-:W-:Y:S02]  /*1f70*/  FSEL R29, R47, R29, P1 ;  /* 0x0000001d2f1d7208 */ /* 0x000fe40000800000 */
[----:B------:R-:W-:-:S04]  /*1f80*/  ISETP.NE.AND P1, PT, R3, 0xd8, PT ;  /* 0x000000d80300780c */ /* 0x000fc80003f25270 */
[----:B----4-:R-:W-:-:S10]  /*1f90*/  DFMA R50, R52, R50, R28 ;  /* 0x000000323432722b */ /* 0x010fd4000000001c */
[----:B------:R-:W-:Y:S02]  /*1fa0*/  FSEL R28, R50, R28, P0 ;  /* 0x0000001c321c7208 */ /* 0x000fe40000000000 */
        /* <DEDUP_REMOVED lines=11> */
.L_x_314:
[----:B------:R-:W-:Y:S05]  /*2060*/  BSYNC B0 ;  /* 0x0000000000007941 */ /* 0x000fea0003800000 */
.L_x_313:
[----:B------:R-:W-:Y:S01]  /*2070*/  IMAD.MOV R3, RZ, RZ, -R23 ;  /* 0x000000ffff037224 */ /* 0x000fe200078e0a17 */
[----:B------:R-:W-:Y:S01]  /*2080*/  ULDC UR4, c[0x0][0x24c] ;  /* 0x0000930000047ab9 */ /* 0x000fe20000000800 */
[----:B------:R-:W-:Y:S01]  /*2090*/  IMAD.MOV R31, RZ, RZ, -R31 ;  /* 0x000000ffff1f7224 */ /* 0x000fe200078e0a1f */
[----:B------:R-:W-:Y:S01]  /*20a0*/  ULDC UR12, c[0x0][0x258] ;  /* 0x00009600000c7ab9 */ /* 0x000fe20000000800 */
[----:B------:R-:W-:Y:S01]  /*20b0*/  IMAD R0, R3, UR4, R30 ;  /* 0x0000000403007c24 */ /* 0x000fe2000f8e021e */
[----:B------:R-:W-:Y:S01]  /*20c0*/  ULDC.64 UR4, c[0x0][0x260] ;  /* 0x0000980000047ab9 */ /* 0x000fe20000000a00 */
[----:B------:R-:W-:Y:S01]  /*20d0*/  IMAD R2, R31, UR12, R34 ;  /* 0x0000000c1f027c24 */ /* 0x000fe2000f8e0222 */
[----:B------:R-:W-:Y:S01]  /*20e0*/  ULDC.64 UR12, c[0x0][0x268] ;  /* 0x00009a00000c7ab9 */ /* 0x000fe20000000a00 */
[----:B------:R-:W-:Y:S01]  /*20f0*/  IMAD R21, R21, UR5, RZ ;  /* 0x0000000515157c24 */ /* 0x000fe2000f8e02ff */
[----:B------:R-:W-:Y:S01]  /*2100*/  ULDC UR5, c[0x0][0x25c] ;  /* 0x0000970000057ab9 */ /* 0x000fe20000000800 */
[----:B------:R-:W-:-:S02]  /*2110*/  IMAD R22, R22, UR12, RZ ;  /* 0x0000000c16167c24 */ /* 0x000fc4000f8e02ff */
[----:B------:R-:W-:Y:S01]  /*2120*/  IMAD R2, R2, UR13, RZ ;  /* 0x0000000d02027c24 */ /* 0x000fe2000f8e02ff */
[----:B------:R-:W-:Y:S01]  /*2130*/  SHF.R.S32.HI R3, RZ, 0x1f, R21 ;  /* 0x0000001fff037819 */ /* 0x000fe20000011415 */
[----:B------:R-:W-:Y:S02]  /*2140*/  IMAD R23, R23, UR5, RZ ;  /* 0x0000000517177c24 */ /* 0x000fe4000f8e02ff */
[----:B------:R-:W-:Y:S01]  /*2150*/  IMAD R0, R0, UR4, RZ ;  /* 0x0000000400007c24 */ /* 0x000fe2000f8e02ff */
[----:B------:R-:W-:Y:S01]  /*2160*/  IADD3 R21, P0, P1, R21, R22, R2 ;  /* 0x0000001615157210 */ /* 0x000fe2000791e002 */
[----:B------:R-:W-:Y:S01]  /*2170*/  ULDC.64 UR4, c[0x0][0x240] ;  /* 0x0000900000047ab9 */ /* 0x000fe20000000a00 */
[----:B------:R-:W-:Y:S02]  /*2180*/  SHF.R.S32.HI R22, RZ, 0x1f, R22 ;  /* 0x0000001fff167819 */ /* 0x000fe40000011416 */
[----:B------:R-:W-:Y:S02]  /*2190*/  SHF.R.S32.HI R4, RZ, 0x1f, R2 ;  /* 0x0000001fff047819 */ /* 0x000fe40000011402 */
[----:B------:R-:W-:-:S02]  /*21a0*/  SHF.R.S32.HI R2, RZ, 0x1f, R23 ;  /* 0x0000001fff027819 */ /* 0x000fc40000011417 */
        /* <DEDUP_REMOVED lines=17> */
.L_x_318:
        /* <DEDUP_REMOVED lines=12> */
.L_x_491:


//--------------------- .text._ZN2at6native51_GLOBAL__N__11011a27_18_DepthwiseConv3d_cu_35e0c7b543conv_depthwise3d_cuda_backward_input_kernelIddLi3ELi3ELi3ELi1ELi1ELi1ELi1ELi1ELi1EEEvNS_27GenericPackedTensorAccessorIKT_Lm5ENS_16DefaultPtrTraitsEiEENS3_IS4_Lm5ES6_iEES7_iiiiiiiii --------------------------
	.section	.text._ZN2at6native51_GLOBAL__N__11011a27_18_DepthwiseConv3d_cu_35e0c7b543conv_depthwise3d_cuda_backward_input_kernelIddLi3ELi3ELi3ELi1ELi1ELi1ELi1ELi1ELi1EEEvNS_27GenericPackedTensorAccessorIKT_Lm5ENS_16DefaultPtrTraitsEiEENS3_IS4_Lm5ES6_iEES7_iiiiiiiii,"ax",@progbits
	.align	128
.text._ZN2at6native51_GLOBAL__N__11011a27_18_DepthwiseConv3d_cu_35e0c7b543conv_depthwise3d_cuda_backward_input_kernelIddLi3ELi3ELi3ELi1ELi1ELi1ELi1ELi1ELi1EEEvNS_27GenericPackedTensorAccessorIKT_Lm5ENS_16DefaultPtrTraitsEiEENS3_IS4_Lm5ES6_iEES7_iiiiiiiii:
        .type           _ZN2at6native51_GLOBAL__N__11011a27_18_DepthwiseConv3d_cu_35e0c7b543conv_depthwise3d_cuda_backward_input_kernelIddLi3ELi3ELi3ELi1ELi1ELi1ELi1ELi1ELi1EEEvNS_27GenericPackedTensorAccessorIKT_Lm5ENS_16DefaultPtrTraitsEiEENS3_IS4_Lm5ES6_iEES7_iiiiiiiii,@function
        .size           _ZN2at6native51_GLOBAL__N__11011a27_18_DepthwiseConv3d_cu_35e0c7b543conv_depthwise3d_cuda_backward_input_kernelIddLi3ELi3ELi3ELi1ELi1ELi1ELi1ELi1ELi1EEEvNS_27GenericPackedTensorAccessorIKT_Lm5ENS_16DefaultPtrTraitsEiEENS3_IS4_Lm5ES6_iEES7_iiiiiiiii,(.L_x_492 - _ZN2at6native51_GLOBAL__N__11011a27_18_DepthwiseConv3d_cu_35e0c7b543conv_depthwise3d_cuda_backward_input_kernelIddLi3ELi3ELi3ELi1ELi1ELi1ELi1ELi1ELi1EEEvNS_27GenericPackedTensorAccessorIKT_Lm5ENS_16DefaultPtrTraitsEiEENS3_IS4_Lm5ES6_iEES7_iiiiiiiii)
        .other          _ZN2at6native51_GLOBAL__N__11011a27_18_DepthwiseConv3d_cu_35e0c7b543conv_depthwise3d_cuda_backward_input_kernelIddLi3ELi3ELi3ELi1ELi1ELi1ELi1ELi1ELi1EEEvNS_27GenericPackedTensorAccessorIKT_Lm5ENS_16DefaultPtrTraitsEiEENS3_IS4_Lm5ES6_iEES7_iiiiiiiii,@"STO_CUDA_ENTRY STV_DEFAULT"
_ZN2at6native51_GLOBAL__N__11011a27_18_DepthwiseConv3d_cu_35e0c7b543conv_depthwise3d_cuda_backward_input_kernelIddLi3ELi3ELi3ELi1ELi1ELi1ELi1ELi1ELi1EEEvNS_27GenericPackedTensorAccessorIKT_Lm5ENS_16DefaultPtrTraitsEiEENS3_IS4_Lm5ES6_iEES7_iiiiiiiii:
        /* <DEDUP_REMOVED lines=18> */
[----:B------:R-:W-:Y:S01]  /*0120*/  ULDC.64 UR10, c[0x0][0x220] ;  /* 0x00008800000a7ab9 */ /* 0x000fe20000000a00 */
[----:B------:R-:W-:Y:S02]  /*0130*/  ULDC.64 UR8, c[0x0][0x210] ;  /* 0x0000840000087ab9 */ /* 0x000fe40000000a00 */
        /* <DEDUP_REMOVED lines=25> */
.L_x_323:
        /* <DEDUP_REMOVED lines=68> */
[----:B------:R-:W-:Y:S01]  /*0710*/  IMAD.MOV R6, RZ, RZ, -R14 ;  /* 0x000000ffff067224 */ /* 0x000fe200078e0a0e */
[----:B------:R-:W0:Y:S01]  /*0720*/  F2I.FTZ.U32.TRUNC.NTZ R15, R15 ;  /* 0x0000000f000f7305 */ /* 0x000e22000021f000 */
[----:B------:R-:W-:Y:S02]  /*0730*/  IMAD.MOV R12, RZ, RZ, -R13 ;  /* 0x000000ffff0c7224 */ /* 0x000fe400078e0a0d */
        /* <DEDUP_REMOVED lines=35> */
[----:B------:R-:W-:Y:S02]  /*0970*/  IMAD.IADD R14, R0, 0x1, R15 ;  /* 0x00000001000e7824 */ /* 0x000fe400078e020f */
[----:B------:R-:W-:-:S03]  /*0980*/  IMAD R9, R8, R12, R11 ;  /* 0x0000000c08097224 */ /* 0x000fc600078e020b */
[----:B------:R-:W-:Y:S01]  /*0990*/  ISETP.GE.AND P0, PT, R15, R14, PT ;  /* 0x0000000e0f00720c */ /* 0x000fe20003f06270 */
[----:B------:R-:W-:-:S04]  /*09a0*/  IMAD.MOV R14, RZ, RZ, -R16 ;  /* 0x000000ffff0e7224 */ /* 0x000fc800078e0a10 */
[----:B------:R-:W-:-:S08]  /*09b0*/  IMAD R8, R10, R14, R13 ;  /* 0x0000000e0a087224 */ /* 0x000fd000078e020d */
[----:B------:R-:W-:Y:S05]  /*09c0*/  @P0 BRA `(.L_x_320) ;  /* 0x0000000800600947 */ /* 0x000fea0003800000 */
[----:B------:R-:W0:Y:S01]  /*09d0*/  LDC.64 R16, c[0x0][0x2b0] ;  /* 0x0000ac00ff107b82 */ /* 0x000e220000000a00 */
[----:B------:R-:W-:Y:S01]  /*09e0*/  IMAD.MOV.U32 R11, RZ, RZ, R15 ;  /* 0x000000ffff0b7224 */ /* 0x000fe200078e000f */
[----:B------:R-:W-:Y:S01]  /*09f0*/  ULDC UR5, c[0x0][0x28c] ;  /* 0x0000a30000057ab9 */ /* 0x000fe20000000800 */
[----:B------:R-:W-:Y:S01]  /*0a00*/  ULDC UR4, c[0x0][0x2ac] ;  /* 0x0000ab0000047ab9 */ /* 0x000fe20000000800 */
[----:B------:R-:W-:Y:S01]  /*0a10*/  CS2R R28, SRZ ;  /* 0x00000000001c7805 */ /* 0x000fe2000001ff00 */
[----:B------:R-:W-:Y:S01]  /*0a20*/  IMAD R15, R11, UR5, RZ ;  /* 0x000000050b0f7c24 */ /* 0x000fe2000f8e02ff */
[----:B------:R-:W-:Y:S01]  /*0a30*/  ULDC UR5, c[0x0][0x228] ;  /* 0x00008a0000057ab9 */ /* 0x000fe20000000800 */
[----:B------:R-:W-:Y:S01]  /*0a40*/  VIADD R13, R8, UR4 ;  /* 0x00000004080d7c36 */ /* 0x000fe20008000000 */
[----:B------:R-:W1:Y:S01]  /*0a50*/  LDC.64 R30, c[0x0][0x270] ;  /* 0x00009c00ff1e7b82 */ /* 0x000e620000000a00 */
[----:B------:R-:W-:Y:S01]  /*0a60*/  ULDC UR4, c[0x0][0x224] ;  /* 0x0000890000047ab9 */ /* 0x000fe20000000800 */
[C-C-:B0-----:R-:W-:Y:S01]  /*0a70*/  IADD3 R10, R9.reuse, -0x2, R16.reuse ;  /* 0xfffffffe090a7810 */ /* 0x141fe20007ffe010 */
[C-C-:B------:R-:W-:Y:S01]  /*0a80*/  IMAD.IADD R12, R9.reuse, 0x1, R16.reuse ;  /* 0x00000001090c7824 */ /* 0x140fe200078e0210 */
[----:B------:R-:W-:Y:S01]  /*0a90*/  IADD3 R14, R9, -0x1, R16 ;  /* 0xffffffff090e7810 */ /* 0x000fe20007ffe010 */
[----:B------:R-:W-:-:S02]  /*0aa0*/  IMAD.IADD R19, R6, 0x1, R17 ;  /* 0x0000000106137824 */ /* 0x000fc400078e0211 */
[C---:B------:R-:W-:Y:S02]  /*0ab0*/  IMAD R10, R13.reuse, UR4, R10 ;  /* 0x000000040d0a7c24 */ /* 0x040fe4000f8e020a */
[----:B------:R-:W-:Y:S02]  /*0ac0*/  IMAD R14, R13, UR4, R14 ;  /* 0x000000040d0e7c24 */ /* 0x000fe4000f8e020e */
[----:B-1----:R-:W-:Y:S01]  /*0ad0*/  IMAD.WIDE R30, R15, 0x8, R30 ;  /* 0x000000080f1e7825 */ /* 0x002fe200078e021e */
[----:B------:R-:W-:-:S03]  /*0ae0*/  IADD3 R15, R6, -0x2, R17 ;  /* 0xfffffffe060f7810 */ /* 0x000fc60007ffe011 */
[----:B------:R-:W-:Y:S02]  /*0af0*/  IMAD R16, R13, UR4, R12 ;  /* 0x000000040d107c24 */ /* 0x000fe4000f8e020c */
[--C-:B------:R-:W-:Y:S02]  /*0b00*/  IMAD R13, R10, UR5, R15.reuse ;  /* 0x000000050a0d7c24 */ /* 0x100fe4000f8e020f */
[----:B------:R-:W-:Y:S02]  /*0b10*/  IMAD R14, R14, UR5, R15 ;  /* 0x000000050e0e7c24 */ /* 0x000fe4000f8e020f */
[----:B------:R-:W-:-:S07]  /*0b20*/  IMAD R15, R16, UR5, R19 ;  /* 0x00000005100f7c24 */ /* 0x000fce000f8e0213 */
.L_x_322:
[----:B------:R-:W-:Y:S01]  /*0b30*/  ULDC UR4, c[0x0][0x230] ;  /* 0x00008c0000047ab9 */ /* 0x000fe20000000800 */
[----:B------:R-:W-:Y:S01]  /*0b40*/  ULDC.64 UR12, c[0x0][0x228] ;  /* 0x00008a00000c7ab9 */ /* 0x000fe20000000a00 */
[----:B------:R-:W-:Y:S01]  /*0b50*/  IMAD R19, R0, R7, RZ ;  /* 0x0000000700137224 */ /* 0x000fe200078e02ff */
[----:B------:R-:W-:Y:S01]  /*0b60*/  ULDC UR5, c[0x0][0x2b4] ;  /* 0x0000ad0000057ab9 */ /* 0x000fe20000000800 */
[C---:B------:R-:W-:Y:S01]  /*0b70*/  IMAD R17, R11.reuse, UR4, RZ ;  /* 0x000000040b117c24 */ /* 0x040fe2000f8e02ff */
[----:B------:R-:W-:Y:S01]  /*0b80*/  ULDC UR4, c[0x0][0x2ac] ;  /* 0x0000ab0000047ab9 */ /* 0x000fe20000000800 */
[----:B------:R-:W-:Y:S02]  /*0b90*/  IMAD R34, R4, UR13, RZ ;  /* 0x0000000d04227c24 */ /* 0x000fe4000f8e02ff */
[----:B------:R-:W-:Y:S01]  /*0ba0*/  IMAD.IADD R10, R0, 0x1, R19 ;  /* 0x00000001000a7824 */ /* 0x000fe200078e0213 */
[----:B------:R-:W-:Y:S01]  /*0bb0*/  SHF.R.S32.HI R19, RZ, 0x1f, R17 ;  /* 0x0000001fff137819 */ /* 0x000fe20000011411 */
[----:B------:R-:W-:Y:S01]  /*0bc0*/  VIADD R11, R11, 0x1 ;  /* 0x000000010b0b7836 */ /* 0x000fe20000000000 */
[----:B------:R-:W-:Y:S01]  /*0bd0*/  IADD3 R32, P0, R34, R17, RZ ;  /* 0x0000001122207210 */ /* 0x000fe20007f1e0ff */
[----:B------:R-:W-:-:S02]  /*0be0*/  VIADD R33, R6, UR5 ;  /* 0x0000000506217c36 */ /* 0x000fc40008000000 */
[----:B------:R-:W-:Y:S01]  /*0bf0*/  IMAD.MOV.U32 R38, RZ, RZ, 0x3 ;  /* 0x00000003ff267424 */ /* 0x000fe200078e00ff */
[----:B------:R-:W-:Y:S01]  /*0c00*/  ISETP.GE.AND P3, PT, R11, R10, PT ;  /* 0x0000000a0b00720c */ /* 0x000fe20003f66270 */
[----:B------:R-:W-:Y:S01]  /*0c10*/  IMAD.MOV.U32 R35, RZ, RZ, R15 ;  /* 0x000000ffff237224 */ /* 0x000fe200078e000f */
[----:B------:R-:W-:Y:S01]  /*0c20*/  ISETP.GE.AND P4, PT, R33, UR12, PT ;  /* 0x0000000c21007c0c */ /* 0x000fe2000bf86270 */
[----:B------:R-:W-:Y:S01]  /*0c30*/  IMAD.MOV.U32 R37, RZ, RZ, R14 ;  /* 0x000000ffff257224 */ /* 0x000fe200078e000e */
[----:B------:R-:W-:Y:S01]  /*0c40*/  LEA.HI.X.SX32 R34, R34, R19, 0x1, P0 ;  /* 0x0000001322227211 */ /* 0x000fe200000f0eff */
[----:B------:R-:W-:Y:S02]  /*0c50*/  IMAD.MOV.U32 R10, RZ, RZ, R13 ;  /* 0x000000ffff0a7224 */ /* 0x000fe400078e000d */
[----:B------:R-:W-:Y:S02]  /*0c60*/  IMAD.MOV.U32 R20, RZ, RZ, R30 ;  /* 0x000000ffff147224 */ /* 0x000fe400078e001e */
[----:B------:R-:W-:-:S02]  /*0c70*/  IMAD.MOV.U32 R21, RZ, RZ, R31 ;  /* 0x000000ffff157224 */ /* 0x000fc400078e001f */
[----:B------:R-:W-:-:S07]  /*0c80*/  VIADD R36, R8, UR4 ;  /* 0x0000000408247c36 */ /* 0x000fce0008000000 */
.L_x_321:
[C-C-:B------:R-:W-:Y:S01]  /*0c90*/  LOP3.LUT R16, R33.reuse, R12, R36.reuse, 0xfe, !PT ;  /* 0x0000000c21107212 */ /* 0x140fe200078efe24 */
[----:B------:R-:W-:Y:S01]  /*0ca0*/  VIADD R39, R33, 0xffffffff ;  /* 0xffffffff21277836 */ /* 0x000fe20000000000 */
[----:B------:R-:W-:Y:S01]  /*0cb0*/  CS2R R18, SRZ ;  /* 0x0000000000127805 */ /* 0x000fe2000001ff00 */
[----:B------:R-:W-:Y:S01]  /*0cc0*/  VIADD R40, R9, UR14 ;  /* 0x0000000e09287c36 */ /* 0x000fe20008000000 */
[----:B------:R-:W-:Y:S02]  /*0cd0*/  ISETP.LT.OR P1, PT, R16, RZ, P4 ;  /* 0x000000ff1000720c */ /* 0x000fe40002721670 */
[C---:B------:R-:W-:Y:S02]  /*0ce0*/  ISETP.GE.AND P0, PT, R39.reuse, UR15, PT ;  /* 0x0000000f27007c0c */ /* 0x040fe4000bf06270 */
[----:B------:R-:W-:Y:S02]  /*0cf0*/  ISETP.GE.OR P2, PT, R12, UR11, P1 ;  /* 0x0000000b0c007c0c */ /* 0x000fe40008f46670 */
[----:B------:R-:W-:-:S02]  /*0d00*/  LOP3.LUT R17, R39, R40, R36, 0xfe, !PT ;  /* 0x0000002827117212 */ /* 0x000fc400078efe24 */
[----:B------:R-:W-:Y:S02]  /*0d10*/  IADD3 R16, P5, R35, R32, RZ ;  /* 0x0000002023107210 */ /* 0x000fe40007fbe0ff */
[----:B------:R-:W-:Y:S02]  /*0d20*/  ISETP.GE.OR P2, PT, R36, UR10, P2 ;  /* 0x0000000a24007c0c */ /* 0x000fe40009746670 */
[----:B------:R-:W-:Y:S02]  /*0d30*/  ISETP.LT.OR P1, PT, R17, RZ, P0 ;  /* 0x000000ff1100720c */ /* 0x000fe40000721670 */
[----:B------:R-:W-:Y:S02]  /*0d40*/  LEA.HI.X.SX32 R17, R35, R34, 0x1, P5 ;  /* 0x0000002223117211 */ /* 0x000fe400028f0eff */
[----:B------:R-:W-:Y:S02]  /*0d50*/  LEA R26, P5, R16, UR8, 0x3 ;  /* 0x00000008101a7c11 */ /* 0x000fe4000f8a18ff */
[----:B------:R-:W-:-:S02]  /*0d60*/  ISETP.GE.OR P1, PT, R40, UR11, P1 ;  /* 0x0000000b28007c0c */ /* 0x000fc40008f26670 */
[----:B------:R-:W-:Y:S01]  /*0d70*/  LEA.HI.X R27, R16, UR9, R17, 0x3, P5 ;  /* 0x00000009101b7c11 */ /* 0x000fe2000a8f1c11 */
[----:B------:R-:W-:Y:S01]  /*0d80*/  IMAD.MOV.U32 R16, RZ, RZ, R20 ;  /* 0x000000ffff107224 */ /* 0x000fe200078e0014 */
[----:B------:R-:W-:Y:S01]  /*0d90*/  ISETP.GE.OR P1, PT, R36, UR10, P1 ;  /* 0x0000000a24007c0c */ /* 0x000fe20008f26670 */
[----:B------:R-:W-:Y:S02]  /*0da0*/  IMAD.MOV.U32 R17, RZ, RZ, R21 ;  /* 0x000000ffff117224 */ /* 0x000fe400078e0015 */
[----:B------:R-:W2:Y:S01]  /*0db0*/  @!P2 LDG.E.64 R18, desc[UR6][R26.64] ;  /* 0x000000061a12a981 */ /* 0x000ea2000c1e1b00 */
[----:B------:R-:W-:-:S03]  /*0dc0*/  CS2R R24, SRZ ;  /* 0x0000000000187805 */ /* 0x000fc6000001ff00 */
[----:B------:R-:W2:Y:S04]  /*0dd0*/  LDG.E.64 R22, desc[UR6][R16.64] ;  /* 0x0000000610167981 */ /* 0x000ea8000c1e1b00 */
[----:B------:R-:W3:Y:S04]  /*0de0*/  LDG.E.64 R20, desc[UR6][R16.64+0x8] ;  /* 0x0000080610147981 */ /* 0x000ee8000c1e1b00 */
[----:B------:R-:W3:Y:S01]  /*0df0*/  @!P1 LDG.E.64 R24, desc[UR6][R26.64+-0x8] ;  /* 0xfffff8061a189981 */ /* 0x000ee2000c1e1b00 */
[----:B------:R-:W-:-:S05]  /*0e00*/  VIADD R41, R33, 0xfffffffe ;  /* 0xfffffffe21297836 */ /* 0x000fca0000000000 */
[C---:B------:R-:W-:Y:S02]  /*0e10*/  ISETP.GE.AND P1, PT, R41.reuse, UR15, PT ;  /* 0x0000000f29007c0c */ /* 0x040fe4000bf26270 */
[----:B------:R-:W-:-:S04]  /*0e20*/  LOP3.LUT R42, R41, R40, R36, 0xfe, !PT ;  /* 0x00000028292a7212 */ /* 0x000fc800078efe24 */
[----:B------:R-:W-:-:S04]  /*0e30*/  ISETP.LT.OR P2, PT, R42, RZ, P1 ;  /* 0x000000ff2a00720c */ /* 0x000fc80000f41670 */
[----:B------:R-:W-:-:S04]  /*0e40*/  ISETP.GE.OR P2, PT, R40, UR11, P2 ;  /* 0x0000000b28007c0c */ /* 0x000fc80009746670 */
[----:B------:R-:W-:Y:S01]  /*0e50*/  ISETP.GE.OR P2, PT, R36, UR10, P2 ;  /* 0x0000000a24007c0c */ /* 0x000fe20009746670 */
[----:B------:R-:W-:Y:S01]  /*0e60*/  VIADD R42, R40, 0xffffffff ;  /* 0xffffffff282a7836 */ /* 0x000fe20000000000 */
[----:B--2---:R-:W-:Y:S01]  /*0e70*/  DFMA R22, R22, R18, R28 ;  /* 0x000000121616722b */ /* 0x004fe2000000001c */
[----:B------:R-:W-:-:S03]  /*0e80*/  CS2R R18, SRZ ;  /* 0x0000000000127805 */ /* 0x000fc6000001ff00 */
[----:B------:R-:W-:-:S04]  /*0e90*/  LOP3.LUT R28, R33, R42, R36, 0xfe, !PT ;  /* 0x0000002a211c7212 */ /* 0x000fc800078efe24 */
[----:B---3--:R-:W-:-:S03]  /*0ea0*/  DFMA R20, R20, R24, R22 ;  /* 0x000000181414722b */ /* 0x008fc60000000016 */
[----:B------:R0:W2:Y:S04]  /*0eb0*/  @!P2 LDG.E.64 R18, desc[UR6][R26.64+-0x10] ;  /* 0xfffff0061a12a981 */ /* 0x0000a8000c1e1b00 */
[----:B------:R-:W2:Y:S01]  /*0ec0*/  LDG.E.64 R22, desc[UR6][R16.64+0x10] ;  /* 0x0000100610167981 */ /* 0x000ea2000c1e1b00 */
[----:B------:R-:W-:Y:S01]  /*0ed0*/  ISETP.LT.OR P2, PT, R28, RZ, P4 ;  /* 0x000000ff1c00720c */ /* 0x000fe20002741670 */
[----:B------:R-:W-:-:S03]  /*0ee0*/  VIADD R25, R37, 0x2 ;  /* 0x0000000225197836 */ /* 0x000fc60000000000 */
[----:B------:R-:W-:Y:S02]  /*0ef0*/  ISETP.GE.OR P2, PT, R42, UR11, P2 ;  /* 0x0000000b2a007c0c */ /* 0x000fe40009746670 */
[C---:B------:R-:W-:Y:S02]  /*0f00*/  IADD3 R28, P5, R25.reuse, R32, RZ ;  /* 0x00000020191c7210 */ /* 0x040fe40007fbe0ff */
[----:B------:R-:W-:Y:S02]  /*0f10*/  ISETP.GE.OR P2, PT, R36, UR10, P2 ;  /* 0x0000000a24007c0c */ /* 0x000fe40009746670 */
[----:B------:R-:W-:Y:S02]  /*0f20*/  LEA.HI.X.SX32 R25, R25, R34, 0x1, P5 ;  /* 0x0000002219197211 */ /* 0x000fe400028f0eff */
[----:B------:R-:W-:Y:S02]  /*0f30*/  LEA R24, P5, R28, UR8, 0x3 ;  /* 0x000000081c187c11 */ /* 0x000fe4000f8a18ff */
[----:B0-----:R-:W-:-:S02]  /*0f40*/  CS2R R26, SRZ ;  /* 0x00000000001a7805 */ /* 0x001fc4000001ff00 */
[----:B------:R-:W-:Y:S02]  /*0f50*/  LEA.HI.X R25, R28, UR9, R25, 0x3, P5 ;  /* 0x000000091c197c11 */ /* 0x000fe4000a8f1c19 */
[----:B------:R-:W3:Y:S04]  /*0f60*/  LDG.E.64 R28, desc[UR6][R16.64+0x18] ;  /* 0x00001806101c7981 */ /* 0x000ee8000c1e1b00 */
[----:B------:R-:W3:Y:S01]  /*0f70*/  @!P2 LDG.E.64 R26, desc[UR6][R24.64] ;  /* 0x00000006181aa981 */ /* 0x000ee2000c1e1b00 */
[----:B--2---:R-:W-:Y:S01]  /*0f80*/  DFMA R18, R22, R18, R20 ;  /* 0x000000121612722b */ /* 0x004fe20000000014 */
[----:B------:R-:W-:-:S04]  /*0f90*/  LOP3.LUT R20, R39, R42, R36, 0xfe, !PT ;  /* 0x0000002a27147212 */ /* 0x000fc800078efe24 */
[----:B------:R-:W-:-:S04]  /*0fa0*/  ISETP.LT.OR P2, PT, R20, RZ, P0 ;  /* 0x000000ff1400720c */ /* 0x000fc80000741670 */
[----:B------:R-:W-:Y:S02]  /*0fb0*/  ISETP.GE.OR P2, PT, R42, UR11, P2 ;  /* 0x0000000b2a007c0c */ /* 0x000fe40009746670 */
[----:B------:R-:W-:Y:S02]  /*0fc0*/  LOP3.LUT R20, R41, R42, R36, 0xfe, !PT ;  /* 0x0000002a29147212 */ /* 0x000fe400078efe24 */
[----:B------:R-:W-:Y:S02]  /*0fd0*/  ISETP.GE.OR P2, PT, R36, UR10, P2 ;  /* 0x0000000a24007c0c */ /* 0x000fe40009746670 */
[----:B------:R-:W-:Y:S02]  /*0fe0*/  ISETP.LT.OR P5, PT, R20, RZ, P1 ;  /* 0x000000ff1400720c */ /* 0x000fe40000fa1670 */
[----:B------:R-:W-:Y:S02]  /*0ff0*/  CS2R R20, SRZ ;  /* 0x0000000000147805 */ /* 0x000fe4000001ff00 */
[----:B------:R-:W-:Y:S01]  /*1000*/  ISETP.GE.OR P5, PT, R42, UR11, P5 ;  /* 0x0000000b2a007c0c */ /* 0x000fe2000afa6670 */
[----:B---3--:R-:W-:-:S03]  /*1010*/  DFMA R26, R28, R26, R18 ;  /* 0x0000001a1c1a722b */ /* 0x008fc60000000012 */
[----:B------:R-:W-:Y:S01]  /*1020*/  ISETP.GE.OR P5, PT, R36, UR10, P5 ;  /* 0x0000000a24007c0c */ /* 0x000fe2000afa6670 */
[----:B------:R-:W2:Y:S04]  /*1030*/  LDG.E.64 R18, desc[UR6][R16.64+0x20] ;  /* 0x0000200610127981 */ /* 0x000ea8000c1e1b00 */
[----:B------:R-:W2:Y:S01]  /*1040*/  @!P2 LDG.E.64 R20, desc[UR6][R24.64+-0x8] ;  /* 0xfffff8061814a981 */ /* 0x000ea2000c1e1b00 */
[----:B------:R-:W-:-:S03]  /*1050*/  CS2R R22, SRZ ;  /* 0x0000000000167805 */ /* 0x000fc6000001ff00 */
[----:B------:R-:W3:Y:S04]  /*1060*/  LDG.E.64 R28, desc[UR6][R16.64+0x28] ;  /* 0x00002806101c7981 */ /* 0x000ee8000c1e1b00 */
[----:B------:R0:W3:Y:S01]  /*1070*/  @!P5 LDG.E.64 R22, desc[UR6][R24.64+-0x10] ;  /* 0xfffff0061816d981 */ /* 0x0000e2000c1e1b00 */
[----:B------:R-:W-:-:S05]  /*1080*/  VIADD R42, R40, 0xfffffffe ;  /* 0xfffffffe282a7836 */ /* 0x000fca0000000000 */
[-CC-:B------:R-:W-:Y:S02]  /*1090*/  LOP3.LUT R40, R33, R42.reuse, R36.reuse, 0xfe, !PT ;  /* 0x0000002a21287212 */ /* 0x180fe400078efe24 */
[----:B------:R-:W-:Y:S01]  /*10a0*/  LOP3.LUT R43, R39, R42, R36, 0xfe, !PT ;  /* 0x0000002a272b7212 */ /* 0x000fe200078efe24 */
[----:B------:R-:W-:Y:S01]  /*10b0*/  VIADD R39, R10, 0x2 ;  /* 0x000000020a277836 */ /* 0x000fe20000000000 */
[----:B------:R-:W-:-:S04]  /*10c0*/  ISETP.LT.OR P2, PT, R40, RZ, P4 ;  /* 0x000000ff2800720c */ /* 0x000fc80002741670 */
[----:B------:R-:W-:Y:S02]  /*10d0*/  IADD3 R40, P5, R39, R32, RZ ;  /* 0x0000002027287210 */ /* 0x000fe40007fbe0ff */
[----:B------:R-:W-:Y:S02]  /*10e0*/  ISETP.GE.OR P2, PT, R42, UR11, P2 ;  /* 0x0000000b2a007c0c */ /* 0x000fe40009746670 */
[----:B------:R-:W-:Y:S02]  /*10f0*/  ISETP.LT.OR P0, PT, R43, RZ, P0 ;  /* 0x000000ff2b00720c */ /* 0x000fe40000701670 */
[----:B------:R-:W-:Y:S02]  /*1100*/  LEA.HI.X.SX32 R39, R39, R34, 0x1, P5 ;  /* 0x0000002227277211 */ /* 0x000fe400028f0eff */
[----:B------:R-:W-:Y:S02]  /*1110*/  ISETP.GE.OR P2, PT, R36, UR10, P2 ;  /* 0x0000000a24007c0c */ /* 0x000fe40009746670 */
[----:B------:R-:W-:-:S02]  /*1120*/  LOP3.LUT R41, R41, R42, R36, 0xfe, !PT ;  /* 0x0000002a29297212 */ /* 0x000fc400078efe24 */
[----:B0-----:R-:W-:Y:S02]  /*1130*/  LEA R24, P5, R40, UR8, 0x3 ;  /* 0x0000000828187c11 */ /* 0x001fe4000f8a18ff */
[----:B------:R-:W-:Y:S02]  /*1140*/  ISETP.GE.OR P0, PT, R42, UR11, P0 ;  /* 0x0000000b2a007c0c */ /* 0x000fe40008706670 */
[----:B------:R-:W-:Y:S02]  /*1150*/  ISETP.LT.OR P1, PT, R41, RZ, P1 ;  /* 0x000000ff2900720c */ /* 0x000fe40000f21670 */
[----:B------:R-:W-:Y:S02]  /*1160*/  LEA.HI.X R25, R40, UR9, R39, 0x3, P5 ;  /* 0x0000000928197c11 */ /* 0x000fe4000a8f1c27 */
[----:B------:R-:W-:Y:S02]  /*1170*/  ISETP.GE.OR P0, PT, R36, UR10, P0 ;  /* 0x0000000a24007c0c */ /* 0x000fe40008706670 */
[----:B------:R-:W-:-:S02]  /*1180*/  ISETP.GE.OR P1, PT, R42, UR11, P1 ;  /* 0x0000000b2a007c0c */ /* 0x000fc40008f26670 */
[----:B------:R-:W4:Y:S02]  /*1190*/  LDG.E.64 R42, desc[UR6][R16.64+0x40] ;  /* 0x00004006102a7981 */ /* 0x000f24000c1e1b00 */
[----:B------:R-:W-:Y:S01]  /*11a0*/  ISETP.GE.OR P1, PT, R36, UR10, P1 ;  /* 0x0000000a24007c0c */ /* 0x000fe20008f26670 */
[----:B--2---:R-:W-:Y:S01]  /*11b0*/  DFMA R40, R18, R20, R26 ;  /* 0x000000141228722b */ /* 0x004fe2000000001a */
[----:B------:R-:W-:Y:S01]  /*11c0*/  CS2R R20, SRZ ;  /* 0x0000000000147805 */ /* 0x000fe2000001ff00 */
[----:B------:R-:W2:Y:S01]  /*11d0*/  LDG.E.64 R18, desc[UR6][R16.64+0x30] ;  /* 0x0000300610127981 */ /* 0x000ea2000c1e1b00 */
[----:B------:R-:W-:-:S04]  /*11e0*/  CS2R R26, SRZ ;  /* 0x00000000001a7805 */ /* 0x000fc8000001ff00 */
[----:B------:R-:W2:Y:S01]  /*11f0*/  @!P2 LDG.E.64 R20, desc[UR6][R24.64] ;  /* 0x000000061814a981 */ /* 0x000ea2000c1e1b00 */
[----:B---3--:R-:W-:-:S03]  /*1200*/  DFMA R28, R28, R22, R40 ;  /* 0x000000161c1c722b */ /* 0x008fc60000000028 */
[----:B------:R-:W3:Y:S01]  /*1210*/  LDG.E.64 R22, desc[UR6][R16.64+0x38] ;  /* 0x0000380610167981 */ /* 0x000ee2000c1e1b00 */
[----:B------:R-:W-:-:S03]  /*1220*/  CS2R R40, SRZ ;  /* 0x0000000000287805 */ /* 0x000fc6000001ff00 */
[----:B------:R-:W3:Y:S04]  /*1230*/  @!P0 LDG.E.64 R26, desc[UR6][R24.64+-0x8] ;  /* 0xfffff806181a8981 */ /* 0x000ee8000c1e1b00 */
[----:B------:R-:W4:Y:S01]  /*1240*/  @!P1 LDG.E.64 R40, desc[UR6][R24.64+-0x10] ;  /* 0xfffff00618289981 */ /* 0x000f22000c1e1b00 */
[----:B------:R-:W-:-:S05]  /*1250*/  VIADD R38, R38, 0xffffffff ;  /* 0xffffffff26267836 */ /* 0x000fca0000000000 */
[----:B------:R-:W-:Y:S01]  /*1260*/  ISETP.NE.AND P0, PT, R38, RZ, PT ;  /* 0x000000ff2600720c */ /* 0x000fe20003f05270 */
[----:B------:R-:W-:Y:S01]  /*1270*/  VIADD R36, R36, 0xffffffff ;  /* 0xffffffff24247836 */ /* 0x000fe20000000000 */
[----:B--2---:R-:W-:Y:S01]  /*1280*/  DFMA R18, R18, R20, R28 ;  /* 0x000000141212722b */ /* 0x004fe2000000001c */
[----:B------:R-:W-:-:S07]  /*1290*/  IADD3 R20, P1, R16, 0x48, RZ ;  /* 0x0000004810147810 */ /* 0x000fce0007f3e0ff */
[----:B---3--:R-:W-:Y:S01]  /*12a0*/  DFMA R18, R22, R26, R18 ;  /* 0x0000001a1612722b */ /* 0x008fe20000000012 */
[----:B------:R-:W-:Y:S02]  /*12b0*/  IMAD R22, RZ, RZ, -UR11 ;  /* 0x8000000bff167e24 */ /* 0x000fe4000f8e02ff */
[----:B------:R-:W-:Y:S02]  /*12c0*/  IMAD.X R21, RZ, RZ, R17, P1 ;  /* 0x000000ffff157224 */ /* 0x000fe400008e0611 */
[----:B------:R-:W-:-:S03]  /*12d0*/  IMAD R10, R22, UR15, R10 ;  /* 0x0000000f160a7c24 */ /* 0x000fc6000f8e020a */
[----:B----4-:R-:W-:Y:S01]  /*12e0*/  DFMA R28, R42, R40, R18 ;  /* 0x000000282a1c722b */ /* 0x010fe20000000012 */
[C---:B------:R-:W-:Y:S02]  /*12f0*/  IMAD R37, R22.reuse, UR15, R37 ;  /* 0x0000000f16257c24 */ /* 0x040fe4000f8e0225 */
[----:B------:R-:W-:Y:S01]  /*1300*/  IMAD R35, R22, UR15, R35 ;  /* 0x0000000f16237c24 */ /* 0x000fe2000f8e0223 */
[----:B------:R-:W-:Y:S07]  /*1310*/  @P0 BRA `(.L_x_321) ;  /* 0xfffffff8005c0947 */ /* 0x000fee000383ffff */
[----:B------:R-:W-:-:S05]  /*1320*/  IADD3 R30, P0, R30, 0xd8, RZ ;  /* 0x000000d81e1e7810 */ /* 0x000fca0007f1e0ff */
[----:B------:R-:W-:Y:S01]  /*1330*/  IMAD.X R31, RZ, RZ, R31, P0 ;  /* 0x000000ffff1f7224 */ /* 0x000fe200000e061f */
[----:B------:R-:W-:Y:S07]  /*1340*/  @!P3 BRA `(.L_x_322) ;  /* 0xfffffff400f8b947 */ /* 0x000fee000383ffff */
.L_x_320:
[----:B------:R-:W-:Y:S05]  /*1350*/  BSYNC B0 ;  /* 0x0000000000007941 */ /* 0x000fea0003800000 */
.L_x_319:
        /* <DEDUP_REMOVED lines=31> */
.L_x_324:
        /* <DEDUP_REMOVED lines=11> */
.L_x_492:


//--------------------- .text._ZN2at6native51_GLOBAL__N__11011a27_18_DepthwiseConv3d_cu_35e0c7b528conv_depthwise3d_cuda_kernelIN3c108BFloat16EfLin1ELin1ELin1ELin1ELin1ELin1EEEvNS_27GenericPackedTensorAccessorIKT_Lm5ENS_16DefaultPtrTraitsEiEENS5_IS6_Lm5ES8_iEES9_PS7_iiiiiiiii --------------------------
	.section	.text._ZN2at6native51_GLOBAL__N__11011a27_18_DepthwiseConv3d_cu_35e0c7b528conv_depthwise3d_cuda_kernelIN3c108BFloat16EfLin1ELin1ELin1ELin1ELin1ELin1EEEvNS_27GenericPackedTensorAccessorIKT_Lm5ENS_16DefaultPtrTraitsEiEENS5_IS6_Lm5ES8_iEES9_PS7_iiiiiiiii,"ax",@progbits
	.align	128
.text._ZN2at6native51_GLOBAL__N__11011a27_18_DepthwiseConv3d_cu_35e0c7b528conv_depthwise3d_cuda_kernelIN3c108BFloat16EfLin1ELin1ELin1ELin1ELin1ELin1EEEvNS_27GenericPackedTensorAccessorIKT_Lm5ENS_16DefaultPtrTraitsEiEENS5_IS6_Lm5ES8_iEES9_PS7_iiiiiiiii:
        .type           _ZN2at6native51_GLOBAL__N__11011a27_18_DepthwiseConv3d_cu_35e0c7b528conv_depthwise3d_cuda_kernelIN3c108BFloat16EfLin1ELin1ELin1ELin1ELin1ELin1EEEvNS_27GenericPackedTensorAccessorIKT_Lm5ENS_16DefaultPtrTraitsEiEENS5_IS6_Lm5ES8_iEES9_PS7_iiiiiiiii,@function
        .size           _ZN2at6native51_GLOBAL__N__11011a27_18_DepthwiseConv3d_cu_35e0c7b528conv_depthwise3d_cuda_kernelIN3c108BFloat16EfLin1ELin1ELin1ELin1ELin1ELin1EEEvNS_27GenericPackedTensorAccessorIKT_Lm5ENS_16DefaultPtrTraitsEiEENS5_IS6_Lm5ES8_iEES9_PS7_iiiiiiiii,(.L_x_493 - _ZN2at6native51_GLOBAL__N__11011a27_18_DepthwiseConv3d_cu_35e0c7b528conv_depthwise3d_cuda_kernelIN3c108BFloat16EfLin1ELin1ELin1ELin1ELin1ELin1EEEvNS_27GenericPackedTensorAccessorIKT_Lm5ENS_16DefaultPtrTraitsEiEENS5_IS6_Lm5ES8_iEES9_PS7_iiiiiiiii)
        .other          _ZN2at6native51_GLOBAL__N__11011a27_18_DepthwiseConv3d_cu_35e0c7b528conv_depthwise3d_cuda_kernelIN3c108BFloat16EfLin1ELin1ELin1ELin1ELin1ELin1EEEvNS_27GenericPackedTensorAccessorIKT_Lm5ENS_16DefaultPtrTraitsEiEENS5_IS6_Lm5ES8_iEES9_PS7_iiiiiiiii,@"STO_CUDA_ENTRY STV_DEFAULT"
_ZN2at6native51_GLOBAL__N__11011a27_18_DepthwiseConv3d_cu_35e0c7b528conv_depthwise3d_cuda_kernelIN3c108BFloat16EfLin1ELin1ELin1ELin1ELin1ELin1EEEvNS_27GenericPackedTensorAccessorIKT_Lm5ENS_16DefaultPtrTraitsEiEENS5_IS6_Lm5ES8_iEES9_PS7_iiiiiiiii:
[----:B------:R-:W-:Y:S01]  /*0000*/  LDC R1, c[0x0][0x28] ;  /* 0x00000a00ff017b82 */ /* 0x000fe20000000800 */
[----:B------:R-:W0:Y:S01]  /*0010*/  S2R R22, SR_TID.X ;  /* 0x0000000000167919 */ /* 0x000e220000002100 */
[----:B------:R-:W-:-:S06]  /*0020*/  ULDC UR6, c[0x0][0x0] ;  /* 0x0000000000067ab9 */ /* 0x000fcc0000000800 */
[----:B------:R-:W0:Y:S01]  /*0030*/  S2UR UR7, SR_CTAID.X ;  /* 0x00000000000779c3 */ /* 0x000e220000002500 */
[----:B------:R-:W-:Y:S01]  /*0040*/  IMAD.MOV.U32 R23, RZ, RZ, RZ ;  /* 0x000000ffff177224 */ /* 0x000fe200078e00ff */
[----:B------:R-:W-:Y:S01]  /*0050*/  ULDC UR4, c[0x0][0x248] ;  /* 0x0000920000047ab9 */ /* 0x000fe20000000800 */
[----:B------:R-:W-:Y:S02]  /*0060*/  ULDC UR5, c[0x0][0x25c] ;  /* 0x0000970000057ab9 */ /* 0x000fe40000000800 */
        /* <DEDUP_REMOVED lines=8> */
[----:B------:R-:W-:Y:S01]  /*00f0*/  ULDC.64 UR12, c[0x0][0x280] ;  /* 0x0000a000000c7ab9 */ /* 0x000fe20000000a00 */
[----:B------:R-:W-:Y:S01]  /*0100*/  ULDC.64 UR8, c[0x0][0x2c0] ;  /* 0x0000b00000087ab9 */ /* 0x000fe20000000a00 */
[----:B------:R-:W-:Y:S01]  /*0110*/  ULDC UR5, c[0x0][0x224] ;  /* 0x0000890000057ab9 */ /* 0x000fe20000000800 */
[----:B------:R-:W-:Y:S01]  /*0120*/  UIMAD UR4, UR13, UR9, URZ ;  /* 0x000000090d0472a4 */ /* 0x000fe2000f8e023f */
[----:B------:R-:W-:Y:S01]  /*0130*/  ULDC UR10, c[0x0][0x228] ;  /* 0x00008a00000a7ab9 */ /* 0x000fe20000000800 */
[----:B------:R-:W-:Y:S02]  /*0140*/  UISETP.GE.AND UP0, UPT, UR13, 0x1, UPT ;  /* 0x000000010d00788c */ /* 0x000fe4000bf06270 */
[----:B------:R-:W1:Y:S01]  /*0150*/  LDC R9, c[0x0][0x24c] ;  /* 0x00009300ff097b82 */ /* 0x000e620000000800 */
[----:B------:R-:W-:Y:S02]  /*0160*/  UIMAD UR4, UR5, UR8, -UR4 ;  /* 0x00000008050472a4 */ /* 0x000fe4000f8e0a04 */
[----:B------:R-:W-:Y:S01]  /*0170*/  UIMAD UR7, UR9, UR10, URZ ;  /* 0x0000000a090772a4 */ /* 0x000fe2000f8e023f */
[----:B------:R-:W-:Y:S01]  /*0180*/  ULDC UR8, c[0x0][0x288] ;  /* 0x0000a20000087ab9 */ /* 0x000fe20000000800 */
[----:B------:R-:W-:Y:S01]  /*0190*/  ULDC UR5, c[0x0][0xc] ;  /* 0x0000030000057ab9 */ /* 0x000fe20000000800 */
[----:B------:R-:W-:Y:S01]  /*01a0*/  ULDC UR9, c[0x0][0x2c8] ;  /* 0x0000b20000097ab9 */ /* 0x000fe20000000800 */
[----:B------:R-:W-:-:S02]  /*01b0*/  ULOP3.LUT UR18, UR8, 0x3, URZ, 0xc0, !UPT ;  /* 0x0000000308127892 */ /* 0x000fc4000f8ec03f */
[----:B------:R-:W-:Y:S02]  /*01c0*/  UIMAD UR6, UR6, UR5, URZ ;  /* 0x00000005060672a4 */ /* 0x000fe4000f8e023f */
[----:B------:R-:W-:Y:S02]  /*01d0*/  UIADD3 UR11, -UR8, URZ, URZ ;  /* 0x0000003f080b7290 */ /* 0x000fe4000fffe13f */
[----:B------:R-:W-:Y:S01]  /*01e0*/  UIMAD UR5, UR8, UR9, -UR7 ;  /* 0x00000009080572a4 */ /* 0x000fe2000f8e0a07 */
[----:B0-----:R-:W-:Y:S01]  /*01f0*/  IABS R5, R4 ;  /* 0x0000000400057213 */ /* 0x001fe20000000000 */
[----:B------:R-:W-:Y:S02]  /*0200*/  UIADD3 UR16, -UR18, UR8, URZ ;  /* 0x0000000812107290 */ /* 0x000fe4000fffe13f */
[----:B------:R-:W-:Y:S01]  /*0210*/  UIMAD UR8, UR4, UR10, URZ ;  /* 0x0000000a040872a4 */ /* 0x000fe2000f8e023f */
[----:B------:R-:W0:Y:S01]  /*0220*/  I2F.RP R0, R5 ;  /* 0x0000000500007306 */ /* 0x000e220000209400 */
[----:B------:R-:W-:-:S02]  /*0230*/  UISETP.LT.OR UP0, UPT, UR12, 0x1, !UP0 ;  /* 0x000000010c00788c */ /* 0x000fc4000c701670 */
[----:B------:R-:W-:Y:S02]  /*0240*/  USHF.R.S32.HI UR17, URZ, 0x1f, UR9 ;  /* 0x0000001f3f117899 */ /* 0x000fe40008011409 */
[----:B------:R-:W-:Y:S02]  /*0250*/  UIMAD UR7, UR9, UR11, UR7 ;  /* 0x0000000b090772a4 */ /* 0x000fe4000f8e0207 */
[----:B------:R-:W-:Y:S01]  /*0260*/  UIMAD.WIDE UR4, UR5, 0x8, URZ ;  /* 0x00000008050478a5 */ /* 0x000fe2000f8e023f */
[----:B------:R-:W-:Y:S01]  /*0270*/  ULDC.64 UR14, c[0x0][0x208] ;  /* 0x00008200000e7ab9 */ /* 0x000fe20000000a00 */
        /* <DEDUP_REMOVED lines=21> */
.L_x_337:
[----:B------:R-:W0:Y:S01]  /*03d0*/  LDC R3, c[0x0][0x258] ;  /* 0x00009600ff037b82 */ /* 0x000e220000000800 */
[----:B------:R-:W-:Y:S01]  /*03e0*/  IABS R6, R22 ;  /* 0x0000001600067213 */ /* 0x000fe20000000000 */
[----:B------:R-:W-:-:S06]  /*03f0*/  ULDC UR9, c[0x0][0x2b0] ;  /* 0x0000ac0000097ab9 */ /* 0x000fcc0000000800 */
[----:B------:R-:W1:Y:S08]  /*0400*/  LDC R0, c[0x0][0x254] ;  /* 0x00009500ff007b82 */ /* 0x000e700000000800 */
[----:B------:R-:W2:Y:S01]  /*0410*/  LDC R10, c[0x0][0x250] ;  /* 0x00009400ff0a7b82 */ /* 0x000ea20000000800 */
[----:B0-----:R-:W-:-:S04]  /*0420*/  IABS R7, R3 ;  /* 0x0000000300077213 */ /* 0x001fc80000000000 */
[----:B------:R-:W0:Y:S01]  /*0430*/  I2F.RP R2, R7 ;  /* 0x0000000700027306 */ /* 0x000e220000209400 */
[----:B-1----:R-:W-:-:S07]  /*0440*/  IABS R8, R0 ;  /* 0x0000000000087213 */ /* 0x002fce0000000000 */
[----:B0-----:R-:W0:Y:S02]  /*0450*/  MUFU.RCP R2, R2 ;  /* 0x0000000200027308 */ /* 0x001e240000001000 */
[----:B0-----:R-:W-:-:S06]  /*0460*/  VIADD R5, R2, 0xffffffe ;  /* 0x0ffffffe02057836 */ /* 0x001fcc0000000000 */
[----:B------:R-:W0:Y:S02]  /*0470*/  F2I.FTZ.U32.TRUNC.NTZ R5, R5 ;  /* 0x0000000500057305 */ /* 0x000e24000021f000 */
[----:B0-----:R-:W-:-:S04]  /*0480*/  IMAD.MOV R4, RZ, RZ, -R5 ;  /* 0x000000ffff047224 */ /* 0x001fc800078e0a05 */
[----:B------:R-:W-:Y:S02]  /*0490*/  IMAD R9, R4, R7, RZ ;  /* 0x0000000704097224 */ /* 0x000fe400078e02ff */
[----:B------:R-:W-:-:S04]  /*04a0*/  IMAD.MOV.U32 R4, RZ, RZ, RZ ;  /* 0x000000ffff047224 */ /* 0x000fc800078e00ff */
[----:B------:R-:W-:-:S04]  /*04b0*/  IMAD.HI.U32 R2, R5, R9, R4 ;  /* 0x0000000905027227 */ /* 0x000fc800078e0004 */
[----:B------:R-:W-:Y:S02]  /*04c0*/  IMAD.MOV.U32 R4, RZ, RZ, R8 ;  /* 0x000000ffff047224 */ /* 0x000fe400078e0008 */
        /* <DEDUP_REMOVED lines=13> */
[----:B------:R-:W-:Y:S02]  /*05a0*/  ISETP.GE.AND P2, PT, R2, RZ, PT ;  /* 0x000000ff0200720c */ /* 0x000fe40003f46270 */
[----:B--2---:R-:W-:-:S05]  /*05b0*/  IABS R2, R10 ;  /* 0x0000000a00027213 */ /* 0x004fca0000000000 */
[----:B------:R-:W-:Y:S01]  /*05c0*/  @P0 VIADD R21, R21, 0x1 ;  /* 0x0000000115150836 */ /* 0x000fe20000000000 */
[----:B0-----:R-:W-:Y:S01]  /*05d0*/  HFMA2.MMA R6, -RZ, RZ, 0, 0 ;  /* 0x00000000ff067435 */ /* 0x001fe200000001ff */
[----:B------:R-:W0:Y:S04]  /*05e0*/  I2F.RP R9, R2 ;  /* 0x0000000200097306 */ /* 0x000e280000209400 */
[----:B------:R-:W-:Y:S01]  /*05f0*/  @!P2 IMAD.MOV R21, RZ, RZ, -R21 ;  /* 0x000000ffff15a224 */ /* 0x000fe200078e0a15 */
[----:B------:R-:W-:Y:S01]  /*0600*/  @!P1 LOP3.LUT R21, RZ, R3, RZ, 0x33, !PT ;  /* 0x00000003ff159212 */ /* 0x000fe200078e33ff */
[----:B-1----:R-:W-:-:S03]  /*0610*/  IMAD.MOV R5, RZ, RZ, -R7 ;  /* 0x000000ffff057224 */ /* 0x002fc600078e0a07 */
[----:B------:R-:W-:Y:S01]  /*0620*/  IABS R8, R21 ;  /* 0x0000001500087213 */ /* 0x000fe20000000000 */
[----:B------:R-:W-:-:S04]  /*0630*/  IMAD R5, R5, R4, RZ ;  /* 0x0000000405057224 */ /* 0x000fc800078e02ff */
[----:B------:R-:W-:Y:S01]  /*0640*/  IMAD.HI.U32 R6, R7, R5, R6 ;  /* 0x0000000507067227 */ /* 0x000fe200078e0006 */
[----:B0-----:R-:W0:Y:S03]  /*0650*/  MUFU.RCP R9, R9 ;  /* 0x0000000900097308 */ /* 0x001e260000001000 */
[----:B------:R-:W-:Y:S02]  /*0660*/  IMAD.MOV.U32 R7, RZ, RZ, R8 ;  /* 0x000000ffff077224 */ /* 0x000fe400078e0008 */
[----:B------:R-:W1:Y:S02]  /*0670*/  LDC R8, c[0x0][0x24c] ;  /* 0x00009300ff087b82 */ /* 0x000e640000000800 */
[----:B------:R-:W-:-:S04]  /*0680*/  IMAD.HI.U32 R5, R6, R7, RZ ;  /* 0x0000000706057227 */ /* 0x000fc800078e00ff */
[----:B------:R-:W-:-:S04]  /*0690*/  IMAD.MOV R6, RZ, RZ, -R5 ;  /* 0x000000ffff067224 */ /* 0x000fc800078e0a05 */
[----:B------:R-:W-:Y:S02]  /*06a0*/  IMAD R7, R4, R6, R7 ;  /* 0x0000000604077224 */ /* 0x000fe400078e0207 */
[----:B0-----:R-:W-:-:S03]  /*06b0*/  VIADD R6, R9, 0xffffffe ;  /* 0x0ffffffe09067836 */ /* 0x001fc60000000000 */
[----:B------:R-:W-:-:S13]  /*06c0*/  ISETP.GT.U32.AND P1, PT, R4, R7, PT ;  /* 0x000000070400720c */ /* 0x000fda0003f24070 */
[----:B------:R-:W-:Y:S02]  /*06d0*/  @!P1 IMAD.IADD R7, R7, 0x1, -R4 ;  /* 0x0000000107079824 */ /* 0x000fe400078e0a04 */
[----:B------:R-:W-:Y:S01]  /*06e0*/  @!P1 VIADD R5, R5, 0x1 ;  /* 0x0000000105059836 */ /* 0x000fe20000000000 */
[----:B------:R-:W-:Y:S02]  /*06f0*/  ISETP.NE.AND P1, PT, R0, RZ, PT ;  /* 0x000000ff0000720c */ /* 0x000fe40003f25270 */
[----:B------:R-:W-:Y:S02]  /*0700*/  ISETP.GE.U32.AND P0, PT, R7, R4, PT ;  /* 0x000000040700720c */ /* 0x000fe40003f06070 */
[----:B------:R-:W-:Y:S01]  /*0710*/  LOP3.LUT R4, R21, R0, RZ, 0x3c, !PT ;  /* 0x0000000015047212 */ /* 0x000fe200078e3cff */
[----:B------:R0:W2:Y:S03]  /*0720*/  F2I.FTZ.U32.TRUNC.NTZ R7, R6 ;  /* 0x0000000600077305 */ /* 0x0000a6000021f000 */
[----:B------:R-:W-:-:S02]  /*0730*/  ISETP.GE.AND P2, PT, R4, RZ, PT ;  /* 0x000000ff0400720c */ /* 0x000fc40003f46270 */
[----:B-1----:R-:W-:Y:S01]  /*0740*/  IABS R4, R8 ;  /* 0x0000000800047213 */ /* 0x002fe20000000000 */
[----:B0-----:R-:W-:-:S04]  /*0750*/  IMAD.MOV.U32 R6, RZ, RZ, RZ ;  /* 0x000000ffff067224 */ /* 0x001fc800078e00ff */
[----:B------:R-:W-:Y:S01]  /*0760*/  @P0 VIADD R5, R5, 0x1 ;  /* 0x0000000105050836 */ /* 0x000fe20000000000 */
[----:B--2---:R-:W-:-:S05]  /*0770*/  IADD3 R9, RZ, -R7, RZ ;  /* 0x80000007ff097210 */ /* 0x004fca0007ffe0ff */
[----:B------:R-:W-:Y:S01]  /*0780*/  @!P2 IMAD.MOV R5, RZ, RZ, -R5 ;  /* 0x000000ffff05a224 */ /* 0x000fe200078e0a05 */
[----:B------:R-:W-:Y:S01]  /*0790*/  @!P1 LOP3.LUT R5, RZ, R0, RZ, 0x33, !PT ;  /* 0x00000000ff059212 */ /* 0x000fe200078e33ff */
[----:B------:R-:W-:-:S03]  /*07a0*/  IMAD R9, R9, R2, RZ ;  /* 0x0000000209097224 */ /* 0x000fc600078e02ff */
[----:B------:R-:W-:Y:S01]  /*07b0*/  IABS R11, R5 ;  /* 0x00000005000b7213 */ /* 0x000fe20000000000 */
[----:B------:R-:W-:-:S04]  /*07c0*/  IMAD.HI.U32 R6, R7, R9, R6 ;  /* 0x0000000907067227 */ /* 0x000fc800078e0006 */
[----:B------:R-:W-:Y:S02]  /*07d0*/  IMAD.MOV.U32 R7, RZ, RZ, R11 ;  /* 0x000000ffff077224 */ /* 0x000fe400078e000b */
[----:B------:R-:W0:Y:S02]  /*07e0*/  I2F.RP R11, R4 ;  /* 0x00000004000b7306 */ /* 0x000e240000209400 */
        /* <DEDUP_REMOVED lines=20> */
[----:B------:R-:W-:Y:S01]  /*0930*/  IMAD.HI.U32 R6, R7, R11, R6 ;  /* 0x0000000b07067227 */ /* 0x000fe200078e0006 */
[----:B------:R-:W-:-:S03]  /*0940*/  IADD3 R11, -R5, RZ, RZ ;  /* 0x000000ff050b7210 */ /* 0x000fc60007ffe1ff */
[----:B------:R-:W-:Y:S02]  /*0950*/  IMAD.MOV.U32 R7, RZ, RZ, R2 ;  /* 0x000000ffff077224 */ /* 0x000fe400078e0002 */
[----:B------:R-:W-:Y:S02]  /*0960*/  IMAD R11, R0, R11, R21 ;  /* 0x0000000b000b7224 */ /* 0x000fe400078e0215 */
[----:B------:R-:W-:Y:S02]  /*0970*/  IMAD.HI.U32 R20, R6, R7, RZ ;  /* 0x0000000706147227 */ /* 0x000fe400078e00ff */
[----:B------:R-:W0:Y:S03]  /*0980*/  LDC R6, c[0x0][0x2bc] ;  /* 0x0000af00ff067b82 */ /* 0x000e260000000800 */
[----:B------:R-:W-:-:S05]  /*0990*/  IADD3 R2, -R20, RZ, RZ ;  /* 0x000000ff14027210 */ /* 0x000fca0007ffe1ff */
[----:B------:R-:W-:Y:S01]  /*09a0*/  IMAD R7, R4, R2, R7 ;  /* 0x0000000204077224 */ /* 0x000fe200078e0207 */
[----:B------:R-:W-:-:S04]  /*09b0*/  LOP3.LUT R2, R9, R8, RZ, 0x3c, !PT ;  /* 0x0000000809027212 */ /* 0x000fc800078e3cff */
[----:B------:R-:W-:Y:S02]  /*09c0*/  ISETP.GT.U32.AND P1, PT, R4, R7, PT ;  /* 0x000000070400720c */ /* 0x000fe40003f24070 */
[----:B------:R-:W-:Y:S01]  /*09d0*/  ISETP.GE.AND P2, PT, R2, RZ, PT ;  /* 0x000000ff0200720c */ /* 0x000fe20003f46270 */
[----:B------:R-:W-:-:S04]  /*09e0*/  IMAD.MOV R2, RZ, RZ, -R21 ;  /* 0x000000ffff027224 */ /* 0x000fc800078e0a15 */
[----:B------:R-:W-:-:S06]  /*09f0*/  IMAD R3, R3, R2, R22 ;  /* 0x0000000203037224 */ /* 0x000fcc00078e0216 */
[----:B------:R-:W-:Y:S02]  /*0a00*/  @!P1 IMAD.IADD R7, R7, 0x1, -R4 ;  /* 0x0000000107079824 */ /* 0x000fe400078e0a04 */
[----:B------:R-:W-:Y:S01]  /*0a10*/  @!P1 VIADD R20, R20, 0x1 ;  /* 0x0000000114149836 */ /* 0x000fe20000000000 */
[----:B------:R-:W-:Y:S02]  /*0a20*/  ISETP.NE.AND P1, PT, R8, RZ, PT ;  /* 0x000000ff0800720c */ /* 0x000fe40003f25270 */
[----:B------:R-:W-:Y:S01]  /*0a30*/  ISETP.GE.U32.AND P0, PT, R7, R4, PT ;  /* 0x000000040700720c */ /* 0x000fe20003f06070 */
[----:B------:R-:W-:Y:S02]  /*0a40*/  IMAD.MOV R4, RZ, RZ, -R9 ;  /* 0x000000ffff047224 */ /* 0x000fe400078e0a09 */
[----:B------:R-:W-:Y:S02]  /*0a50*/  IMAD.MOV.U32 R7, RZ, RZ, RZ ;  /* 0x000000ffff077224 */ /* 0x000fe400078e00ff */
[----:B------:R-:W-:-:S08]  /*0a60*/  IMAD R10, R10, R4, R5 ;  /* 0x000000040a0a7224 */ /* 0x000fd000078e0205 */
[----:B------:R-:W-:Y:S01]  /*0a70*/  @P0 VIADD R20, R20, 0x1 ;  /* 0x0000000114140836 */ /* 0x000fe20000000000 */
[----:B------:R-:W-:-:S03]  /*0a80*/  PLOP3.LUT P0, PT, PT, PT, UP0, 0x80, 0x0 ;  /* 0x000000000000781c */ /* 0x000fc60003f0f008 */
[----:B------:R-:W-:Y:S01]  /*0a90*/  @!P2 IMAD.MOV R20, RZ, RZ, -R20 ;  /* 0x000000ffff14a224 */ /* 0x000fe200078e0a14 */
[----:B------:R-:W-:-:S05]  /*0aa0*/  @!P1 LOP3.LUT R20, RZ, R8, RZ, 0x33, !PT ;  /* 0x00000008ff149212 */ /* 0x000fca00078e33ff */
[----:B------:R-:W-:-:S04]  /*0ab0*/  IMAD.MOV R2, RZ, RZ, -R20 ;  /* 0x000000ffff027224 */ /* 0x000fc800078e0a14 */
[----:B------:R-:W-:Y:S02]  /*0ac0*/  IMAD R8, R8, R2, R9 ;  /* 0x0000000208087224 */ /* 0x000fe400078e0209 */
[----:B0-----:R-:W-:Y:S01]  /*0ad0*/  IMAD R9, R3, UR9, -R6 ;  /* 0x0000000903097c24 */ /* 0x001fe2000f8e0a06 */
[----:B------:R-:W-:Y:S06]  /*0ae0*/  @P0 BRA `(.L_x_325) ;  /* 0x00000010005c0947 */ /* 0x000fec0003800000 */
[-C--:B------:R-:W-:Y:S01]  /*0af0*/  IABS R5, R25.reuse ;  /* 0x0000001900057213 */ /* 0x080fe20000000000 */
[----:B------:R-:W-:Y:S01]  /*0b00*/  ULDC.64 UR10, c[0x0][0x2a8] ;  /* 0x0000aa00000a7ab9 */ /* 0x000fe20000000a00 */
[----:B------:R-:W-:Y:S01]  /*0b10*/  IABS R6, R8 ;  /* 0x0000000800067213 */ /* 0x000fe20000000000 */
[----:B------:R-:W-:Y:S01]  /*0b20*/  ULDC UR9, c[0x0][0x234] ;  /* 0x00008d0000097ab9 */ /* 0x000fe20000000800 */
[----:B------:R-:W0:Y:S01]  /*0b30*/  I2F.RP R0, R5 ;  /* 0x0000000500007306 */ /* 0x000e220000209400 */
[----:B------:R-:W-:-:S07]  /*0b40*/  IABS R12, R25 ;  /* 0x00000019000c7213 */ /* 0x000fce0000000000 */
        /* <DEDUP_REMOVED lines=8> */
[----:B------:R-:W-:Y:S02]  /*0bd0*/  IMAD.MOV R7, RZ, RZ, -R12 ;  /* 0x000000ffff077224 */ /* 0x000fe400078e0a0c */
[----:B------:R-:W-:Y:S02]  /*0be0*/  IMAD.HI.U32 R6, R3, R4, RZ ;  /* 0x0000000403067227 */ /* 0x000fe400078e00ff */
[----:B------:R-:W0:Y:S02]  /*0bf0*/  LDC R3, c[0x0][0x2b4] ;  /* 0x0000ad00ff037b82 */ /* 0x000e240000000800 */
[----:B------:R-:W-:-:S05]  /*0c00*/  IMAD R0, R6, R7, R4 ;  /* 0x0000000706007224 */ /* 0x000fca00078e0204 */
[----:B------:R-:W-:Y:S01]  /*0c10*/  ISETP.GT.U32.AND P1, PT, R5, R0, PT ;  /* 0x000000000500720c */ /* 0x000fe20003f24070 */
[----:B------:R-:W1:-:S12]  /*0c20*/  LDC R4, c[0x0][0x2b8] ;  /* 0x0000ae00ff047b82 */ /* 0x000e580000000800 */
[----:B------:R-:W-:Y:S02]  /*0c30*/  @!P1 IMAD.IADD R0, R0, 0x1, -R5 ;  /* 0x0000000100009824 */ /* 0x000fe400078e0a05 */
[----:B------:R-:W-:Y:S01]  /*0c40*/  @!P1 VIADD R6, R6, 0x1 ;  /* 0x0000000106069836 */ /* 0x000fe20000000000 */
[----:B------:R-:W-:Y:S02]  /*0c50*/  ISETP.NE.AND P1, PT, R25, RZ, PT ;  /* 0x000000ff1900720c */ /* 0x000fe40003f25270 */
[----:B------:R-:W-:Y:S02]  /*0c60*/  ISETP.GE.U32.AND P0, PT, R0, R5, PT ;  /* 0x000000050000720c */ /* 0x000fe40003f06070 */
[----:B------:R-:W-:-:S04]  /*0c70*/  LOP3.LUT R0, R8, R25, RZ, 0x3c, !PT ;  /* 0x0000001908007212 */ /* 0x000fc800078e3cff */
[----:B------:R-:W-:Y:S01]  /*0c80*/  ISETP.GE.AND P2, PT, R0, RZ, PT ;  /* 0x000000ff0000720c */ /* 0x000fe20003f46270 */
[----:B0-----:R-:W-:Y:S02]  /*0c90*/  IMAD R0, R10, UR10, -R3 ;  /* 0x0000000a0a007c24 */ /* 0x001fe4000f8e0a03 */
[----:B------:R-:W0:Y:S01]  /*0ca0*/  LDC.64 R2, c[0x0][0x270] ;  /* 0x00009c00ff027b82 */ /* 0x000e220000000a00 */
[----:B-1----:R-:W-:Y:S01]  /*0cb0*/  IMAD R4, R11, UR11, -R4 ;  /* 0x0000000b0b047c24 */ /* 0x002fe2000f8e0a04 */
[----:B------:R-:W-:Y:S01]  /*0cc0*/  ULDC.64 UR10, c[0x0][0x238] ;  /* 0x00008e00000a7ab9 */ /* 0x000fe20000000a00 */
[----:B------:R-:W-:Y:S01]  /*0cd0*/  IMAD R0, R0, UR9, RZ ;  /* 0x0000000900007c24 */ /* 0x000fe2000f8e02ff */
[----:B------:R-:W-:Y:S01]  /*0ce0*/  ULDC UR9, c[0x0][0x230] ;  /* 0x00008c0000097ab9 */ /* 0x000fe20000000800 */
[----:B------:R-:W-:Y:S02]  /*0cf0*/  @P0 VIADD R6, R6, 0x1 ;  /* 0x0000000106060836 */ /* 0x000fe40000000000 */
[----:B------:R-:W-:-:S02]  /*0d00*/  IMAD R5, R9, UR11, RZ ;  /* 0x0000000b09057c24 */ /* 0x000fc4000f8e02ff */
[----:B------:R-:W-:Y:S01]  /*0d10*/  IMAD R4, R4, UR10, RZ ;  /* 0x0000000a04047c24 */ /* 0x000fe2000f8e02ff */
[----:B------:R-:W-:Y:S01]  /*0d20*/  @!P2 IADD3 R6, -R6, RZ, RZ ;  /* 0x000000ff0606a210 */ /* 0x000fe20007ffe1ff */
[----:B------:R-:W-:Y:S01]  /*0d30*/  ULDC UR10, c[0x0][0x22c] ;  /* 0x00008b00000a7ab9 */ /* 0x000fe20000000800 */
[----:B------:R-:W-:Y:S01]  /*0d40*/  @!P1 LOP3.LUT R6, RZ, R25, RZ, 0x33, !PT ;  /* 0x00000019ff069212 */ /* 0x000fe200078e33ff */
[----:B------:R-:W-:Y:S01]  /*0d50*/  IMAD R12, R20, UR10, RZ ;  /* 0x0000000a140c7c24 */ /* 0x000fe2000f8e02ff */
[--C-:B------:R-:W-:Y:S01]  /*0d60*/  SHF.R.S32.HI R7, RZ, 0x1f, R5.reuse ;  /* 0x0000001fff077819 */ /* 0x100fe20000011405 */
[----:B------:R-:W-:Y:S01]  /*0d70*/  ULDC.64 UR10, c[0x0][0x210] ;  /* 0x00008400000a7ab9 */ /* 0x000fe20000000a00 */
[----:B------:R-:W-:Y:S01]  /*0d80*/  IADD3 R5, P0, P1, R0, R4, R5 ;  /* 0x0000000400057210 */ /* 0x000fe2000791e005 */
[----:B------:R-:W-:Y:S01]  /*0d90*/  IMAD R6, R6, UR9, RZ ;  /* 0x0000000906067c24 */ /* 0x000fe2000f8e02ff */
[----:B------:R-:W-:Y:S01]  /*0da0*/  SHF.R.S32.HI R0, RZ, 0x1f, R0 ;  /* 0x0000001fff007819 */ /* 0x000fe20000011400 */
[----:B------:R-:W-:Y:S01]  /*0db0*/  ULDC UR9, c[0x0][0x28c] ;  /* 0x0000a30000097ab9 */ /* 0x000fe20000000800 */
[----:B------:R-:W-:Y:S01]  /*0dc0*/  SHF.R.S32.HI R4, RZ, 0x1f, R4 ;  /* 0x0000001fff047819 */ /* 0x000fe20000011404 */
[----:B------:R-:W-:-:S03]  /*0dd0*/  IMAD R17, R8, UR9, RZ ;  /* 0x0000000908117c24 */ /* 0x000fc6000f8e02ff */
[----:B------:R-:W-:Y:S01]  /*0de0*/  IADD3.X R7, R0, R4, R7, P0, P1 ;  /* 0x0000000400077210 */ /* 0x000fe200007e2407 */
[----:B0-----:R-:W-:Y:S01]  /*0df0*/  IMAD.WIDE R16, R17, 0x2, R2 ;  /* 0x0000000211107825 */ /* 0x001fe200078e0202 */
[--C-:B------:R-:W-:Y:S02]  /*0e00*/  IADD3 R4, P0, P1, R6, R5, R12.reuse ;  /* 0x0000000506047210 */ /* 0x100fe4000791e00c */
[----:B------:R-:W-:Y:S01]  /*0e10*/  SHF.R.S32.HI R12, RZ, 0x1f, R12 ;  /* 0x0000001fff0c7819 */ /* 0x000fe2000001140c */
[----:B------:R-:W-:Y:S01]  /*0e20*/  IMAD.MOV.U32 R5, RZ, RZ, RZ ;  /* 0x000000ffff057224 */ /* 0x000fe200078e00ff */
[----:B------:R-:W-:-:S04]  /*0e30*/  SHF.R.S32.HI R6, RZ, 0x1f, R6 ;  /* 0x0000001fff067819 */ /* 0x000fc80000011406 */
[----:B------:R-:W-:Y:S01]  /*0e40*/  IADD3.X R3, R6, R7, R12, P0, P1 ;  /* 0x0000000706037210 */ /* 0x000fe200007e240c */
[----:B------:R-:W-:Y:S01]  /*0e50*/  IMAD.MOV.U32 R7, RZ, RZ, RZ ;  /* 0x000000ffff077224 */ /* 0x000fe200078e00ff */
[----:B------:R-:W-:-:S04]  /*0e60*/  LEA R0, P0, R4, UR10, 0x1 ;  /* 0x0000000a04007c11 */ /* 0x000fc8000f8008ff */
[----:B------:R-:W-:-:S09]  /*0e70*/  LEA.HI.X R2, R4, UR11, R3, 0x1, P0 ;  /* 0x0000000b04027c11 */ /* 0x000fd200080f0c03 */
.L_x_336:
[----:B------:R-:W0:Y:S01]  /*0e80*/  LDC R3, c[0x0][0x2b4] ;  /* 0x0000ad00ff037b82 */ /* 0x000e220000000800 */
[----:B------:R-:W-:Y:S01]  /*0e90*/  ULDC UR9, c[0x0][0x2a8] ;  /* 0x0000aa0000097ab9 */ /* 0x000fe20000000800 */
[----:B------:R-:W-:Y:S01]  /*0ea0*/  ULDC UR10, c[0x0][0x280] ;  /* 0x0000a000000a7ab9 */ /* 0x000fe20000000800 */
[----:B0-----:R-:W-:Y:S01]  /*0eb0*/  IMAD R6, R10, UR9, -R3 ;  /* 0x000000090a067c24 */ /* 0x001fe2000f8e0a03 */
[----:B------:R-:W-:-:S03]  /*0ec0*/  ULDC UR9, c[0x0][0x2c0] ;  /* 0x0000b00000097ab9 */ /* 0x000fc60000000800 */
[C---:B------:R-:W-:Y:S01]  /*0ed0*/  IMAD R6, R5.reuse, UR9, R6 ;  /* 0x0000000905067c24 */ /* 0x040fe2000f8e0206 */
[----:B------:R-:W-:Y:S01]  /*0ee0*/  ULDC UR9, c[0x0][0x288] ;  /* 0x0000a20000097ab9 */ /* 0x000fe20000000800 */
[----:B------:R-:W-:Y:S01]  /*0ef0*/  VIADD R5, R5, 0x1 ;  /* 0x0000000105057836 */ /* 0x000fe20000000000 */
[----:B------:R-:W-:-:S04]  /*0f00*/  ISETP.LT.AND P0, PT, RZ, UR9, PT ;  /* 0x00000009ff007c0c */ /* 0x000fc8000bf01270 */
[----:B------:R-:W-:-:S09]  /*0f10*/  ISETP.GE.AND P2, PT, R5, UR10, PT ;  /* 0x0000000a05007c0c */ /* 0x000fd2000bf46270 */
[----:B------:R-:W-:Y:S05]  /*0f20*/  @P0 BRA `(.L_x_326) ;  /* 0x0000000000f00947 */ /* 0x000fea0003800000 */
[----:B------:R-:W0:Y:S08]  /*0f30*/  LDC R3, c[0x0][0x284] ;  /* 0x0000a100ff037b82 */ /* 0x000e300000000800 */
[----:B------:R-:W1:Y:S01]  /*0f40*/  LDC R4, c[0x0][0x284] ;  /* 0x0000a100ff047b82 */ /* 0x000e620000000800 */
[----:B0-----:R-:W-:-:S05]  /*0f50*/  VIADD R3, R3, 0xffffffff ;  /* 0xffffffff03037836 */ /* 0x001fca0000000000 */
[----:B------:R-:W-:Y:S02]  /*0f60*/  ISETP.GE.U32.AND P0, PT, R3, 0x3, PT ;  /* 0x000000030300780c */ /* 0x000fe40003f06070 */
[----:B-1----:R-:W-:-:S11]  /*0f70*/  LOP3.LUT R3, R4, 0x3, RZ, 0xc0, !PT ;  /* 0x0000000304037812 */ /* 0x002fd600078ec0ff */
[----:B------:R-:W-:Y:S05]  /*0f80*/  @!P0 BRA `(.L_x_327) ;  /* 0x00000000007c8947 */ /* 0x000fea0003800000 */
[----:B------:R-:W-:-:S05]  /*0f90*/  IMAD.IADD R4, R4, 0x1, -R3 ;  /* 0x0000000104047824 */ /* 0x000fca00078e0a03 */
[----:B------:R-:W-:-:S13]  /*0fa0*/  ISETP.GT.AND P0, PT, R4, RZ, PT ;  /* 0x000000ff0400720c */ /* 0x000fda0003f04270 */
[----:B------:R-:W-:Y:S05]  /*0fb0*/  @!P0 BRA `(.L_x_328) ;  /* 0x00000000005c8947 */ /* 0x000fea0003800000 */
[----:B------:R-:W-:Y:S02]  /*0fc0*/  ISETP.GT.AND P1, PT, R4, 0xc, PT ;  /* 0x0000000c0400780c */ /* 0x000fe40003f24270 */
[----:B------:R-:W-:-:S11]  /*0fd0*/  PLOP3.LUT P0, PT, PT, PT, PT, 0x80, 0x0 ;  /* 0x000000000000781c */ /* 0x000fd60003f0f070 */
[----:B------:R-:W-:Y:S05]  /*0fe0*/  @!P1 BRA `(.L_x_329) ;  /* 0x00000000002c9947 */ /* 0x000fea0003800000 */
[----:B------:R-:W-:-:S13]  /*0ff0*/  PLOP3.LUT P0, PT, PT, PT, PT, 0x8, 0x0 ;  /* 0x000000000000781c */ /* 0x000fda0003f0e170 */
.L_x_330:
[----:B------:R-:W-:Y:S01]  /*1000*/  VIADD R4, R4, 0xfffffff0 ;  /* 0xfffffff004047836 */ /* 0x000fe20000000000 */
[----:B------:R-:W-:Y:S01]  /*1010*/  MOV R13, UR4 ;  /* 0x00000004000d7c02 */ /* 0x000fe20008000f00 */
[----:B------:R-:W-:-:S03]  /*1020*/  IMAD.U32 R15, RZ, RZ, UR4 ;  /* 0x00000004ff0f7e24 */ /* 0x000fc6000f8e00ff */
[----:B------:R-:W-:Y:S02]  /*1030*/  ISETP.GT.AND P1, PT, R4, 0xc, PT ;  /* 0x0000000c0400780c */ /* 0x000fe40003f24270 */
[----:B------:R-:W-:Y:S01]  /*1040*/  IADD3 R0, P3, P4, R0, -UR4, -R13 ;  /* 0x8000000400007c10 */ /* 0x000fe2000fc7e80d */
[----:B------:R-:W-:-:S03]  /*1050*/  IMAD.U32 R13, RZ, RZ, UR5 ;  /* 0x00000005ff0d7e24 */ /* 0x000fc6000f8e00ff */
[----:B------:R-:W-:Y:S02]  /*1060*/  IADD3 R0, P5, P6, R0, -UR4, -R15 ;  /* 0x8000000400007c10 */ /* 0x000fe4000febe80f */
[----:B------:R-:W-:-:S04]  /*1070*/  IADD3.X R2, R2, ~UR5, ~R13, P3, P4 ;  /* 0x8000000502027c10 */ /* 0x000fc80009fe8c0d */
[----:B------:R-:W-:Y:S01]  /*1080*/  IADD3.X R2, R2, ~UR5, ~R13, P5, P6 ;  /* 0x8000000502027c10 */ /* 0x000fe2000afecc0d */
[----:B------:R-:W-:Y:S06]  /*1090*/  @P1 BRA `(.L_x_330) ;  /* 0xfffffffc00d81947 */ /* 0x000fec000383ffff */
.L_x_329:
[----:B------:R-:W-:Y:S01]  /*10a0*/  ISETP.GT.AND P1, PT, R4, 0x4, PT ;  /* 0x000000040400780c */ /* 0x000fe20003f24270 */
[----:B------:R-:W-:-:S12]  /*10b0*/  IMAD.U32 R13, RZ, RZ, UR4 ;  /* 0x00000004ff0d7e24 */ /* 0x000fd8000f8e00ff */
[----:B------:R-:W-:Y:S01]  /*10c0*/  @P1 VIADD R4, R4, 0xfffffff8 ;  /* 0xfffffff804041836 */ /* 0x000fe20000000000 */
[----:B------:R-:W-:Y:S02]  /*10d0*/  @P1 PLOP3.LUT P0, PT, PT, PT, PT, 0x8, 0x0 ;  /* 0x000000000000181c */ /* 0x000fe40003f0e170 */
[----:B------:R-:W-:Y:S02]  /*10e0*/  @P1 IADD3 R0, P3, P4, R0, -UR4, -R13 ;  /* 0x8000000400001c10 */ /* 0x000fe4000fc7e80d */
[----:B------:R-:W-:Y:S02]  /*10f0*/  ISETP.NE.OR P0, PT, R4, RZ, P0 ;  /* 0x000000ff0400720c */ /* 0x000fe40000705670 */
[----:B------:R-:W-:-:S04]  /*1100*/  MOV R13, UR5 ;  /* 0x00000005000d7c02 */ /* 0x000fc80008000f00 */
[----:B------:R-:W-:-:S07]  /*1110*/  @P1 IADD3.X R2, R2, ~UR5, ~R13, P3, P4 ;  /* 0x8000000502021c10 */ /* 0x000fce0009fe8c0d */
[----:B------:R-:W-:Y:S05]  /*1120*/  @!P0 BRA `(.L_x_327) ;  /* 0x0000000000148947 */ /* 0x000fea0003800000 */
.L_x_328:
[----:B------:R-:W-:Y:S01]  /*1130*/  VIADD R4, R4, 0xfffffffc ;  /* 0xfffffffc04047836 */ /* 0x000fe20000000000 */
[----:B------:R-:W-:-:S04]  /*1140*/  IADD3 R0, P1, R0, -UR4, RZ ;  /* 0x8000000400007c10 */ /* 0x000fc8000ff3e0ff */
[----:B------:R-:W-:Y:S02]  /*1150*/  ISETP.NE.AND P0, PT, R4, RZ, PT ;  /* 0x000000ff0400720c */ /* 0x000fe40003f05270 */
[----:B------:R-:W-:-:S11]  /*1160*/  IADD3.X R2, R2, ~UR5, RZ, P1, !PT ;  /* 0x8000000502027c10 */ /* 0x000fd60008ffe4ff */
[----:B------:R-:W-:Y:S05]  /*1170*/  @P0 BRA `(.L_x_328) ;  /* 0xfffffffc00ec0947 */ /* 0x000fea000383ffff */
.L_x_327:
[----:B------:R-:W-:Y:S01]  /*1180*/  ISETP.NE.AND P0, PT, R3, RZ, PT ;  /* 0x000000ff0300720c */ /* 0x000fe20003f05270 */
[----:B------:R-:W-:Y:S02]  /*1190*/  IMAD.MOV.U32 R14, RZ, RZ, R0 ;  /* 0x000000ffff0e7224 */ /* 0x000fe400078e0000 */
[----:B------:R-:W-:-:S10]  /*11a0*/  IMAD.MOV.U32 R15, RZ, RZ, R2 ;  /* 0x000000ffff0f7224 */ /* 0x000fd400078e0002 */
[----:B------:R-:W-:Y:S05]  /*11b0*/  @!P0 BRA `(.L_x_331) ;  /* 0x0000000800908947 */ /* 0x000fea0003800000 */
[----:B------:R-:W-:Y:S01]  /*11c0*/  ISETP.NE.AND P0, PT, R3, 0x1, PT ;  /* 0x000000010300780c */ /* 0x000fe20003f05270 */
[----:B------:R-:W-:Y:S02]  /*11d0*/  USHF.R.S32.HI UR9, URZ, 0x1f, UR7 ;  /* 0x0000001f3f097899 */ /* 0x000fe40008011407 */
[----:B------:R-:W-:Y:S02]  /*11e0*/  IMAD.U32 R13, RZ, RZ, UR7 ;  /* 0x00000007ff0d7e24 */ /* 0x000fe4000f8e00ff */
[----:B------:R-:W-:-:S03]  /*11f0*/  IMAD.U32 R15, RZ, RZ, UR7 ;  /* 0x00000007ff0f7e24 */ /* 0x000fc6000f8e00ff */
[----:B------:R-:W-:Y:S02]  /*1200*/  LEA R14, P1, R13, R0, 0x1 ;  /* 0x000000000d0e7211 */ /* 0x000fe400078208ff */
[----:B------:R-:W-:-:S04]  /*1210*/  MOV R4, UR9 ;  /* 0x0000000900047c02 */ /* 0x000fc80008000f00 */
[----:B------:R-:W-:Y:S01]  /*1220*/  LEA.HI.X R15, R15, R2, R4, 0x1, P1 ;  /* 0x000000020f0f7211 */ /* 0x000fe200008f0c04 */
[----:B------:R-:W-:Y:S06]  /*1230*/  @!P0 BRA `(.L_x_331) ;  /* 0x0000000800708947 */ /* 0x000fec0003800000 */
[----:B------:R-:W-:Y:S01]  /*1240*/  R2UR UR9, R3 ;  /* 0x00000000030972ca */ /* 0x000fe200000e0000 */
[----:B------:R-:W-:Y:S02]  /*1250*/  UIMAD.WIDE UR10, UR7, 0x2, URZ ;  /* 0x00000002070a78a5 */ /* 0x000fe4000f8e023f */
[----:B------:R-:W-:-:S10]  /*1260*/  UIMAD.WIDE UR12, UR7, 0x3, URZ ;  /* 0x00000003070c78a5 */ /* 0x000fd4000f8e023f */
[----:B------:R-:W-:-:S04]  /*1270*/  UISETP.NE.AND UP1, UPT, UR9, 0x2, UPT ;  /* 0x000000020900788c */ /* 0x000fc8000bf25270 */
[----:B------:R-:W-:Y:S02]  /*1280*/  USEL UR9, UR10, UR12, !UP1 ;  /* 0x0000000c0a097287 */ /* 0x000fe4000c800000 */
[----:B------:R-:W-:-:S04]  /*1290*/  USEL UR10, UR11, UR13, !UP1 ;  /* 0x0000000d0b0a7287 */ /* 0x000fc8000c800000 */
[----:B------:R-:W-:Y:S01]  /*12a0*/  IMAD.U32 R3, RZ, RZ, UR9 ;  /* 0x00000009ff037e24 */ /* 0x000fe2000f8e00ff */
[----:B------:R-:W-:-:S04]  /*12b0*/  USHF.L.U64.HI UR10, UR9, 0x1, UR10 ;  /* 0x00000001090a7899 */ /* 0x000fc8000801020a */
[----:B------:R-:W-:-:S04]  /*12c0*/  LEA R14, P0, R3, R0, 0x1 ;  /* 0x00000000030e7211 */ /* 0x000fc800078008ff */
[----:B------:R-:W-:Y:S01]  /*12d0*/  IADD3.X R15, R2, UR10, RZ, P0, !PT ;  /* 0x0000000a020f7c10 */ /* 0x000fe200087fe4ff */
[----:B------:R-:W-:Y:S08]  /*12e0*/  BRA `(.L_x_331) ;  /* 0x0000000800447947 */ /* 0x000ff00003800000 */
.L_x_326:
[----:B------:R-:W-:Y:S02]  /*12f0*/  IMAD.MOV.U32 R14, RZ, RZ, R0 ;  /* 0x000000ffff0e7224 */ /* 0x000fe400078e0000 */
[----:B------:R-:W-:Y:S02]  /*1300*/  IMAD.MOV.U32 R15, RZ, RZ, R2 ;  /* 0x000000ffff0f7224 */ /* 0x000fe400078e0002 */
[----:B------:R-:W-:-:S07]  /*1310*/  IMAD.MOV.U32 R4, RZ, RZ, RZ ;  /* 0x000000ffff047224 */ /* 0x000fce00078e00ff */
.L_x_335:
[----:B------:R-:W0:Y:S01]  /*1320*/  LDC R0, c[0x0][0x288] ;  /* 0x0000a200ff007b82 */ /* 0x000e220000000800 */
[----:B------:R-:W-:Y:S01]  /*1330*/  ULDC UR9, c[0x0][0x2ac] ;  /* 0x0000ab0000097ab9 */ /* 0x000fe20000000800 */
[----:B------:R-:W-:-:S06]  /*1340*/  ISETP.NE.AND P4, PT, RZ, UR18, PT ;  /* 0x00000012ff007c0c */ /* 0x000fcc000bf85270 */
[----:B------:R-:W1:Y:S01]  /*1350*/  LDC R2, c[0x0][0x2b8] ;  /* 0x0000ae00ff027b82 */ /* 0x000e620000000800 */
[----:B0-----:R-:W-:-:S05]  /*1360*/  VIADD R0, R0, 0xffffffff ;  /* 0xffffffff00007836 */ /* 0x001fca0000000000 */
[----:B------:R-:W-:Y:S01]  /*1370*/  ISETP.GE.U32.AND P0, PT, R0, 0x3, PT ;  /* 0x000000030000780c */ /* 0x000fe20003f06070 */
[----:B-1----:R-:W-:Y:S01]  /*1380*/  IMAD R3, R11, UR9, -R2 ;  /* 0x000000090b037c24 */ /* 0x002fe2000f8e0a02 */
[----:B------:R-:W-:Y:S01]  /*1390*/  ULDC UR9, c[0x0][0x2c4] ;  /* 0x0000b10000097ab9 */ /* 0x000fe20000000800 */
[----:B------:R-:W-:Y:S02]  /*13a0*/  IMAD.MOV.U32 R2, RZ, RZ, RZ ;  /* 0x000000ffff027224 */ /* 0x000fe400078e00ff */
[C---:B------:R-:W-:Y:S01]  /*13b0*/  IMAD R3, R4.reuse, UR9, R3 ;  /* 0x0000000904037c24 */ /* 0x040fe2000f8e0203 */
[----:B------:R-:W-:Y:S01]  /*13c0*/  IADD3 R4, R4, 0x1, RZ ;  /* 0x0000000104047810 */ /* 0x000fe20007ffe0ff */
[----:B------:R-:W-:-:S03]  /*13d0*/  ULDC UR9, c[0x0][0x284] ;  /* 0x0000a10000097ab9 */ /* 0x000fc60000000800 */
[----:B------:R-:W-:Y:S02]  /*13e0*/  ISETP.GE.AND P3, PT, R4, UR9, PT ;  /* 0x0000000904007c0c */ /* 0x000fe4000bf66270 */
[----:B------:R-:W-:Y:S01]  /*13f0*/  LOP3.LUT R0, R3, R6, RZ, 0xfc, !PT ;  /* 0x0000000603007212 */ /* 0x000fe200078efcff */
[----:B------:R-:W-:Y:S10]  /*1400*/  @!P0 BRA `(.L_x_332) ;  /* 0x0000000000f48947 */ /* 0x000ff40003800000 */
[----:B------:R-:W-:Y:S01]  /*1410*/  ULDC UR9, c[0x0][0x220] ;  /* 0x0000880000097ab9 */ /* 0x000fe20000000800 */
[----:B------:R-:W-:Y:S01]  /*1420*/  IMAD.MOV.U32 R2, RZ, RZ, RZ ;  /* 0x000000ffff027224 */ /* 0x000fe200078e00ff */
[----:B------:R-:W-:Y:S01]  /*1430*/  ISETP.GE.AND P5, PT, R6, UR9, PT ;  /* 0x0000000906007c0c */ /* 0x000fe2000bfa6270 */
[----:B------:R-:W-:-:S12]  /*1440*/  IMAD.U32 R24, RZ, RZ, UR16 ;  /* 0x00000010ff187e24 */ /* 0x000fd8000f8e00ff */
.L_x_333:
[----:B------:R-:W0:Y:S01]  /*1450*/  LDC R27, c[0x0][0x2c8] ;  /* 0x0000b200ff1b7b82 */ /* 0x000e220000000800 */
[----:B------:R-:W-:Y:S01]  /*1460*/  ULDC UR9, c[0x0][0x224] ;  /* 0x0000890000097ab9 */ /* 0x000fe20000000800 */
[----:B------:R-:W-:Y:S01]  /*1470*/  ULDC UR10, c[0x0][0x228] ;  /* 0x00008a00000a7ab9 */ /* 0x000fe20000000800 */
[----:B------:R-:W-:Y:S01]  /*1480*/  MOV R13, R17 ;  /* 0x00000011000d7202 */ /* 0x000fe20000000f00 */
[----:B0-----:R-:W-:-:S05]  /*1490*/  IMAD R18, R2, R27, R9 ;  /* 0x0000001b02127224 */ /* 0x001fca00078e0209 */
[----:B------:R-:W-:-:S04]  /*14a0*/  LOP3.LUT R12, R0, R18, RZ, 0xfc, !PT ;  /* 0x00000012000c7212 */ /* 0x000fc800078efcff */
[----:B------:R-:W-:-:S04]  /*14b0*/  ISETP.LT.OR P0, PT, R12, RZ, P5 ;  /* 0x000000ff0c00720c */ /* 0x000fc80002f01670 */
[----:B------:R-:W-:-:S04]  /*14c0*/  ISETP.GE.OR P0, PT, R3, UR9, P0 ;  /* 0x0000000903007c0c */ /* 0x000fc80008706670 */
[C---:B------:R-:W-:Y:S01]  /*14d0*/  ISETP.GE.OR P1, PT, R18.reuse, UR10, P0 ;  /* 0x0000000a12007c0c */ /* 0x040fe20008726670 */
[----:B------:R-:W-:-:S05]  /*14e0*/  IMAD.IADD R18, R18, 0x1, R27 ;  /* 0x0000000112127824 */ /* 0x000fca00078e021b */
[----:B------:R-:W-:-:S04]  /*14f0*/  LOP3.LUT R12, R0, R18, RZ, 0xfc, !PT ;  /* 0x00000012000c7212 */ /* 0x000fc800078efcff */
[----:B------:R-:W-:Y:S01]  /*1500*/  ISETP.LT.OR P0, PT, R12, RZ, P5 ;  /* 0x000000ff0c00720c */ /* 0x000fe20002f01670 */
[----:B------:R-:W-:Y:S02]  /*1510*/  IMAD.MOV.U32 R12, RZ, RZ, R16 ;  /* 0x000000ffff0c7224 */ /* 0x000fe400078e0010 */
[----:B------:R-:W2:Y:S04]  /*1520*/  @!P1 LDG.E.U16 R26, desc[UR14][R14.64] ;  /* 0x0000000e0e1a9981 */ /* 0x000ea8000c1e1500 */
[----:B------:R-:W3:Y:S01]  /*1530*/  LDG.E.U16 R28, desc[UR14][R12.64] ;  /* 0x0000000e0c1c7981 */ /* 0x000ee2000c1e1500 */
[----:B------:R-:W-:Y:S01]  /*1540*/  ISETP.GE.OR P0, PT, R3, UR9, P0 ;  /* 0x0000000903007c0c */ /* 0x000fe20008706670 */
[----:B------:R-:W-:Y:S02]  /*1550*/  IMAD.U32 R17, RZ, RZ, UR17 ;  /* 0x00000011ff117e24 */ /* 0x000fe4000f8e00ff */
[----:B------:R-:W4:Y:S01]  /*1560*/  LDG.E.U16 R19, desc[UR14][R12.64+0x2] ;  /* 0x0000020e0c137981 */ /* 0x000f22000c1e1500 */
[----:B------:R-:W-:-:S13]  /*1570*/  ISETP.GE.OR P0, PT, R18, UR10, P0 ;  /* 0x0000000a12007c0c */ /* 0x000fda0008706670 */
[----:B------:R-:W-:-:S04]  /*1580*/  @!P0 LEA R16, P6, R27, R14, 0x1 ;  /* 0x0000000e1b108211 */ /* 0x000fc800078c08ff */
[----:B------:R-:W-:-:S05]  /*1590*/  @!P0 LEA.HI.X R17, R27, R15, R17, 0x1, P6 ;  /* 0x0000000f1b118211 */ /* 0x000fca00030f0c11 */
[----:B------:R0:W5:Y:S01]  /*15a0*/  @!P0 LDG.E.U16 R16, desc[UR14][R16.64] ;  /* 0x0000000e10108981 */ /* 0x000162000c1e1500 */
[----:B--2---:R-:W-:Y:S02]  /*15b0*/  @!P1 IMAD.U32 R26, R26, 0x10000, RZ ;  /* 0x000100001a1a9824 */ /* 0x004fe400078e00ff */
[----:B---3--:R-:W-:-:S04]  /*15c0*/  IMAD.U32 R28, R28, 0x10000, RZ ;  /* 0x000100001c1c7824 */ /* 0x008fc800078e00ff */
[----:B------:R-:W-:Y:S01]  /*15d0*/  @!P1 FFMA.FTZ R7, R28, R26, R7 ;  /* 0x0000001a1c079223 */ /* 0x000fe20000010007 */
[----:B------:R-:W-:Y:S01]  /*15e0*/  IMAD.IADD R26, R18, 0x1, R27 ;  /* 0x00000001121a7824 */ /* 0x000fe200078e021b */
[----:B------:R-:W2:Y:S04]  /*15f0*/  LDG.E.U16 R28, desc[UR14][R12.64+0x4] ;  /* 0x0000040e0c1c7981 */ /* 0x000ea8000c1e1500 */
[----:B------:R-:W-:-:S04]  /*1600*/  LOP3.LUT R18, R0, R26, RZ, 0xfc, !PT ;  /* 0x0000001a00127212 */ /* 0x000fc800078efcff */
[----:B------:R-:W-:Y:S01]  /*1610*/  ISETP.LT.OR P1, PT, R18, RZ, P5 ;  /* 0x000000ff1200720c */ /* 0x000fe20002f21670 */
[----:B------:R-:W-:-:S03]  /*1620*/  IMAD.IADD R29, R26, 0x1, R27 ;  /* 0x000000011a1d7824 */ /* 0x000fc600078e021b */
[----:B------:R-:W-:-:S04]  /*1630*/  ISETP.GE.OR P1, PT, R3, UR9, P1 ;  /* 0x0000000903007c0c */ /* 0x000fc80008f26670 */
[----:B------:R-:W-:Y:S02]  /*1640*/  ISETP.GE.OR P1, PT, R26, UR10, P1 ;  /* 0x0000000a1a007c0c */ /* 0x000fe40008f26670 */
[----:B0-----:R-:W-:Y:S01]  /*1650*/  LOP3.LUT R17, R0, R29, RZ, 0xfc, !PT ;  /* 0x0000001d00117212 */ /* 0x001fe200078efcff */
[----:B------:R-:W3:Y:S01]  /*1660*/  LDG.E.U16 R26, desc[UR14][R12.64+0x6] ;  /* 0x0000060e0c1a7981 */ /* 0x000ee2000c1e1500 */
[----:B----4-:R-:W-:Y:S01]  /*1670*/  SHF.L.U32 R18, R19, 0x10, RZ ;  /* 0x0000001013127819 */ /* 0x010fe200000006ff */
[----:B-----5:R-:W-:Y:S01]  /*1680*/  @!P0 IMAD.U32 R16, R16, 0x10000, RZ ;  /* 0x0001000010108824 */ /* 0x020fe200078e00ff */
[----:B------:R-:W-:-:S03]  /*1690*/  ISETP.LT.OR P6, PT, R17, RZ, P5 ;  /* 0x000000ff1100720c */ /* 0x000fc60002fc1670 */
[----:B------:R-:W-:Y:S01]  /*16a0*/  @!P0 FFMA.FTZ R7, R18, R16, R7 ;  /* 0x0000001012078223 */ /* 0x000fe20000010007 */
[----:B------:R-:W-:-:S03]  /*16b0*/  ISETP.GE.OR P6, PT, R3, UR9, P6 ;  /* 0x0000000903007c0c */ /* 0x000fc6000b7c6670 */
[----:B------:R-:W-:Y:S01]  /*16c0*/  @!P1 IMAD.WIDE R16, R27, 0x4, R14 ;  /* 0x000000041b109825 */ /* 0x000fe200078e020e */
[----:B------:R-:W-:-:S05]  /*16d0*/  ISETP.GE.OR P6, PT, R29, UR10, P6 ;  /* 0x0000000a1d007c0c */ /* 0x000fca000b7c6670 */
[----:B------:R-:W4:Y:S08]  /*16e0*/  @!P1 LDG.E.U16 R16, desc[UR14][R16.64] ;  /* 0x0000000e10109981 */ /* 0x000f30000c1e1500 */
[----:B------:R-:W-:-:S06]  /*16f0*/  @!P6 IMAD.WIDE R18, R27, 0x6, R14 ;  /* 0x000000061b12e825 */ /* 0x000fcc00078e020e */
[----:B------:R-:W5:Y:S01]  /*1700*/  @!P6 LDG.E.U16 R18, desc[UR14][R18.64] ;  /* 0x0000000e1212e981 */ /* 0x000f62000c1e1500 */
[----:B------:R-:W-:Y:S02]  /*1710*/  VIADD R24, R24, 0xfffffffc ;  /* 0xfffffffc18187836 */ /* 0x000fe40000000000 */
[----:B------:R-:W-:-:S04]  /*1720*/  IMAD.WIDE R14, R27, 0x8, R14 ;  /* 0x000000081b0e7825 */ /* 0x000fc800078e020e */
[----:B------:R-:W-:Y:S02]  /*1730*/  VIADD R2, R2, 0x4 ;  /* 0x0000000402027836 */ /* 0x000fe40000000000 */
[----:B--2---:R-:W-:Y:S02]  /*1740*/  IMAD.U32 R29, R28, 0x10000, RZ ;  /* 0x000100001c1d7824 */ /* 0x004fe400078e00ff */
[----:B----4-:R-:W-:-:S04]  /*1750*/  @!P1 IMAD.U32 R28, R16, 0x10000, RZ ;  /* 0x00010000101c9824 */ /* 0x010fc800078e00ff */
[----:B------:R-:W-:Y:S01]  /*1760*/  @!P1 FFMA.FTZ R7, R29, R28, R7 ;  /* 0x0000001c1d079223 */ /* 0x000fe20000010007 */
[----:B------:R-:W-:Y:S01]  /*1770*/  ISETP.NE.AND P1, PT, R24, RZ, PT ;  /* 0x000000ff1800720c */ /* 0x000fe20003f25270 */
[----:B---3--:R-:W-:Y:S01]  /*1780*/  IMAD.U32 R28, R26, 0x10000, RZ ;  /* 0x000100001a1c7824 */ /* 0x008fe200078e00ff */
[----:B------:R-:W-:Y:S02]  /*1790*/  IADD3 R16, P0, R12, 0x8, RZ ;  /* 0x000000080c107810 */ /* 0x000fe40007f1e0ff */
[----:B-----5:R-:W-:-:S03]  /*17a0*/  @!P6 SHF.L.U32 R26, R18, 0x10, RZ ;  /* 0x00000010121ae819 */ /* 0x020fc600000006ff */
[----:B------:R-:W-:Y:S02]  /*17b0*/  IMAD.X R17, RZ, RZ, R13, P0 ;  /* 0x000000ffff117224 */ /* 0x000fe400000e060d */
[----:B------:R-:W-:-:S04]  /*17c0*/  @!P6 FFMA.FTZ R7, R28, R26, R7 ;  /* 0x0000001a1c07e223 */ /* 0x000fc80000010007 */
[----:B------:R-:W-:Y:S05]  /*17d0*/  @P1 BRA `(.L_x_333) ;  /* 0xfffffffc001c1947 */ /* 0x000fea000383ffff */
.L_x_332:
[----:B------:R-:W-:Y:S02]  /*17e0*/  IMAD.MOV.U32 R13, RZ, RZ, R15 ;  /* 0x000000ffff0d7224 */ /* 0x000fe400078e000f */
[----:B------:R-:W-:-:S03]  /*17f0*/  IMAD.MOV.U32 R12, RZ, RZ, R14 ;  /* 0x000000ffff0c7224 */ /* 0x000fc600078e000e */
[----:B------:R-:W-:Y:S01]  /*1800*/  MOV R15, R13 ;  /* 0x0000000d000f7202 */ /* 0x000fe20000000f00 */
[----:B------:R-:W-:Y:S01]  /*1810*/  IMAD.MOV.U32 R14, RZ, RZ, R12 ;  /* 0x000000ffff0e7224 */ /* 0x000fe200078e000c */
[----:B------:R-:W-:Y:S06]  /*1820*/  @!P4 BRA `(.L_x_334) ;  /* 0x0000000000dcc947 */ /* 0x000fec0003800000 */
[----:B------:R-:W0:Y:S01]  /*1830*/  LDC R29, c[0x0][0x2c8] ;  /* 0x0000b200ff1d7b82 */ /* 0x000e220000000800 */
[----:B------:R-:W-:Y:S01]  /*1840*/  ULDC.64 UR10, c[0x0][0x220] ;  /* 0x00008800000a7ab9 */ /* 0x000fe20000000a00 */
[----:B------:R-:W-:Y:S01]  /*1850*/  ULDC UR9, c[0x0][0x228] ;  /* 0x00008a0000097ab9 */ /* 0x000fe20000000800 */
[----:B------:R-:W-:Y:S01]  /*1860*/  ISETP.GE.AND P0, PT, R6, UR10, PT ;  /* 0x0000000a06007c0c */ /* 0x000fe2000bf06270 */
[----:B0-----:R-:W-:-:S05]  /*1870*/  IMAD R2, R2, R29, R9 ;  /* 0x0000001d02027224 */ /* 0x001fca00078e0209 */
[----:B------:R-:W-:-:S04]  /*1880*/  LOP3.LUT R14, R0, R2, RZ, 0xfc, !PT ;  /* 0x00000002000e7212 */ /* 0x000fc800078efcff */
[----:B------:R-:W-:Y:S02]  /*1890*/  ISETP.LT.OR P1, PT, R14, RZ, P0 ;  /* 0x000000ff0e00720c */ /* 0x000fe40000721670 */
[----:B------:R-:W2:Y:S02]  /*18a0*/  LDG.E.U16 R14, desc[UR14][R16.64] ;  /* 0x0000000e100e7981 */ /* 0x000ea4000c1e1500 */
[----:B------:R-:W-:-:S04]  /*18b0*/  ISETP.GE.OR P1, PT, R3, UR11, P1 ;  /* 0x0000000b03007c0c */ /* 0x000fc80008f26670 */
[----:B------:R-:W-:-:S13]  /*18c0*/  ISETP.GE.OR P1, PT, R2, UR9, P1 ;  /* 0x0000000902007c0c */ /* 0x000fda0008f26670 */
[----:B------:R-:W3:Y:S01]  /*18d0*/  @!P1 LDG.E.U16 R15, desc[UR14][R12.64] ;  /* 0x0000000e0c0f9981 */ /* 0x000ee2000c1e1500 */
[----:B------:R-:W-:-:S06]  /*18e0*/  UISETP.NE.AND UP1, UPT, UR18, 0x1, UPT ;  /* 0x000000011200788c */ /* 0x000fcc000bf25270 */
[----:B------:R-:W-:Y:S02]  /*18f0*/  PLOP3.LUT P5, PT, PT, PT, UP1, 0x80, 0x0 ;  /* 0x000000000000781c */ /* 0x000fe40003faf018 */
[----:B------:R-:W-:Y:S01]  /*1900*/  LEA R26, P4, R29, R12, 0x1 ;  /* 0x0000000c1d1a7211 */ /* 0x000fe200078808ff */
[----:B------:R-:W-:Y:S02]  /*1910*/  IMAD.MOV.U32 R19, RZ, RZ, R17 ;  /* 0x000000ffff137224 */ /* 0x000fe400078e0011 */
[----:B--2---:R-:W-:Y:S02]  /*1920*/  IMAD.U32 R18, R14, 0x10000, RZ ;  /* 0x000100000e127824 */ /* 0x004fe400078e00ff */
[----:B---3--:R-:W-:Y:S02]  /*1930*/  @!P1 IMAD.U32 R14, R15, 0x10000, RZ ;  /* 0x000100000f0e9824 */ /* 0x008fe400078e00ff */
[----:B------:R-:W-:Y:S02]  /*1940*/  IMAD.U32 R15, RZ, RZ, UR17 ;  /* 0x00000011ff0f7e24 */ /* 0x000fe4000f8e00ff */
[----:B------:R-:W-:Y:S01]  /*1950*/  @!P1 FFMA.FTZ R7, R18, R14, R7 ;  /* 0x0000000e12079223 */ /* 0x000fe20000010007 */
[----:B------:R-:W-:Y:S01]  /*1960*/  IMAD.MOV.U32 R18, RZ, RZ, R16 ;  /* 0x000000ffff127224 */ /* 0x000fe200078e0010 */
[----:B------:R-:W-:-:S02]  /*1970*/  IADD3 R16, P1, R16, 0x2, RZ ;  /* 0x0000000210107810 */ /* 0x000fc40007f3e0ff */
[----:B------:R-:W-:Y:S01]  /*1980*/  LEA.HI.X R27, R29, R13, R15, 0x1, P4 ;  /* 0x0000000d1d1b7211 */ /* 0x000fe200020f0c0f */
[----:B------:R-:W-:Y:S01]  /*1990*/  IMAD.MOV.U32 R14, RZ, RZ, R26 ;  /* 0x000000ffff0e7224 */ /* 0x000fe200078e001a */
[----:B------:R-:W-:-:S03]  /*19a0*/  IADD3.X R17, RZ, R17, RZ, P1, !PT ;  /* 0x00000011ff117210 */ /* 0x000fc60000ffe4ff */
[----:B------:R-:W-:Y:S01]  /*19b0*/  IMAD.MOV.U32 R15, RZ, RZ, R27 ;  /* 0x000000ffff0f7224 */ /* 0x000fe200078e001b */
[----:B------:R-:W-:Y:S06]  /*19c0*/  @!P5 BRA `(.L_x_334) ;  /* 0x000000000074d947 */ /* 0x000fec0003800000 */
[----:B------:R-:W-:-:S05]  /*19d0*/  IMAD.IADD R2, R2, 0x1, R29 ;  /* 0x0000000102027824 */ /* 0x000fca00078e021d */
[----:B------:R-:W-:-:S04]  /*19e0*/  LOP3.LUT R14, R0, R2, RZ, 0xfc, !PT ;  /* 0x00000002000e7212 */ /* 0x000fc800078efcff */
[----:B------:R-:W-:Y:S02]  /*19f0*/  ISETP.LT.OR P1, PT, R14, RZ, P0 ;  /* 0x000000ff0e00720c */ /* 0x000fe40000721670 */
[----:B------:R-:W2:Y:S02]  /*1a00*/  LDG.E.U16 R14, desc[UR14][R18.64+0x2] ;  /* 0x0000020e120e7981 */ /* 0x000ea4000c1e1500 */
[----:B------:R-:W-:-:S04]  /*1a10*/  ISETP.GE.OR P1, PT, R3, UR11, P1 ;  /* 0x0000000b03007c0c */ /* 0x000fc80008f26670 */
[----:B------:R-:W-:-:S13]  /*1a20*/  ISETP.GE.OR P1, PT, R2, UR9, P1 ;  /* 0x0000000902007c0c */ /* 0x000fda0008f26670 */
[----:B------:R-:W3:Y:S01]  /*1a30*/  @!P1 LDG.E.U16 R26, desc[UR14][R26.64] ;  /* 0x0000000e1a1a9981 */ /* 0x000ee2000c1e1500 */
[----:B------:R-:W-:-:S06]  /*1a40*/  UISETP.NE.AND UP1, UPT, UR18, 0x2, UPT ;  /* 0x000000021200788c */ /* 0x000fcc000bf25270 */
[----:B------:R-:W-:Y:S01]  /*1a50*/  PLOP3.LUT P4, PT, PT, PT, UP1, 0x80, 0x0 ;  /* 0x000000000000781c */ /* 0x000fe20003f8f018 */
[----:B--2---:R-:W-:Y:S02]  /*1a60*/  IMAD.U32 R16, R14, 0x10000, RZ ;  /* 0x000100000e107824 */ /* 0x004fe400078e00ff */
[----:B---3--:R-:W-:-:S04]  /*1a70*/  @!P1 IMAD.U32 R14, R26, 0x10000, RZ ;  /* 0x000100001a0e9824 */ /* 0x008fc800078e00ff */
[----:B------:R-:W-:Y:S01]  /*1a80*/  @!P1 FFMA.FTZ R7, R16, R14, R7 ;  /* 0x0000000e10079223 */ /* 0x000fe20000010007 */
[----:B------:R-:W-:Y:S01]  /*1a90*/  IADD3 R16, P1, R18, 0x4, RZ ;  /* 0x0000000412107810 */ /* 0x000fe20007f3e0ff */
[----:B------:R-:W-:-:S03]  /*1aa0*/  IMAD.WIDE R14, R29, 0x4, R12 ;  /* 0x000000041d0e7825 */ /* 0x000fc600078e020c */
[----:B------:R-:W-:Y:S01]  /*1ab0*/  IADD3.X R17, RZ, R19, RZ, P1, !PT ;  /* 0x00000013ff117210 */ /* 0x000fe20000ffe4ff */
[----:B------:R-:W-:Y:S08]  /*1ac0*/  @!P4 BRA `(.L_x_334) ;  /* 0x000000000034c947 */ /* 0x000ff00003800000 */
[----:B------:R-:W-:-:S05]  /*1ad0*/  IMAD.IADD R17, R2, 0x1, R29 ;  /* 0x0000000102117824 */ /* 0x000fca00078e021d */
[----:B------:R-:W-:-:S04]  /*1ae0*/  LOP3.LUT R0, R0, R17, RZ, 0xfc, !PT ;  /* 0x0000001100007212 */ /* 0x000fc800078efcff */
[----:B------:R-:W-:Y:S02]  /*1af0*/  ISETP.LT.OR P0, PT, R0, RZ, P0 ;  /* 0x000000ff0000720c */ /* 0x000fe40000701670 */
[----:B------:R-:W2:Y:S02]  /*1b00*/  LDG.E.U16 R0, desc[UR14][R18.64+0x4] ;  /* 0x0000040e12007981 */ /* 0x000ea4000c1e1500 */
[----:B------:R-:W-:-:S04]  /*1b10*/  ISETP.GE.OR P0, PT, R3, UR11, P0 ;  /* 0x0000000b03007c0c */ /* 0x000fc80008706670 */
[----:B------:R-:W-:-:S13]  /*1b20*/  ISETP.GE.OR P0, PT, R17, UR9, P0 ;  /* 0x0000000911007c0c */ /* 0x000fda0008706670 */
[----:B------:R-:W3:Y:S01]  /*1b30*/  @!P0 LDG.E.U16 R14, desc[UR14][R14.64] ;  /* 0x0000000e0e0e8981 */ /* 0x000ee2000c1e1500 */
[----:B------:R-:W-:-:S05]  /*1b40*/  IADD3 R16, P1, R18, 0x6, RZ ;  /* 0x0000000612107810 */ /* 0x000fca0007f3e0ff */
[----:B------:R-:W-:Y:S02]  /*1b50*/  IMAD.X R17, RZ, RZ, R19, P1 ;  /* 0x000000ffff117224 */ /* 0x000fe400008e0613 */
[----:B--2---:R-:W-:Y:S02]  /*1b60*/  IMAD.U32 R2, R0, 0x10000, RZ ;  /* 0x0001000000027824 */ /* 0x004fe400078e00ff */
[----:B---3--:R-:W-:Y:S02]  /*1b70*/  @!P0 IMAD.U32 R0, R14, 0x10000, RZ ;  /* 0x000100000e008824 */ /* 0x008fe400078e00ff */
[----:B------:R-:W-:-:S04]  /*1b80*/  IMAD.WIDE R14, R29, 0x6, R12 ;  /* 0x000000061d0e7825 */ /* 0x000fc800078e020c */
[----:B------:R-:W-:-:S07]  /*1b90*/  @!P0 FFMA.FTZ R7, R2, R0, R7 ;  /* 0x0000000002078223 */ /* 0x000fce0000010007 */
.L_x_334:
[----:B------:R-:W-:Y:S02]  /*1ba0*/  USHF.R.S32.HI UR9, URZ, 0x1f, UR7 ;  /* 0x0000001f3f097899 */ /* 0x000fe40008011407 */
[----:B------:R-:W-:-:S05]  /*1bb0*/  IMAD.U32 R3, RZ, RZ, UR7 ;  /* 0x00000007ff037e24 */ /* 0x000fca000f8e00ff */
[----:B------:R-:W-:Y:S02]  /*1bc0*/  LEA R14, P0, R3, R14, 0x1 ;  /* 0x0000000e030e7211 */ /* 0x000fe400078008ff */
[----:B------:R-:W-:-:S04]  /*1bd0*/  MOV R0, UR9 ;  /* 0x0000000900007c02 */ /* 0x000fc80008000f00 */
[----:B------:R-:W-:Y:S01]  /*1be0*/  LEA.HI.X R15, R3, R15, R0, 0x1, P0 ;  /* 0x0000000f030f7211 */ /* 0x000fe200000f0c00 */
[----:B------:R-:W-:Y:S06]  /*1bf0*/  @!P3 BRA `(.L_x_335) ;  /* 0xfffffff400c8b947 */ /* 0x000fec000383ffff */
.L_x_331:
[----:B------:R-:W-:Y:S02]  /*1c00*/  USHF.R.S32.HI UR9, URZ, 0x1f, UR8 ;  /* 0x0000001f3f097899 */ /* 0x000fe40008011408 */
[----:B------:R-:W-:Y:S02]  /*1c10*/  IMAD.U32 R3, RZ, RZ, UR8 ;  /* 0x00000008ff037e24 */ /* 0x000fe4000f8e00ff */
[----:B------:R-:W-:-:S03]  /*1c20*/  USHF.L.U64.HI UR9, UR8, 0x1, UR9 ;  /* 0x0000000108097899 */ /* 0x000fc60008010209 */
[----:B------:R-:W-:-:S04]  /*1c30*/  LEA R0, P0, R3, R14, 0x1 ;  /* 0x0000000e03007211 */ /* 0x000fc800078008ff */
[----:B------:R-:W-:Y:S01]  /*1c40*/  IADD3.X R2, R15, UR9, RZ, P0, !PT ;  /* 0x000000090f027c10 */ /* 0x000fe200087fe4ff */
[----:B------:R-:W-:Y:S08]  /*1c50*/  @!P2 BRA `(.L_x_336) ;  /* 0xfffffff00088a947 */ /* 0x000ff0000383ffff */
.L_x_325:
[----:B------:R-:W-:Y:S01]  /*1c60*/  ULDC.64 UR10, c[0x0][0x2a0] ;  /* 0x0000a800000a7ab9 */ /* 0x000fe20000000a00 */
[----:B------:R-:W-:Y:S01]  /*1c70*/  IMAD.MOV R21, RZ, RZ, -R21 ;  /* 0x000000ffff157224 */ /* 0x000fe200078e0a15 */
[----:B------:R-:W-:Y:S01]  /*1c80*/  ISETP.NE.U32.AND P0, PT, RZ, UR10, PT ;  /* 0x0000000aff007c0c */ /* 0x000fe2000bf05070 */
[----:B------:R-:W-:Y:S01]  /*1c90*/  ULDC.64 UR20, c[0x0][0x258] ;  /* 0x0000960000147ab9 */ /* 0x000fe20000000a00 */
[----:B------:R-:W-:Y:S01]  /*1ca0*/  ULDC.64 UR12, c[0x0][0x268] ;  /* 0x00009a00000c7ab9 */ /* 0x000fe20000000a00 */
[----:B------:R-:W-:Y:S01]  /*1cb0*/  ULDC UR9, c[0x0][0x248] ;  /* 0x0000920000097ab9 */ /* 0x000fe20000000800 */
[----:B------:R-:W-:Y:S01]  /*1cc0*/  ISETP.NE.AND.EX P0, PT, RZ, UR11, PT, P0 ;  /* 0x0000000bff007c0c */ /* 0x000fe2000bf05300 */
[----:B------:R-:W-:Y:S01]  /*1cd0*/  IMAD R0, R21, UR20, R22 ;  /* 0x0000001415007c24 */ /* 0x000fe2000f8e0216 */
[----:B------:R-:W-:-:S11]  /*1ce0*/  ULDC.64 UR10, c[0x0][0x260] ;  /* 0x00009800000a7ab9 */ /* 0x000fd60000000a00 */
[----:B------:R-:W0:Y:S02]  /*1cf0*/  @P0 LDC.64 R2, c[0x0][0x2a0] ;  /* 0x0000a800ff020b82 */ /* 0x000e240000000a00 */
[----:B0-----:R-:W-:-:S06]  /*1d00*/  @P0 IMAD.WIDE R2, R8, 0x2, R2 ;  /* 0x0000000208020825 */ /* 0x001fcc00078e0202 */
[----:B------:R0:W2:Y:S01]  /*1d10*/  @P0 LDG.E.U16 R2, desc[UR14][R2.64] ;  /* 0x0000000e02020981 */ /* 0x0000a2000c1e1500 */
[----:B------:R-:W-:Y:S02]  /*1d20*/  IMAD R10, R10, UR11, RZ ;  /* 0x0000000b0a0a7c24 */ /* 0x000fe4000f8e02ff */
[----:B------:R-:W-:Y:S02]  /*1d30*/  IMAD R11, R11, UR12, RZ ;  /* 0x0000000c0b0b7c24 */ /* 0x000fe4000f8e02ff */
[----:B------:R-:W-:Y:S02]  /*1d40*/  IMAD R0, R0, UR13, RZ ;  /* 0x0000000d00007c24 */ /* 0x000fe4000f8e02ff */
[----:B------:R-:W-:Y:S01]  /*1d50*/  IMAD R20, R20, UR21, RZ ;  /* 0x0000001514147c24 */ /* 0x000fe2000f8e02ff */
[----:B------:R-:W-:Y:S01]  /*1d60*/  SHF.R.S32.HI R4, RZ, 0x1f, R11 ;  /* 0x0000001fff047819 */ /* 0x000fe2000001140b */
[----:B------:R-:W-:Y:S01]  /*1d70*/  IMAD R5, R8, UR10, RZ ;  /* 0x0000000a08057c24 */ /* 0x000fe2000f8e02ff */
[----:B0-----:R-:W-:Y:S01]  /*1d80*/  SHF.R.S32.HI R3, RZ, 0x1f, R10 ;  /* 0x0000001fff037819 */ /* 0x001fe2000001140a */
[----:B------:R-:W-:Y:S01]  /*1d90*/  ULDC.64 UR10, c[0x0][0x240] ;  /* 0x00009000000a7ab9 */ /* 0x000fe20000000a00 */
[----:B------:R-:W-:-:S02]  /*1da0*/  IADD3 R10, P1, P2, R10, R11, R0 ;  /* 0x0000000b0a0a7210 */ /* 0x000fc40007a3e000 */
[----:B------:R-:W-:-:S04]  /*1db0*/  SHF.R.S32.HI R0, RZ, 0x1f, R0 ;  /* 0x0000001fff007819 */ /* 0x000fc80000011400 */
[----:B------:R-:W-:Y:S02]  /*1dc0*/  IADD3.X R0, R3, R4, R0, P1, P2 ;  /* 0x0000000403007210 */ /* 0x000fe40000fe4400 */
[--C-:B------:R-:W-:Y:S02]  /*1dd0*/  IADD3 R3, P1, P2, R20, R10, R5.reuse ;  /* 0x0000000a14037210 */ /* 0x100fe40007a3e005 */
[----:B------:R-:W-:Y:S02]  /*1de0*/  SHF.R.S32.HI R20, RZ, 0x1f, R20 ;  /* 0x0000001fff147819 */ /* 0x000fe40000011414 */
[----:B------:R-:W-:-:S04]  /*1df0*/  SHF.R.S32.HI R5, RZ, 0x1f, R5 ;  /* 0x0000001fff057819 */ /* 0x000fc80000011405 */
[----:B------:R-:W-:Y:S01]  /*1e00*/  IADD3.X R20, R20, R0, R5, P1, P2 ;  /* 0x0000000014147210 */ /* 0x000fe20000fe4405 */
[----:B--2---:R-:W-:-:S04]  /*1e10*/  @P0 IMAD.U32 R2, R2, 0x10000, RZ ;  /* 0x0001000002020824 */ /* 0x004fc800078e00ff */
[----:B------:R-:W-:Y:S01]  /*1e20*/  @P0 FADD.FTZ R7, R2, R7 ;  /* 0x0000000702070221 */ /* 0x000fe20000010000 */
[C---:B------:R-:W-:Y:S01]  /*1e30*/  LEA R2, P0, R3.reuse, UR10, 0x1 ;  /* 0x0000000a03027c11 */ /* 0x040fe2000f8008ff */
[----:B------:R-:W-:Y:S02]  /*1e40*/  ULDC UR10, c[0x0][0x25c] ;  /* 0x00009700000a7ab9 */ /* 0x000fe40000000800 */
[----:B------:R-:W-:Y:S01]  /*1e50*/  UIMAD UR9, UR9, UR10, URZ ;  /* 0x0000000a090972a4 */ /* 0x000fe2000f8e023f */
[----:B------:R-:W-:Y:S02]  /*1e60*/  LEA.HI.X R3, R3, UR11, R20, 0x1, P0 ;  /* 0x0000000b03037c11 */ /* 0x000fe400080f0c14 */
[----:B------:R-:W-:Y:S01]  /*1e70*/  F2FP.BF16.F32.PACK_AB R0, RZ, R7 ;  /* 0x00000007ff00723e */ /* 0x000fe200000010ff */
[----:B------:R-:W-:Y:S01]  /*1e80*/  USHF.R.S32.HI UR10, URZ, 0x1f, UR9 ;  /* 0x0000001f3f0a7899 */ /* 0x000fe20008011409 */
[----:B------:R-:W-:-:S03]  /*1e90*/  IADD3 R22, P0, R22, UR6, RZ ;  /* 0x0000000616167c10 */ /* 0x000fc6000ff1e0ff */
[----:B------:R0:W-:Y:S02]  /*1ea0*/  STG.E.U16 desc[UR14][R2.64], R0 ;  /* 0x0000000002007986 */ /* 0x0001e4000c10150e */
[----:B------:R-:W-:Y:S01]  /*1eb0*/  IMAD.X R23, RZ, RZ, R23, P0 ;  /* 0x000000ffff177224 */ /* 0x000fe200000e0617 */
[----:B------:R-:W-:-:S04]  /*1ec0*/  ISETP.GE.U32.AND P0, PT, R22, UR9, PT ;  /* 0x0000000916007c0c */ /* 0x000fc8000bf06070 */
[----:B------:R-:W-:-:S13]  /*1ed0*/  ISETP.GE.AND.EX P0, PT, R23, UR10, PT, P0 ;  /* 0x0000000a17007c0c */ /* 0x000fda000bf06300 */
[----:B0-----:R-:W-:Y:S05]  /*1ee0*/  @!P0 BRA `(.L_x_337) ;  /* 0xffffffe400388947 */ /* 0x001fea000383ffff */
[----:B------:R-:W-:Y:S05]  /*1ef0*/  EXIT ;  /* 0x000000000000794d */ /* 0x000fea0003800000 */
.L_x_338:
        /* <DEDUP_REMOVED lines=16> */
.L_x_493:


//--------------------- .text._ZN2at6native51_GLOBAL__N__11011a27_18_DepthwiseConv3d_cu_35e0c7b528conv_depthwise3d_cuda_kernelIN3c108BFloat16EfLin1ELin1ELin1ELi1ELi1ELi1EEEvNS_27GenericPackedTensorAccessorIKT_Lm5ENS_16DefaultPtrTraitsEiEENS5_IS6_Lm5ES8_iEES9_PS7_iiiiiiiii --------------------------
	.section	.text._ZN2at6native51_GLOBAL__N__11011a27_18_DepthwiseConv3d_cu_35e0c7b528conv_depthwise3d_cuda_kernelIN3c108BFloat16EfLin1ELin1ELin1ELi1ELi1ELi1EEEvNS_27GenericPackedTensorAccessorIKT_Lm5ENS_16DefaultPtrTraitsEiEENS5_IS6_Lm5ES8_iEES9_PS7_iiiiiiiii,"ax",@progbits
	.align	128
.text._ZN2at6native51_GLOBAL__N__11011a27_18_DepthwiseConv3d_cu_35e0c7b528conv_depthwise3d_cuda_kernelIN3c108BFloat16EfLin1ELin1ELin1ELi1ELi1ELi1EEEvNS_27GenericPackedTensorAccessorIKT_Lm5ENS_16DefaultPtrTraitsEiEENS5_IS6_Lm5ES8_iEES9_PS7_iiiiiiiii:
        .type           _ZN2at6native51_GLOBAL__N__11011a27_18_DepthwiseConv3d_cu_35e0c7b528conv_depthwise3d_cuda_kernelIN3c108BFloat16EfLin1ELin1ELin1ELi1ELi1ELi1EEEvNS_27GenericPackedTensorAccessorIKT_Lm5ENS_16DefaultPtrTraitsEiEENS5_IS6_Lm5ES8_iEES9_PS7_iiiiiiiii,@function
        .size           _ZN2at6native51_GLOBAL__N__11011a27_18_DepthwiseConv3d_cu_35e0c7b528conv_depthwise3d_cuda_kernelIN3c108BFloat16EfLin1ELin1ELin1ELi1ELi1ELi1EEEvNS_27GenericPackedTensorAccessorIKT_Lm5ENS_16DefaultPtrTraitsEiEENS5_IS6_Lm5ES8_iEES9_PS7_iiiiiiiii,(.L_x_494 - _ZN2at6native51_GLOBAL__N__11011a27_18_DepthwiseConv3d_cu_35e0c7b528conv_depthwise3d_cuda_kernelIN3c108BFloat16EfLin1ELin1ELin1ELi1ELi1ELi1EEEvNS_27GenericPackedTensorAccessorIKT_Lm5ENS_16DefaultPtrTraitsEiEENS5_IS6_Lm5ES8_iEES9_PS7_iiiiiiiii)
        .other          _ZN2at6native51_GLOBAL__N__11011a27_18_DepthwiseConv3d_cu_35e0c7b528conv_depthwise3d_cuda_kernelIN3c108BFloat16EfLin1ELin1ELin1ELi1ELi1ELi1EEEvNS_27GenericPackedTensorAccessorIKT_Lm5ENS_16DefaultPtrTraitsEiEENS5_IS6_Lm5ES8_iEES9_PS7_iiiiiiiii,@"STO_CUDA_ENTRY STV_DEFAULT"
_ZN2at6native51_GLOBAL__N__11011a27_18_DepthwiseConv3d_cu_35e0c7b528conv_depthwise3d_cuda_kernelIN3c108BFloat16EfLin1ELin1ELin1ELi1ELi1ELi1EEEvNS_27GenericPackedTensorAccessorIKT_Lm5ENS_16DefaultPtrTraitsEiEENS5_IS6_Lm5ES8_iEES9_PS7_iiiiiiiii:
        /* <DEDUP_REMOVED lines=16> */
[----:B------:R-:W-:-:S05]  /*0100*/  ULDC.64 UR6, c[0x0][0x208] ;  /* 0x0000820000067ab9 */ /* 0x000fca0000000a00 */
[----:B------:R-:W1:Y:S01]  /*0110*/  LDC R11, c[0x0][0x24c] ;  /* 0x00009300ff0b7b82 */ /* 0x000e620000000800 */
[----:B0-----:R-:W-:Y:S02]  /*0120*/  IABS R7, R6 ;  /* 0x0000000600077213 */ /* 0x001fe40000000000 */
[----:B------:R-:W-:Y:S02]  /*0130*/  ISETP.NE.AND P2, PT, R6, RZ, PT ;  /* 0x000000ff0600720c */ /* 0x000fe40003f45270 */
        /* <DEDUP_REMOVED lines=9> */
[----:B------:R-:W-:Y:S02]  /*01d0*/  IMAD.HI.U32 R23, R3, R4, RZ ;  /* 0x0000000403177227 */ /* 0x000fe400078e00ff */
[----:B------:R-:W0:Y:S02]  /*01e0*/  LDC.64 R2, c[0x0][0x280] ;  /* 0x0000a000ff027b82 */ /* 0x000e240000000a00 */
[----:B------:R-:W-:-:S04]  /*01f0*/  IMAD.MOV R0, RZ, RZ, -R23 ;  /* 0x000000ffff007224 */ /* 0x000fc800078e0a17 */
[C---:B------:R-:W-:Y:S02]  /*0200*/  IMAD R0, R7.reuse, R0, R4 ;  /* 0x0000000007007224 */ /* 0x040fe400078e0204 */
[----:B------:R-:W1:Y:S03]  /*0210*/  LDC R4, c[0x0][0x288] ;  /* 0x0000a200ff047b82 */ /* 0x000e660000000800 */
[----:B------:R-:W-:-:S13]  /*0220*/  ISETP.GT.U32.AND P1, PT, R7, R0, PT ;  /* 0x000000000700720c */ /* 0x000fda0003f24070 */
[----:B------:R-:W-:Y:S01]  /*0230*/  @!P1 IMAD.IADD R0, R0, 0x1, -R7 ;  /* 0x0000000100009824 */ /* 0x000fe200078e0a07 */
[----:B------:R-:W-:Y:S02]  /*0240*/  @!P1 IADD3 R23, R23, 0x1, RZ ;  /* 0x0000000117179810 */ /* 0x000fe40007ffe0ff */
[----:B0-----:R-:W-:Y:S02]  /*0250*/  ISETP.GE.AND P1, PT, R3, 0x1, PT ;  /* 0x000000010300780c */ /* 0x001fe40003f26270 */
[----:B------:R-:W-:Y:S02]  /*0260*/  ISETP.GE.U32.AND P0, PT, R0, R7, PT ;  /* 0x000000070000720c */ /* 0x000fe40003f06070 */
[----:B------:R-:W-:Y:S02]  /*0270*/  LOP3.LUT R0, R11, R6, RZ, 0x3c, !PT ;  /* 0x000000060b007212 */ /* 0x000fe400078e3cff */
[----:B------:R-:W-:Y:S01]  /*0280*/  ISETP.LT.OR P1, PT, R2, 0x1, !P1 ;  /* 0x000000010200780c */ /* 0x000fe20004f21670 */
[----:B-1----:R-:W-:Y:S01]  /*0290*/  VIADD R2, R4, -UR5 ;  /* 0x8000000504027c36 */ /* 0x002fe20008000000 */
[----:B------:R-:W-:-:S02]  /*02a0*/  ISETP.GE.AND P3, PT, R0, RZ, PT ;  /* 0x000000ff0000720c */ /* 0x000fc40003f66270 */
[----:B------:R-:W-:Y:S01]  /*02b0*/  IADD3 R16, -R3, UR4, RZ ;  /* 0x0000000403107c10 */ /* 0x000fe2000fffe1ff */
[----:B------:R-:W-:Y:S01]  /*02c0*/  ULDC UR4, c[0x0][0xc] ;  /* 0x0000030000047ab9 */ /* 0x000fe20000000800 */
[C---:B------:R-:W-:Y:S01]  /*02d0*/  LOP3.LUT R19, R4.reuse, 0x3, RZ, 0xc0, !PT ;  /* 0x0000000304137812 */ /* 0x040fe200078ec0ff */
[----:B------:R-:W-:Y:S01]  /*02e0*/  IMAD R18, R5, UR4, RZ ;  /* 0x0000000405127c24 */ /* 0x000fe2000f8e02ff */
[----:B------:R-:W-:Y:S01]  /*02f0*/  IADD3 R17, -R4, UR5, RZ ;  /* 0x0000000504117c10 */ /* 0x000fe2000fffe1ff */
[----:B------:R-:W-:Y:S02]  /*0300*/  @P0 VIADD R23, R23, 0x1 ;  /* 0x0000000117170836 */ /* 0x000fe40000000000 */
[----:B------:R-:W-:Y:S02]  /*0310*/  IMAD R16, R16, UR5, RZ ;  /* 0x0000000510107c24 */ /* 0x000fe4000f8e02ff */
[----:B------:R-:W-:Y:S02]  /*0320*/  IMAD.IADD R15, R4, 0x1, -R19 ;  /* 0x00000001040f7824 */ /* 0x000fe400078e0a13 */
[----:B------:R-:W-:Y:S01]  /*0330*/  @!P3 IMAD.MOV R23, RZ, RZ, -R23 ;  /* 0x000000ffff17b224 */ /* 0x000fe200078e0a17 */
[----:B------:R-:W-:Y:S01]  /*0340*/  @!P2 LOP3.LUT R23, RZ, R6, RZ, 0x33, !PT ;  /* 0x00000006ff17a212 */ /* 0x000fe200078e33ff */
[----:B------:R-:W-:-:S07]  /*0350*/  IMAD.WIDE R2, R2, 0x8, RZ ;  /* 0x0000000802027825 */ /* 0x000fce00078e02ff */
.L_x_351:
[----:B------:R-:W0:Y:S01]  /*0360*/  LDC R5, c[0x0][0x258] ;  /* 0x00009600ff057b82 */ /* 0x000e220000000800 */
[----:B------:R-:W-:Y:S01]  /*0370*/  IABS R10, R20 ;  /* 0x00000014000a7213 */ /* 0x000fe20000000000 */
[----:B------:R-:W-:-:S06]  /*0380*/  ULDC UR4, c[0x0][0x2b0] ;  /* 0x0000ac0000047ab9 */ /* 0x000fcc0000000800 */
        /* <DEDUP_REMOVED lines=10> */
[----:B------:R-:W-:Y:S01]  /*0430*/  IMAD.HI.U32 R9, R9, R13, R8 ;  /* 0x0000000d09097227 */ /* 0x000fe200078e0008 */
[----:B------:R-:W0:Y:S05]  /*0440*/  I2F.RP R6, R4 ;  /* 0x0000000400067306 */ /* 0x000e2a0000209400 */
[----:B------:R-:W-:-:S04]  /*0450*/  IMAD.HI.U32 R14, R9, R10, RZ ;  /* 0x0000000a090e7227 */ /* 0x000fc800078e00ff */
[----:B------:R-:W-:-:S04]  /*0460*/  IMAD.MOV R0, RZ, RZ, -R14 ;  /* 0x000000ffff007224 */ /* 0x000fc800078e0a0e */
[C---:B------:R-:W-:Y:S01]  /*0470*/  IMAD R0, R11.reuse, R0, R10 ;  /* 0x000000000b007224 */ /* 0x040fe200078e020a */
[----:B0-----:R-:W0:Y:S04]  /*0480*/  MUFU.RCP R6, R6 ;  /* 0x0000000600067308 */ /* 0x001e280000001000 */
[----:B------:R-:W-:-:S13]  /*0490*/  ISETP.GT.U32.AND P2, PT, R11, R0, PT ;  /* 0x000000000b00720c */ /* 0x000fda0003f44070 */
[----:B------:R-:W-:Y:S02]  /*04a0*/  @!P2 IMAD.IADD R0, R0, 0x1, -R11 ;  /* 0x000000010000a824 */ /* 0x000fe400078e0a0b */
[----:B0-----:R-:W-:Y:S02]  /*04b0*/  VIADD R8, R6, 0xffffffe ;  /* 0x0ffffffe06087836 */ /* 0x001fe40000000000 */
[----:B------:R-:W-:Y:S01]  /*04c0*/  @!P2 VIADD R14, R14, 0x1 ;  /* 0x000000010e0ea836 */ /* 0x000fe20000000000 */
[----:B------:R-:W-:Y:S01]  /*04d0*/  ISETP.GE.U32.AND P0, PT, R0, R11, PT ;  /* 0x0000000b0000720c */ /* 0x000fe20003f06070 */
[----:B------:R0:W1:Y:S01]  /*04e0*/  F2I.FTZ.U32.TRUNC.NTZ R9, R8 ;  /* 0x0000000800097305 */ /* 0x000062000021f000 */
[----:B------:R-:W-:Y:S01]  /*04f0*/  LOP3.LUT R0, R20, R5, RZ, 0x3c, !PT ;  /* 0x0000000514007212 */ /* 0x000fe200078e3cff */
[----:B------:R-:W2:Y:S01]  /*0500*/  LDC R11, c[0x0][0x250] ;  /* 0x00009400ff0b7b82 */ /* 0x000ea20000000800 */
[----:B------:R-:W-:Y:S02]  /*0510*/  ISETP.NE.AND P2, PT, R5, RZ, PT ;  /* 0x000000ff0500720c */ /* 0x000fe40003f45270 */
[----:B------:R-:W-:Y:S01]  /*0520*/  ISETP.GE.AND P3, PT, R0, RZ, PT ;  /* 0x000000ff0000720c */ /* 0x000fe20003f66270 */
[----:B0-----:R-:W-:-:S06]  /*0530*/  IMAD.MOV.U32 R8, RZ, RZ, RZ ;  /* 0x000000ffff087224 */ /* 0x001fcc00078e00ff */
[----:B------:R-:W-:Y:S02]  /*0540*/  @P0 VIADD R14, R14, 0x1 ;  /* 0x000000010e0e0836 */ /* 0x000fe40000000000 */
[----:B-1----:R-:W-:-:S04]  /*0550*/  IMAD.MOV R13, RZ, RZ, -R9 ;  /* 0x000000ffff0d7224 */ /* 0x002fc800078e0a09 */
[----:B------:R-:W-:Y:S01]  /*0560*/  @!P3 IADD3 R14, -R14, RZ, RZ ;  /* 0x000000ff0e0eb210 */ /* 0x000fe20007ffe1ff */
[----:B------:R-:W-:Y:S01]  /*0570*/  IMAD R13, R13, R4, RZ ;  /* 0x000000040d0d7224 */ /* 0x000fe200078e02ff */
[----:B------:R-:W-:-:S03]  /*0580*/  @!P2 LOP3.LUT R14, RZ, R5, RZ, 0x33, !PT ;  /* 0x00000005ff0ea212 */ /* 0x000fc600078e33ff */
[----:B------:R-:W-:Y:S01]  /*0590*/  IMAD.HI.U32 R8, R9, R13, R8 ;  /* 0x0000000d09087227 */ /* 0x000fe200078e0008 */
[----:B------:R-:W-:Y:S02]  /*05a0*/  IABS R6, R14 ;  /* 0x0000000e00067213 */ /* 0x000fe40000000000 */
[----:B--2---:R-:W-:-:S03]  /*05b0*/  IABS R0, R11 ;  /* 0x0000000b00007213 */ /* 0x004fc60000000000 */
[----:B------:R-:W-:Y:S02]  /*05c0*/  IMAD.MOV.U32 R9, RZ, RZ, R6 ;  /* 0x000000ffff097224 */ /* 0x000fe400078e0006 */
[----:B------:R-:W0:Y:S02]  /*05d0*/  I2F.RP R6, R0 ;  /* 0x0000000000067306 */ /* 0x000e240000209400 */
[----:B------:R-:W-:-:S04]  /*05e0*/  IMAD.HI.U32 R8, R8, R9, RZ ;  /* 0x0000000908087227 */ /* 0x000fc800078e00ff */
[----:B------:R-:W-:-:S04]  /*05f0*/  IMAD.MOV R10, RZ, RZ, -R8 ;  /* 0x000000ffff0a7224 */ /* 0x000fc800078e0a08 */
[C---:B------:R-:W-:Y:S02]  /*0600*/  IMAD R9, R4.reuse, R10, R9 ;  /* 0x0000000a04097224 */ /* 0x040fe400078e0209 */
[----:B------:R-:W1:Y:S03]  /*0610*/  LDC R10, c[0x0][0x24c] ;  /* 0x00009300ff0a7b82 */ /* 0x000e660000000800 */
[----:B------:R-:W-:Y:S01]  /*0620*/  ISETP.GT.U32.AND P2, PT, R4, R9, PT ;  /* 0x000000090400720c */ /* 0x000fe20003f44070 */
[----:B0-----:R-:W0:-:S12]  /*0630*/  MUFU.RCP R6, R6 ;  /* 0x0000000600067308 */ /* 0x001e180000001000 */
[----:B------:R-:W-:Y:S02]  /*0640*/  @!P2 IMAD.IADD R9, R9, 0x1, -R4 ;  /* 0x000000010909a824 */ /* 0x000fe400078e0a04 */
[----:B------:R-:W-:Y:S01]  /*0650*/  @!P2 VIADD R8, R8, 0x1 ;  /* 0x000000010808a836 */ /* 0x000fe20000000000 */
[----:B------:R-:W-:Y:S02]  /*0660*/  ISETP.NE.AND P2, PT, R7, RZ, PT ;  /* 0x000000ff0700720c */ /* 0x000fe40003f45270 */
[----:B------:R-:W-:Y:S01]  /*0670*/  ISETP.GE.U32.AND P0, PT, R9, R4, PT ;  /* 0x000000040900720c */ /* 0x000fe20003f06070 */
[----:B0-----:R-:W-:Y:S01]  /*0680*/  VIADD R12, R6, 0xffffffe ;  /* 0x0ffffffe060c7836 */ /* 0x001fe20000000000 */
[----:B------:R-:W-:Y:S02]  /*0690*/  LOP3.LUT R4, R14, R7, RZ, 0x3c, !PT ;  /* 0x000000070e047212 */ /* 0x000fe400078e3cff */
[----:B-1----:R-:W-:Y:S01]  /*06a0*/  IABS R6, R10 ;  /* 0x0000000a00067213 */ /* 0x002fe20000000000 */
[----:B------:R-:W0:Y:S01]  /*06b0*/  F2I.FTZ.U32.TRUNC.NTZ R9, R12 ;  /* 0x0000000c00097305 */ /* 0x000e22000021f000 */
[----:B------:R-:W-:-:S07]  /*06c0*/  ISETP.GE.AND P3, PT, R4, RZ, PT ;  /* 0x000000ff0400720c */ /* 0x000fce0003f66270 */
[----:B------:R-:W-:-:S05]  /*06d0*/  @P0 IADD3 R8, R8, 0x1, RZ ;  /* 0x0000000108080810 */ /* 0x000fca0007ffe0ff */
[----:B------:R-:W-:Y:S02]  /*06e0*/  IMAD.MOV.U32 R4, RZ, RZ, R8 ;  /* 0x000000ffff047224 */ /* 0x000fe400078e0008 */
[----:B0-----:R-:W-:Y:S02]  /*06f0*/  IMAD.MOV R13, RZ, RZ, -R9 ;  /* 0x000000ffff0d7224 */ /* 0x001fe400078e0a09 */
[----:B------:R-:W-:Y:S01]  /*0700*/  @!P3 IMAD.MOV R4, RZ, RZ, -R4 ;  /* 0x000000ffff04b224 */ /* 0x000fe200078e0a04 */
[----:B------:R-:W-:Y:S01]  /*0710*/  @!P2 LOP3.LUT R4, RZ, R7, RZ, 0x33, !PT ;  /* 0x00000007ff04a212 */ /* 0x000fe200078e33ff */
[----:B------:R-:W-:Y:S02]  /*0720*/  IMAD R13, R13, R0, RZ ;  /* 0x000000000d0d7224 */ /* 0x000fe400078e02ff */
[----:B------:R-:W-:Y:S01]  /*0730*/  IMAD.MOV.U32 R8, RZ, RZ, RZ ;  /* 0x000000ffff087224 */ /* 0x000fe200078e00ff */
[----:B------:R-:W-:-:S03]  /*0740*/  IABS R12, R4 ;  /* 0x00000004000c7213 */ /* 0x000fc60000000000 */
        /* <DEDUP_REMOVED lines=8> */
[-C--:B------:R-:W-:Y:S01]  /*07d0*/  @!P2 IADD3 R9, R9, -R0.reuse, RZ ;  /* 0x800000000909a210 */ /* 0x080fe20007ffe0ff */
[----:B------:R-:W-:Y:S01]  /*07e0*/  @!P2 VIADD R25, R25, 0x1 ;  /* 0x000000011919a836 */ /* 0x000fe20000000000 */
[----:B------:R-:W-:Y:S01]  /*07f0*/  ISETP.NE.AND P2, PT, R11, RZ, PT ;  /* 0x000000ff0b00720c */ /* 0x000fe20003f45270 */
[----:B0-----:R-:W-:Y:S01]  /*0800*/  VIADD R8, R12, 0xffffffe ;  /* 0x0ffffffe0c087836 */ /* 0x001fe20000000000 */
[----:B------:R-:W-:Y:S02]  /*0810*/  ISETP.GE.U32.AND P0, PT, R9, R0, PT ;  /* 0x000000000900720c */ /* 0x000fe40003f06070 */
[C---:B------:R-:W-:Y:S01]  /*0820*/  LOP3.LUT R0, R4.reuse, R11, RZ, 0x3c, !PT ;  /* 0x0000000b04007212 */ /* 0x040fe200078e3cff */
[----:B------:R0:W1:Y:S01]  /*0830*/  F2I.FTZ.U32.TRUNC.NTZ R9, R8 ;  /* 0x0000000800097305 */ /* 0x000062000021f000 */
[----:B------:R-:W-:Y:S02]  /*0840*/  IADD3 R12, -R4, RZ, RZ ;  /* 0x000000ff040c7210 */ /* 0x000fe40007ffe1ff */
[----:B------:R-:W-:-:S03]  /*0850*/  ISETP.GE.AND P3, PT, R0, RZ, PT ;  /* 0x000000ff0000720c */ /* 0x000fc60003f66270 */
[----:B------:R-:W-:Y:S02]  /*0860*/  IMAD R12, R7, R12, R14 ;  /* 0x0000000c070c7224 */ /* 0x000fe400078e020e */
[----:B0-----:R-:W-:Y:S02]  /*0870*/  IMAD.MOV.U32 R8, RZ, RZ, RZ ;  /* 0x000000ffff087224 */ /* 0x001fe400078e00ff */
[----:B------:R-:W-:Y:S02]  /*0880*/  @P0 VIADD R25, R25, 0x1 ;  /* 0x0000000119190836 */ /* 0x000fe40000000000 */
[----:B-1----:R-:W-:-:S04]  /*0890*/  IMAD.MOV R13, RZ, RZ, -R9 ;  /* 0x000000ffff0d7224 */ /* 0x002fc800078e0a09 */
[----:B------:R-:W-:Y:S01]  /*08a0*/  @!P3 IMAD.MOV R25, RZ, RZ, -R25 ;  /* 0x000000ffff19b224 */ /* 0x000fe200078e0a19 */
[----:B------:R-:W-:Y:S01]  /*08b0*/  @!P2 LOP3.LUT R25, RZ, R11, RZ, 0x33, !PT ;  /* 0x0000000bff19a212 */ /* 0x000fe200078e33ff */
[----:B------:R-:W-:-:S03]  /*08c0*/  IMAD R13, R13, R6, RZ ;  /* 0x000000060d0d7224 */ /* 0x000fc600078e02ff */
[----:B------:R-:W-:Y:S01]  /*08d0*/  IABS R0, R25 ;  /* 0x0000001900007213 */ /* 0x000fe20000000000 */
[----:B------:R-:W-:-:S03]  /*08e0*/  IMAD.HI.U32 R8, R9, R13, R8 ;  /* 0x0000000d09087227 */ /* 0x000fc600078e0008 */
[----:B------:R-:W-:-:S05]  /*08f0*/  MOV R9, R0 ;  /* 0x0000000000097202 */ /* 0x000fca0000000f00 */
[----:B------:R-:W-:-:S04]  /*0900*/  IMAD.HI.U32 R13, R8, R9, RZ ;  /* 0x00000009080d7227 */ /* 0x000fc800078e00ff */
[----:B------:R-:W-:-:S04]  /*0910*/  IMAD.MOV R0, RZ, RZ, -R13 ;  /* 0x000000ffff007224 */ /* 0x000fc800078e0a0d */
        /* <DEDUP_REMOVED lines=10> */
[----:B------:R-:W-:Y:S01]  /*09c0*/  IMAD.MOV R6, RZ, RZ, -R25 ;  /* 0x000000ffff067224 */ /* 0x000fe200078e0a19 */
[----:B------:R-:W0:Y:S03]  /*09d0*/  LDC R9, c[0x0][0x2bc] ;  /* 0x0000af00ff097b82 */ /* 0x000e260000000800 */
[----:B------:R-:W-:-:S08]  /*09e0*/  IMAD R11, R11, R6, R4 ;  /* 0x000000060b0b7224 */ /* 0x000fd000078e0204 */
[----:B------:R-:W-:-:S04]  /*09f0*/  @P0 VIADD R13, R13, 0x1 ;  /* 0x000000010d0d0836 */ /* 0x000fc80000000000 */
[----:B------:R-:W-:Y:S01]  /*0a00*/  @!P3 IMAD.MOV R13, RZ, RZ, -R13 ;  /* 0x000000ffff0db224 */ /* 0x000fe200078e0a0d */
[----:B------:R-:W-:-:S05]  /*0a10*/  @!P2 LOP3.LUT R13, RZ, R10, RZ, 0x33, !PT ;  /* 0x0000000aff0da212 */ /* 0x000fca00078e33ff */
[----:B------:R-:W-:Y:S02]  /*0a20*/  IMAD.MOV R8, RZ, RZ, -R13 ;  /* 0x000000ffff087224 */ /* 0x000fe400078e0a0d */
[----:B0-----:R-:W-:Y:S02]  /*0a30*/  IMAD R9, R0, UR4, -R9 ;  /* 0x0000000400097c24 */ /* 0x001fe4000f8e0a09 */
[----:B------:R-:W-:Y:S02]  /*0a40*/  IMAD R10, R10, R8, R25 ;  /* 0x000000080a0a7224 */ /* 0x000fe400078e0219 */
[----:B------:R-:W-:Y:S01]  /*0a50*/  IMAD.MOV.U32 R8, RZ, RZ, RZ ;  /* 0x000000ffff087224 */ /* 0x000fe200078e00ff */
[----:B------:R-:W-:Y:S06]  /*0a60*/  @P1 BRA `(.L_x_339) ;  /* 0x00000010004c1947 */ /* 0x000fec0003800000 */
[-C--:B------:R-:W-:Y:S01]  /*0a70*/  IABS R7, R23.reuse ;  /* 0x0000001700077213 */ /* 0x080fe20000000000 */
[----:B------:R-:W-:Y:S01]  /*0a80*/  ULDC.64 UR4, c[0x0][0x2a8] ;  /* 0x0000aa0000047ab9 */ /* 0x000fe20000000a00 */
[----:B------:R-:W-:Y:S02]  /*0a90*/  IABS R8, R10 ;  /* 0x0000000a00087213 */ /* 0x000fe40000000000 */
[----:B------:R-:W0:Y:S01]  /*0aa0*/  I2F.RP R0, R7 ;  /* 0x0000000700007306 */ /* 0x000e220000209400 */
[----:B------:R-:W-:-:S07]  /*0ab0*/  IABS R22, R23 ;  /* 0x0000001700167213 */ /* 0x000fce0000000000 */
[----:B0-----:R-:W0:Y:S02]  /*0ac0*/  MUFU.RCP R0, R0 ;  /* 0x0000000000007308 */ /* 0x001e240000001000 */
[----:B0-----:R-:W-:-:S06]  /*0ad0*/  VIADD R4, R0, 0xffffffe ;  /* 0x0ffffffe00047836 */ /* 0x001fcc0000000000 */
[----:B------:R0:W1:Y:S02]  /*0ae0*/  F2I.FTZ.U32.TRUNC.NTZ R5, R4 ;  /* 0x0000000400057305 */ /* 0x000064000021f000 */
[----:B0-----:R-:W-:Y:S01]  /*0af0*/  MOV R4, RZ ;  /* 0x000000ff00047202 */ /* 0x001fe20000000f00 */
[----:B-1----:R-:W-:-:S04]  /*0b00*/  IMAD.MOV R6, RZ, RZ, -R5 ;  /* 0x000000ffff067224 */ /* 0x002fc800078e0a05 */
[----:B------:R-:W-:Y:S02]  /*0b10*/  IMAD R25, R6, R7, RZ ;  /* 0x0000000706197224 */ /* 0x000fe400078e02ff */
[----:B------:R-:W-:Y:S02]  /*0b20*/  IMAD.MOV.U32 R6, RZ, RZ, R8 ;  /* 0x000000ffff067224 */ /* 0x000fe400078e0008 */
[----:B------:R-:W-:Y:S02]  /*0b30*/  IMAD.HI.U32 R5, R5, R25, R4 ;  /* 0x0000001905057227 */ /* 0x000fe400078e0004 */
[----:B------:R-:W0:Y:S02]  /*0b40*/  LDC R4, c[0x0][0x2b4] ;  /* 0x0000ad00ff047b82 */ /* 0x000e240000000800 */
[----:B------:R-:W-:Y:S02]  /*0b50*/  IMAD.MOV R25, RZ, RZ, -R22 ;  /* 0x000000ffff197224 */ /* 0x000fe400078e0a16 */
[----:B------:R-:W-:-:S04]  /*0b60*/  IMAD.HI.U32 R8, R5, R6, RZ ;  /* 0x0000000605087227 */ /* 0x000fc800078e00ff */
[----:B------:R-:W-:Y:S01]  /*0b70*/  IMAD R0, R8, R25, R6 ;  /* 0x0000001908007224 */ /* 0x000fe200078e0206 */
[----:B------:R-:W1:Y:S04]  /*0b80*/  LDC R5, c[0x0][0x2b8] ;  /* 0x0000ae00ff057b82 */ /* 0x000e680000000800 */
[----:B------:R-:W-:-:S13]  /*0b90*/  ISETP.GT.U32.AND P2, PT, R7, R0, PT ;  /* 0x000000000700720c */ /* 0x000fda0003f44070 */
[----:B------:R-:W-:Y:S02]  /*0ba0*/  @!P2 IMAD.IADD R0, R0, 0x1, -R7 ;  /* 0x000000010000a824 */ /* 0x000fe400078e0a07 */
[----:B------:R-:W-:Y:S01]  /*0bb0*/  @!P2 VIADD R8, R8, 0x1 ;  /* 0x000000010808a836 */ /* 0x000fe20000000000 */
[----:B------:R-:W-:Y:S02]  /*0bc0*/  ISETP.NE.AND P2, PT, R23, RZ, PT ;  /* 0x000000ff1700720c */ /* 0x000fe40003f45270 */
[----:B------:R-:W-:Y:S02]  /*0bd0*/  ISETP.GE.U32.AND P0, PT, R0, R7, PT ;  /* 0x000000070000720c */ /* 0x000fe40003f06070 */
[----:B------:R-:W-:Y:S01]  /*0be0*/  LOP3.LUT R0, R10, R23, RZ, 0x3c, !PT ;  /* 0x000000170a007212 */ /* 0x000fe200078e3cff */
[----:B-1----:R-:W-:-:S03]  /*0bf0*/  IMAD R6, R12, UR5, -R5 ;  /* 0x000000050c067c24 */ /* 0x002fc6000f8e0a05 */
[----:B------:R-:W-:Y:S01]  /*0c00*/  ISETP.GE.AND P3, PT, R0, RZ, PT ;  /* 0x000000ff0000720c */ /* 0x000fe20003f66270 */
[----:B0-----:R-:W-:Y:S01]  /*0c10*/  IMAD R0, R11, UR4, -R4 ;  /* 0x000000040b007c24 */ /* 0x001fe2000f8e0a04 */
[----:B------:R-:W-:Y:S01]  /*0c20*/  ULDC.64 UR4, c[0x0][0x238] ;  /* 0x00008e0000047ab9 */ /* 0x000fe20000000a00 */
[----:B------:R-:W0:Y:S01]  /*0c30*/  LDC.64 R4, c[0x0][0x270] ;  /* 0x00009c00ff047b82 */ /* 0x000e220000000a00 */
[----:B------:R-:W-:Y:S01]  /*0c40*/  IMAD R6, R6, UR4, RZ ;  /* 0x0000000406067c24 */ /* 0x000fe2000f8e02ff */
[----:B------:R-:W-:Y:S01]  /*0c50*/  ULDC UR4, c[0x0][0x234] ;  /* 0x00008d0000047ab9 */ /* 0x000fe20000000800 */
[----:B------:R-:W-:Y:S01]  /*0c60*/  IMAD R7, R9, UR5, RZ ;  /* 0x0000000509077c24 */ /* 0x000fe2000f8e02ff */
[----:B------:R-:W-:Y:S01]  /*0c70*/  ULDC UR5, c[0x0][0x22c] ;  /* 0x00008b0000057ab9 */ /* 0x000fe20000000800 */
[----:B------:R-:W-:Y:S02]  /*0c80*/  @P0 VIADD R8, R8, 0x1 ;  /* 0x0000000108080836 */ /* 0x000fe40000000000 */
[----:B------:R-:W-:Y:S01]  /*0c90*/  IMAD R0, R0, UR4, RZ ;  /* 0x0000000400007c24 */ /* 0x000fe2000f8e02ff */
[----:B------:R-:W-:Y:S01]  /*0ca0*/  ULDC UR4, c[0x0][0x230] ;  /* 0x00008c0000047ab9 */ /* 0x000fe20000000800 */
[--C-:B------:R-:W-:Y:S01]  /*0cb0*/  SHF.R.S32.HI R22, RZ, 0x1f, R7.reuse ;  /* 0x0000001fff167819 */ /* 0x100fe20000011407 */
[----:B------:R-:W-:Y:S01]  /*0cc0*/  @!P3 IMAD.MOV R8, RZ, RZ, -R8 ;  /* 0x000000ffff08b224 */ /* 0x000fe200078e0a08 */
[----:B------:R-:W-:Y:S01]  /*0cd0*/  @!P2 LOP3.LUT R8, RZ, R23, RZ, 0x33, !PT ;  /* 0x00000017ff08a212 */ /* 0x000fe200078e33ff */
[----:B------:R-:W-:Y:S01]  /*0ce0*/  IMAD R24, R13, UR5, RZ ;  /* 0x000000050d187c24 */ /* 0x000fe2000f8e02ff */
[----:B------:R-:W-:-:S02]  /*0cf0*/  IADD3 R31, P0, P2, R0, R6, R7 ;  /* 0x00000006001f7210 */ /* 0x000fc40007a1e007 */
[----:B------:R-:W-:Y:S01]  /*0d00*/  SHF.R.S32.HI R0, RZ, 0x1f, R0 ;  /* 0x0000001fff007819 */ /* 0x000fe20000011400 */
[----:B------:R-:W-:Y:S01]  /*0d10*/  IMAD R8, R8, UR4, RZ ;  /* 0x0000000408087c24 */ /* 0x000fe2000f8e02ff */
[----:B------:R-:W-:Y:S01]  /*0d20*/  SHF.R.S32.HI R7, RZ, 0x1f, R6 ;  /* 0x0000001fff077819 */ /* 0x000fe20000011406 */
[----:B------:R-:W-:Y:S02]  /*0d30*/  ULDC UR4, c[0x0][0x28c] ;  /* 0x0000a30000047ab9 */ /* 0x000fe40000000800 */
[----:B------:R-:W-:Y:S01]  /*0d40*/  IMAD R27, R10, UR4, RZ ;  /* 0x000000040a1b7c24 */ /* 0x000fe2000f8e02ff */
[----:B------:R-:W-:Y:S01]  /*0d50*/  IADD3.X R7, R0, R7, R22, P0, P2 ;  /* 0x0000000700077210 */ /* 0x000fe200007e4416 */
[----:B------:R-:W-:Y:S01]  /*0d60*/  ULDC.64 UR4, c[0x0][0x210] ;  /* 0x0000840000047ab9 */ /* 0x000fe20000000a00 */
[----:B------:R-:W-:Y:S01]  /*0d70*/  IADD3 R31, P0, P2, R8, R31, R24 ;  /* 0x0000001f081f7210 */ /* 0x000fe20007a1e018 */
[----:B0-----:R-:W-:Y:S01]  /*0d80*/  IMAD.WIDE R26, R27, 0x2, R4 ;  /* 0x000000021b1a7825 */ /* 0x001fe200078e0204 */
[----:B------:R-:W-:-:S02]  /*0d90*/  SHF.R.S32.HI R24, RZ, 0x1f, R24 ;  /* 0x0000001fff187819 */ /* 0x000fc40000011418 */
[----:B------:R-:W-:Y:S01]  /*0da0*/  SHF.R.S32.HI R8, RZ, 0x1f, R8 ;  /* 0x0000001fff087819 */ /* 0x000fe20000011408 */
[----:B------:R-:W-:Y:S02]  /*0db0*/  IMAD.MOV.U32 R22, RZ, RZ, R26 ;  /* 0x000000ffff167224 */ /* 0x000fe400078e001a */
[----:B------:R-:W-:Y:S01]  /*0dc0*/  IMAD.MOV.U32 R0, RZ, RZ, RZ ;  /* 0x000000ffff007224 */ /* 0x000fe200078e00ff */
[----:B------:R-:W-:Y:S02]  /*0dd0*/  IADD3.X R8, R8, R7, R24, P0, P2 ;  /* 0x0000000708087210 */ /* 0x000fe400007e4418 */
[----:B------:R-:W-:-:S04]  /*0de0*/  LEA R29, P0, R31, UR4, 0x1 ;  /* 0x000000041f1d7c11 */ /* 0x000fc8000f8008ff */
[----:B------:R-:W-:Y:S02]  /*0df0*/  LEA.HI.X R31, R31, UR5, R8, 0x1, P0 ;  /* 0x000000051f1f7c11 */ /* 0x000fe400080f0c08 */
[----:B------:R-:W-:-:S07]  /*0e00*/  MOV R8, RZ ;  /* 0x000000ff00087202 */ /* 0x000fce0000000f00 */
.L_x_350:
[----:B------:R-:W0:Y:S01]  /*0e10*/  LDC R4, c[0x0][0x2b4] ;  /* 0x0000ad00ff047b82 */ /* 0x000e220000000800 */
[----:B------:R-:W-:Y:S02]  /*0e20*/  ULDC UR4, c[0x0][0x288] ;  /* 0x0000a20000047ab9 */ /* 0x000fe40000000800 */
[----:B------:R-:W-:Y:S01]  /*0e30*/  ISETP.LT.AND P0, PT, RZ, UR4, PT ;  /* 0x00000004ff007c0c */ /* 0x000fe2000bf01270 */
[----:B------:R-:W-:Y:S02]  /*0e40*/  ULDC UR4, c[0x0][0x2a8] ;  /* 0x0000aa0000047ab9 */ /* 0x000fe40000000800 */
[----:B0-----:R-:W-:-:S10]  /*0e50*/  IMAD R5, R11, UR4, -R4 ;  /* 0x000000040b057c24 */ /* 0x001fd4000f8e0a04 */
        /* <DEDUP_REMOVED lines=14> */
.L_x_344:
[----:B------:R-:W-:Y:S01]  /*0f40*/  VIADD R4, R4, 0xfffffff0 ;  /* 0xfffffff004047836 */ /* 0x000fe20000000000 */
[----:B------:R-:W-:-:S04]  /*0f50*/  IADD3 R29, P3, P4, -R2, R29, -R2 ;  /* 0x0000001d021d7210 */ /* 0x000fc80007c7e902 */
[----:B------:R-:W-:Y:S02]  /*0f60*/  ISETP.GT.AND P2, PT, R4, 0xc, PT ;  /* 0x0000000c0400780c */ /* 0x000fe40003f44270 */
[----:B------:R-:W-:Y:S02]  /*0f70*/  IADD3 R29, P5, P6, -R2, R29, -R2 ;  /* 0x0000001d021d7210 */ /* 0x000fe40007ebe902 */
[----:B------:R-:W-:-:S04]  /*0f80*/  IADD3.X R31, ~R3, R31, ~R3, P3, P4 ;  /* 0x0000001f031f7210 */ /* 0x000fc80001fe8d03 */
[----:B------:R-:W-:-:S05]  /*0f90*/  IADD3.X R31, ~R3, R31, ~R3, P5, P6 ;  /* 0x0000001f031f7210 */ /* 0x000fca0002fecd03 */
[----:B------:R-:W-:Y:S05]  /*0fa0*/  @P2 BRA `(.L_x_344) ;  /* 0xfffffffc00e42947 */ /* 0x000fea000383ffff */
.L_x_343:
[----:B------:R-:W-:-:S13]  /*0fb0*/  ISETP.GT.AND P2, PT, R4, 0x4, PT ;  /* 0x000000040400780c */ /* 0x000fda0003f44270 */
[----:B------:R-:W-:Y:S01]  /*0fc0*/  @P2 VIADD R4, R4, 0xfffffff8 ;  /* 0xfffffff804042836 */ /* 0x000fe20000000000 */
[----:B------:R-:W-:Y:S02]  /*0fd0*/  @P2 PLOP3.LUT P0, PT, PT, PT, PT, 0x8, 0x0 ;  /* 0x000000000000281c */ /* 0x000fe40003f0e170 */
[----:B------:R-:W-:Y:S02]  /*0fe0*/  @P2 IADD3 R29, P3, P4, -R2, R29, -R2 ;  /* 0x0000001d021d2210 */ /* 0x000fe40007c7e902 */
[----:B------:R-:W-:Y:S02]  /*0ff0*/  ISETP.NE.OR P0, PT, R4, RZ, P0 ;  /* 0x000000ff0400720c */ /* 0x000fe40000705670 */
[----:B------:R-:W-:-:S11]  /*1000*/  @P2 IADD3.X R31, ~R3, R31, ~R3, P3, P4 ;  /* 0x0000001f031f2210 */ /* 0x000fd60001fe8d03 */
[----:B------:R-:W-:Y:S05]  /*1010*/  @!P0 BRA `(.L_x_341) ;  /* 0x0000000000148947 */ /* 0x000fea0003800000 */
.L_x_342:
[----:B------:R-:W-:Y:S01]  /*1020*/  VIADD R4, R4, 0xfffffffc ;  /* 0xfffffffc04047836 */ /* 0x000fe20000000000 */
[----:B------:R-:W-:-:S04]  /*1030*/  IADD3 R29, P2, -R2, R29, RZ ;  /* 0x0000001d021d7210 */ /* 0x000fc80007f5e1ff */
[----:B------:R-:W-:Y:S02]  /*1040*/  ISETP.NE.AND P0, PT, R4, RZ, PT ;  /* 0x000000ff0400720c */ /* 0x000fe40003f05270 */
[----:B------:R-:W-:-:S11]  /*1050*/  IADD3.X R31, ~R3, R31, RZ, P2, !PT ;  /* 0x0000001f031f7210 */ /* 0x000fd600017fe5ff */
[----:B------:R-:W-:Y:S05]  /*1060*/  @P0 BRA `(.L_x_342) ;  /* 0xfffffffc00ec0947 */ /* 0x000fea000383ffff */
.L_x_341:
[----:B------:R-:W-:Y:S01]  /*1070*/  ISETP.NE.AND P0, PT, R24, RZ, PT ;  /* 0x000000ff1800720c */ /* 0x000fe20003f05270 */
[----:B------:R-:W-:Y:S02]  /*1080*/  IMAD.MOV.U32 R25, RZ, RZ, R29 ;  /* 0x000000ffff197224 */ /* 0x000fe400078e001d */
[----:B------:R-:W-:-:S10]  /*1090*/  IMAD.MOV.U32 R28, RZ, RZ, R31 ;  /* 0x000000ffff1c7224 */ /* 0x000fd400078e001f */
[----:B------:R-:W-:Y:S05]  /*10a0*/  @!P0 BRA `(.L_x_345) ;  /* 0x00000008009c8947 */ /* 0x000fea0003800000 */
[----:B------:R-:W-:Y:S02]  /*10b0*/  ISETP.NE.AND P0, PT, R24, 0x1, PT ;  /* 0x000000011800780c */ /* 0x000fe40003f05270 */
[----:B------:R-:W-:Y:S02]  /*10c0*/  LEA R25, P2, R17, R29, 0x1 ;  /* 0x0000001d11197211 */ /* 0x000fe400078408ff */
[----:B------:R-:W-:-:S04]  /*10d0*/  SHF.R.S32.HI R28, RZ, 0x1f, R17 ;  /* 0x0000001fff1c7819 */ /* 0x000fc80000011411 */
[----:B------:R-:W-:-:S05]  /*10e0*/  LEA.HI.X R28, R17, R31, R28, 0x1, P2 ;  /* 0x0000001f111c7211 */ /* 0x000fca00010f0c1c */
[----:B------:R-:W-:Y:S05]  /*10f0*/  @!P0 BRA `(.L_x_345) ;  /* 0x0000000800888947 */ /* 0x000fea0003800000 */
[----:B------:R-:W-:Y:S01]  /*1100*/  IMAD.WIDE R4, R17, 0x2, RZ ;  /* 0x0000000211047825 */ /* 0x000fe200078e02ff */
[----:B------:R-:W-:-:S03]  /*1110*/  ISETP.NE.AND P0, PT, R24, 0x2, PT ;  /* 0x000000021800780c */ /* 0x000fc60003f05270 */
[----:B------:R-:W-:-:S03]  /*1120*/  IMAD.WIDE R6, R17, 0x3, RZ ;  /* 0x0000000311067825 */ /* 0x000fc600078e02ff */
[----:B------:R-:W-:Y:S02]  /*1130*/  SEL R4, R4, R6, !P0 ;  /* 0x0000000604047207 */ /* 0x000fe40004000000 */
[----:B------:R-:W-:Y:S02]  /*1140*/  SEL R5, R5, R7, !P0 ;  /* 0x0000000705057207 */ /* 0x000fe40004000000 */
[C---:B------:R-:W-:Y:S02]  /*1150*/  LEA R25, P0, R4.reuse, R29, 0x1 ;  /* 0x0000001d04197211 */ /* 0x040fe400078008ff */
[----:B------:R-:W-:-:S05]  /*1160*/  SHF.L.U64.HI R4, R4, 0x1, R5 ;  /* 0x0000000104047819 */ /* 0x000fca0000010205 */
[----:B------:R-:W-:Y:S01]  /*1170*/  IMAD.X R28, R31, 0x1, R4, P0 ;  /* 0x000000011f1c7824 */ /* 0x000fe200000e0604 */
[----:B------:R-:W-:Y:S06]  /*1180*/  BRA `(.L_x_345) ;  /* 0x0000000800647947 */ /* 0x000fec0003800000 */
.L_x_340:
[----:B------:R-:W-:Y:S01]  /*1190*/  HFMA2.MMA R26, -RZ, RZ, 0, 0 ;  /* 0x00000000ff1a7435 */ /* 0x000fe200000001ff */
[----:B------:R-:W-:Y:S02]  /*11a0*/  IMAD.MOV.U32 R25, RZ, RZ, R29 ;  /* 0x000000ffff197224 */ /* 0x000fe400078e001d */
[----:B------:R-:W-:Y:S02]  /*11b0*/  IMAD.MOV.U32 R28, RZ, RZ, R31 ;  /* 0x000000ffff1c7224 */ /* 0x000fe400078e001f */
[----:B------:R-:W-:-:S07]  /*11c0*/  IMAD.IADD R24, R5, 0x1, R0 ;  /* 0x0000000105187824 */ /* 0x000fce00078e0200 */
.L_x_349:
[----:B------:R-:W0:Y:S01]  /*11d0*/  LDC R4, c[0x0][0x288] ;  /* 0x0000a200ff047b82 */ /* 0x000e220000000800 */
[----:B------:R-:W-:Y:S01]  /*11e0*/  ULDC UR4, c[0x0][0x2ac] ;  /* 0x0000ab0000047ab9 */ /* 0x000fe20000000800 */
[----:B------:R-:W-:Y:S01]  /*11f0*/  ISETP.NE.AND P4, PT, R19, RZ, PT ;  /* 0x000000ff1300720c */ /* 0x000fe20003f85270 */
[----:B------:R-:W-:-:S05]  /*1200*/  IMAD.MOV.U32 R30, RZ, RZ, RZ ;  /* 0x000000ffff1e7224 */ /* 0x000fca00078e00ff */
[----:B------:R-:W1:Y:S01]  /*1210*/  LDC R5, c[0x0][0x2b8] ;  /* 0x0000ae00ff057b82 */ /* 0x000e620000000800 */
[----:B0-----:R-:W-:-:S05]  /*1220*/  VIADD R4, R4, 0xffffffff ;  /* 0xffffffff04047836 */ /* 0x001fca0000000000 */
[----:B------:R-:W-:Y:S01]  /*1230*/  ISETP.GE.U32.AND P0, PT, R4, 0x3, PT ;  /* 0x000000030400780c */ /* 0x000fe20003f06070 */
[----:B-1----:R-:W-:-:S04]  /*1240*/  IMAD R5, R12, UR4, -R5 ;  /* 0x000000040c057c24 */ /* 0x002fc8000f8e0a05 */
[----:B------:R-:W-:-:S05]  /*1250*/  IMAD.IADD R31, R5, 0x1, R26 ;  /* 0x00000001051f7824 */ /* 0x000fca00078e021a */
[----:B------:R-:W-:-:S03]  /*1260*/  LOP3.LUT R29, R31, R24, RZ, 0xfc, !PT ;  /* 0x000000181f1d7212 */ /* 0x000fc600078efcff */
[----:B------:R-:W-:Y:S05]  /*1270*/  @!P0 BRA `(.L_x_346) ;  /* 0x0000000000f88947 */ /* 0x000fea0003800000 */
[----:B------:R-:W0:Y:S01]  /*1280*/  LDC R4, c[0x0][0x2b4] ;  /* 0x0000ad00ff047b82 */ /* 0x000e220000000800 */
[----:B------:R-:W-:Y:S01]  /*1290*/  ULDC UR4, c[0x0][0x2a8] ;  /* 0x0000aa0000047ab9 */ /* 0x000fe20000000800 */
[----:B------:R-:W-:Y:S02]  /*12a0*/  IMAD.MOV.U32 R30, RZ, RZ, RZ ;  /* 0x000000ffff1e7224 */ /* 0x000fe400078e00ff */
[----:B------:R-:W-:Y:S02]  /*12b0*/  IMAD.MOV.U32 R32, RZ, RZ, R15 ;  /* 0x000000ffff207224 */ /* 0x000fe400078e000f */
[----:B0-----:R-:W-:Y:S01]  /*12c0*/  IMAD R5, R11, UR4, -R4 ;  /* 0x000000040b057c24 */ /* 0x001fe2000f8e0a04 */
[----:B------:R-:W-:-:S03]  /*12d0*/  ULDC UR4, c[0x0][0x220] ;  /* 0x0000880000047ab9 */ /* 0x000fc60000000800 */
[----:B------:R-:W-:-:S05]  /*12e0*/  IMAD.IADD R4, R5, 0x1, R0 ;  /* 0x0000000105047824 */ /* 0x000fca00078e0200 */
[----:B------:R-:W-:-:S13]  /*12f0*/  ISETP.GE.AND P5, PT, R4, UR4, PT ;  /* 0x0000000404007c0c */ /* 0x000fda000bfa6270 */
.L_x_347:
[----:B------:R-:W-:Y:S01]  /*1300*/  IADD3 R34, R9, R30, RZ ;  /* 0x0000001e09227210 */ /* 0x000fe20007ffe0ff */
[----:B------:R-:W-:Y:S01]  /*1310*/  ULDC UR4, c[0x0][0x224] ;  /* 0x0000890000047ab9 */ /* 0x000fe20000000800 */
[----:B------:R-:W-:Y:S01]  /*1320*/  ULDC UR5, c[0x0][0x228] ;  /* 0x00008a0000057ab9 */ /* 0x000fe20000000800 */
[----:B------:R-:W-:Y:S01]  /*1330*/  IMAD.MOV.U32 R5, RZ, RZ, R27 ;  /* 0x000000ffff057224 */ /* 0x000fe200078e001b */
[----:B------:R-:W-:-:S04]  /*1340*/  LOP3.LUT R4, R29, R34, RZ, 0xfc, !PT ;  /* 0x000000221d047212 */ /* 0x000fc800078efcff */
[----:B------:R-:W-:Y:S01]  /*1350*/  ISETP.LT.OR P0, PT, R4, RZ, P5 ;  /* 0x000000ff0400720c */ /* 0x000fe20002f01670 */
[----:B------:R-:W-:-:S03]  /*1360*/  IMAD.MOV.U32 R4, RZ, RZ, R22 ;  /* 0x000000ffff047224 */ /* 0x000fc600078e0016 */
[----:B------:R-:W-:Y:S01]  /*1370*/  ISETP.GE.OR P0, PT, R31, UR4, P0 ;  /* 0x000000041f007c0c */ /* 0x000fe20008706670 */
[----:B------:R-:W-:Y:S01]  /*1380*/  IMAD.MOV.U32 R6, RZ, RZ, R25 ;  /* 0x000000ffff067224 */ /* 0x000fe200078e0019 */
[----:B------:R-:W2:Y:S02]  /*1390*/  LDG.E.U16 R22, desc[UR6][R4.64] ;  /* 0x0000000604167981 */ /* 0x000ea4000c1e1500 */
[----:B------:R-:W-:Y:S01]  /*13a0*/  ISETP.GE.OR P2, PT, R34, UR5, P0 ;  /* 0x0000000522007c0c */ /* 0x000fe20008746670 */
[----:B------:R-:W-:-:S12]  /*13b0*/  IMAD.MOV.U32 R7, RZ, RZ, R28 ;  /* 0x000000ffff077224 */ /* 0x000fd800078e001c */
[----:B------:R-:W3:Y:S01]  /*13c0*/  @!P2 LDG.E.U16 R25, desc[UR6][R6.64] ;  /* 0x000000060619a981 */ /* 0x000ee2000c1e1500 */
[C---:B------:R-:W-:Y:S02]  /*13d0*/  VIADD R28, R34.reuse, 0x1 ;  /* 0x00000001221c7836 */ /* 0x040fe40000000000 */
[----:B------:R-:W-:-:S03]  /*13e0*/  VIADD R36, R34, 0x2 ;  /* 0x0000000222247836 */ /* 0x000fc60000000000 */
[----:B------:R-:W-:-:S04]  /*13f0*/  LOP3.LUT R27, R29, R28, RZ, 0xfc, !PT ;  /* 0x0000001c1d1b7212 */ /* 0x000fc800078efcff */
[----:B------:R-:W-:Y:S02]  /*1400*/  ISETP.LT.OR P0, PT, R27, RZ, P5 ;  /* 0x000000ff1b00720c */ /* 0x000fe40002f01670 */
[----:B------:R-:W-:Y:S02]  /*1410*/  LOP3.LUT R27, R29, R36, RZ, 0xfc, !PT ;  /* 0x000000241d1b7212 */ /* 0x000fe400078efcff */
[----:B------:R-:W-:Y:S02]  /*1420*/  ISETP.GE.OR P0, PT, R31, UR4, P0 ;  /* 0x000000041f007c0c */ /* 0x000fe40008706670 */
[----:B------:R-:W-:Y:S02]  /*1430*/  IADD3 R34, R34, 0x3, RZ ;  /* 0x0000000322227810 */ /* 0x000fe40007ffe0ff */
[----:B------:R-:W-:Y:S02]  /*1440*/  ISETP.LT.OR P3, PT, R27, RZ, P5 ;  /* 0x000000ff1b00720c */ /* 0x000fe40002f61670 */
[----:B------:R-:W-:-:S02]  /*1450*/  ISETP.GE.OR P0, PT, R28, UR5, P0 ;  /* 0x000000051c007c0c */ /* 0x000fc40008706670 */
[----:B------:R-:W-:-:S04]  /*1460*/  ISETP.GE.OR P3, PT, R31, UR4, P3 ;  /* 0x000000041f007c0c */ /* 0x000fc80009f66670 */
[----:B------:R-:W-:-:S07]  /*1470*/  ISETP.GE.OR P3, PT, R36, UR5, P3 ;  /* 0x0000000524007c0c */ /* 0x000fce0009f66670 */
[----:B------:R-:W4:Y:S06]  /*1480*/  @!P0 LDG.E.U16 R28, desc[UR6][R6.64+0x2] ;  /* 0x00000206061c8981 */ /* 0x000f2c000c1e1500 */
[----:B------:R-:W5:Y:S01]  /*1490*/  @!P3 LDG.E.U16 R35, desc[UR6][R6.64+0x4] ;  /* 0x000004060623b981 */ /* 0x000f62000c1e1500 */
[----:B--2---:R-:W-:Y:S01]  /*14a0*/  IMAD.U32 R27, R22, 0x10000, RZ ;  /* 0x00010000161b7824 */ /* 0x004fe200078e00ff */
[----:B------:R-:W-:-:S04]  /*14b0*/  LOP3.LUT R22, R29, R34, RZ, 0xfc, !PT ;  /* 0x000000221d167212 */ /* 0x000fc800078efcff */
[----:B------:R-:W-:Y:S02]  /*14c0*/  ISETP.LT.OR P6, PT, R22, RZ, P5 ;  /* 0x000000ff1600720c */ /* 0x000fe40002fc1670 */
[----:B------:R-:W2:Y:S01]  /*14d0*/  LDG.E.U16 R22, desc[UR6][R4.64+0x2] ;  /* 0x0000020604167981 */ /* 0x000ea2000c1e1500 */
[----:B---3--:R-:W-:-:S04]  /*14e0*/  @!P2 IMAD.U32 R25, R25, 0x10000, RZ ;  /* 0x000100001919a824 */ /* 0x008fc800078e00ff */
[----:B------:R-:W-:Y:S01]  /*14f0*/  @!P2 FFMA.FTZ R8, R27, R25, R8 ;  /* 0x000000191b08a223 */ /* 0x000fe20000010008 */
[----:B------:R-:W-:Y:S01]  /*1500*/  ISETP.GE.OR P2, PT, R31, UR4, P6 ;  /* 0x000000041f007c0c */ /* 0x000fe2000b746670 */
[----:B------:R-:W3:Y:S03]  /*1510*/  LDG.E.U16 R25, desc[UR6][R4.64+0x6] ;  /* 0x0000060604197981 */ /* 0x000ee6000c1e1500 */
[----:B------:R-:W-:Y:S02]  /*1520*/  ISETP.GE.OR P2, PT, R34, UR5, P2 ;  /* 0x0000000522007c0c */ /* 0x000fe40009746670 */
[----:B------:R-:W3:Y:S11]  /*1530*/  LDG.E.U16 R34, desc[UR6][R4.64+0x4] ;  /* 0x0000040604227981 */ /* 0x000ef6000c1e1500 */
[----:B------:R-:W3:Y:S01]  /*1540*/  @!P2 LDG.E.U16 R27, desc[UR6][R6.64+0x6] ;  /* 0x00000606061ba981 */ /* 0x000ee2000c1e1500 */
[----:B------:R-:W-:-:S04]  /*1550*/  IADD3 R32, R32, -0x4, RZ ;  /* 0xfffffffc20207810 */ /* 0x000fc80007ffe0ff */
[----:B------:R-:W-:Y:S01]  /*1560*/  ISETP.NE.AND P6, PT, R32, RZ, PT ;  /* 0x000000ff2000720c */ /* 0x000fe20003fc5270 */
[----:B----4-:R-:W-:Y:S02]  /*1570*/  @!P0 IMAD.U32 R33, R28, 0x10000, RZ ;  /* 0x000100001c218824 */ /* 0x010fe400078e00ff */
[----:B-----5:R-:W-:Y:S02]  /*1580*/  @!P3 IMAD.U32 R35, R35, 0x10000, RZ ;  /* 0x000100002323b824 */ /* 0x020fe400078e00ff */
[----:B------:R-:W-:Y:S02]  /*1590*/  VIADD R30, R30, 0x4 ;  /* 0x000000041e1e7836 */ /* 0x000fe40000000000 */
[----:B--2---:R-:W-:-:S04]  /*15a0*/  IMAD.U32 R37, R22, 0x10000, RZ ;  /* 0x0001000016257824 */ /* 0x004fc800078e00ff */
[----:B------:R-:W-:Y:S01]  /*15b0*/  @!P0 FFMA.FTZ R8, R37, R33, R8 ;  /* 0x0000002125088223 */ /* 0x000fe20000010008 */
[----:B------:R-:W-:Y:S01]  /*15c0*/  IADD3 R22, P0, R4, 0x8, RZ ;  /* 0x0000000804167810 */ /* 0x000fe20007f1e0ff */
[----:B---3--:R-:W-:-:S04]  /*15d0*/  IMAD.U32 R33, R34, 0x10000, RZ ;  /* 0x0001000022217824 */ /* 0x008fc800078e00ff */
[----:B------:R-:W-:Y:S01]  /*15e0*/  @!P3 FFMA.FTZ R8, R33, R35, R8 ;  /* 0x000000232108b223 */ /* 0x000fe20000010008 */
[----:B------:R-:W-:Y:S01]  /*15f0*/  IMAD.U32 R35, R25, 0x10000, RZ ;  /* 0x0001000019237824 */ /* 0x000fe200078e00ff */
[----:B------:R-:W-:Y:S01]  /*1600*/  IADD3 R25, P3, R6, 0x8, RZ ;  /* 0x0000000806197810 */ /* 0x000fe20007f7e0ff */
[----:B------:R-:W-:Y:S02]  /*1610*/  @!P2 IMAD.U32 R33, R27, 0x10000, RZ ;  /* 0x000100001b21a824 */ /* 0x000fe400078e00ff */
[----:B------:R-:W-:Y:S02]  /*1620*/  IMAD.X R27, RZ, RZ, R5, P0 ;  /* 0x000000ffff1b7224 */ /* 0x000fe400000e0605 */
[----:B------:R-:W-:Y:S02]  /*1630*/  IMAD.X R28, RZ, RZ, R7, P3 ;  /* 0x000000ffff1c7224 */ /* 0x000fe400018e0607 */
[----:B------:R-:W-:Y:S01]  /*1640*/  @!P2 FFMA.FTZ R8, R35, R33, R8 ;  /* 0x000000212308a223 */ /* 0x000fe20000010008 */
[----:B------:R-:W-:Y:S06]  /*1650*/  @P6 BRA `(.L_x_347) ;  /* 0xfffffffc00286947 */ /* 0x000fec000383ffff */
.L_x_346:
[----:B------:R-:W-:Y:S01]  /*1660*/  MOV R32, R25 ;  /* 0x0000001900207202 */ /* 0x000fe20000000f00 */
[----:B------:R-:W-:Y:S01]  /*1670*/  IMAD.MOV.U32 R34, RZ, RZ, R28 ;  /* 0x000000ffff227224 */ /* 0x000fe200078e001c */
[----:B------:R-:W-:Y:S06]  /*1680*/  @!P4 BRA `(.L_x_348) ;  /* 0x000000040008c947 */ /* 0x000fec0003800000 */
[----:B------:R-:W0:Y:S01]  /*1690*/  LDC R4, c[0x0][0x2b4] ;  /* 0x0000ad00ff047b82 */ /* 0x000e220000000800 */
[----:B------:R-:W-:Y:S01]  /*16a0*/  ULDC.64 UR4, c[0x0][0x2a8] ;  /* 0x0000aa0000047ab9 */ /* 0x000fe20000000a00 */
[----:B------:R-:W-:Y:S02]  /*16b0*/  IMAD.IADD R30, R9, 0x1, R30 ;  /* 0x00000001091e7824 */ /* 0x000fe400078e021e */
[----:B------:R-:W-:-:S04]  /*16c0*/  IMAD.MOV.U32 R6, RZ, RZ, R22 ;  /* 0x000000ffff067224 */ /* 0x000fc800078e0016 */
[----:B------:R-:W1:Y:S01]  /*16d0*/  LDC R5, c[0x0][0x2b8] ;  /* 0x0000ae00ff057b82 */ /* 0x000e620000000800 */
[----:B0-----:R-:W-:Y:S01]  /*16e0*/  IMAD R7, R11, UR4, -R4 ;  /* 0x000000040b077c24 */ /* 0x001fe2000f8e0a04 */
[----:B------:R-:W-:-:S03]  /*16f0*/  LOP3.LUT R4, R29, R30, RZ, 0xfc, !PT ;  /* 0x0000001e1d047212 */ /* 0x000fc600078efcff */
[----:B------:R-:W-:Y:S02]  /*1700*/  IMAD.IADD R7, R7, 0x1, R0 ;  /* 0x0000000107077824 */ /* 0x000fe400078e0200 */
[----:B-1----:R-:W-:Y:S01]  /*1710*/  IMAD R5, R12, UR5, -R5 ;  /* 0x000000050c057c24 */ /* 0x002fe2000f8e0a05 */
[----:B------:R-:W-:Y:S02]  /*1720*/  ULDC.64 UR4, c[0x0][0x220] ;  /* 0x0000880000047ab9 */ /* 0x000fe40000000a00 */
[----:B------:R-:W-:Y:S01]  /*1730*/  ISETP.GE.AND P0, PT, R7, UR4, PT ;  /* 0x0000000407007c0c */ /* 0x000fe2000bf06270 */
[----:B------:R-:W-:Y:S01]  /*1740*/  IMAD.IADD R31, R5, 0x1, R26 ;  /* 0x00000001051f7824 */ /* 0x000fe200078e021a */
[----:B------:R-:W-:Y:S01]  /*1750*/  ULDC UR4, c[0x0][0x228] ;  /* 0x00008a0000047ab9 */ /* 0x000fe20000000800 */
[----:B------:R-:W-:Y:S02]  /*1760*/  MOV R7, R27 ;  /* 0x0000001b00077202 */ /* 0x000fe40000000f00 */
[----:B------:R-:W-:-:S03]  /*1770*/  ISETP.LT.OR P2, PT, R4, RZ, P0 ;  /* 0x000000ff0400720c */ /* 0x000fc60000741670 */
[----:B------:R0:W2:Y:S01]  /*1780*/  LDG.E.U16 R5, desc[UR6][R6.64] ;  /* 0x0000000606057981 */ /* 0x0000a2000c1e1500 */
[----:B------:R-:W-:-:S04]  /*1790*/  ISETP.GE.OR P2, PT, R31, UR5, P2 ;  /* 0x000000051f007c0c */ /* 0x000fc80009746670 */
[----:B------:R-:W-:-:S13]  /*17a0*/  ISETP.GE.OR P2, PT, R30, UR4, P2 ;  /* 0x000000041e007c0c */ /* 0x000fda0009746670 */
[----:B0-----:R-:W-:Y:S02]  /*17b0*/  @!P2 IMAD.MOV.U32 R6, RZ, RZ, R25 ;  /* 0x000000ffff06a224 */ /* 0x001fe400078e0019 */
[----:B------:R-:W-:-:S05]  /*17c0*/  @!P2 IMAD.MOV.U32 R7, RZ, RZ, R28 ;  /* 0x000000ffff07a224 */ /* 0x000fca00078e001c */
[----:B------:R-:W3:Y:S01]  /*17d0*/  @!P2 LDG.E.U16 R32, desc[UR6][R6.64] ;  /* 0x000000060620a981 */ /* 0x000ee2000c1e1500 */
[----:B------:R-:W-:Y:S01]  /*17e0*/  ISETP.NE.AND P3, PT, R19, 0x1, PT ;  /* 0x000000011300780c */ /* 0x000fe20003f65270 */
[----:B------:R-:W-:Y:S01]  /*17f0*/  IMAD.MOV.U32 R4, RZ, RZ, R22 ;  /* 0x000000ffff047224 */ /* 0x000fe200078e0016 */
[----:B------:R-:W-:Y:S01]  /*1800*/  IADD3 R22, P4, R22, 0x2, RZ ;  /* 0x0000000216167810 */ /* 0x000fe20007f9e0ff */
[----:B--2---:R-:W-:Y:S02]  /*1810*/  IMAD.U32 R33, R5, 0x10000, RZ ;  /* 0x0001000005217824 */ /* 0x004fe400078e00ff */
[----:B---3--:R-:W-:Y:S01]  /*1820*/  @!P2 IMAD.U32 R5, R32, 0x10000, RZ ;  /* 0x000100002005a824 */ /* 0x008fe200078e00ff */
[----:B------:R-:W-:-:S03]  /*1830*/  IADD3 R32, P5, R25, 0x2, RZ ;  /* 0x0000000219207810 */ /* 0x000fc60007fbe0ff */
[----:B------:R-:W-:Y:S01]  /*1840*/  @!P2 FFMA.FTZ R8, R33, R5, R8 ;  /* 0x000000052108a223 */ /* 0x000fe20000010008 */
[----:B------:R-:W-:Y:S01]  /*1850*/  MOV R5, R27 ;  /* 0x0000001b00057202 */ /* 0x000fe20000000f00 */
[----:B------:R-:W-:Y:S02]  /*1860*/  IMAD.X R34, RZ, RZ, R28, P5 ;  /* 0x000000ffff227224 */ /* 0x000fe400028e061c */
[----:B------:R-:W-:Y:S01]  /*1870*/  IMAD.X R27, RZ, RZ, R27, P4 ;  /* 0x000000ffff1b7224 */ /* 0x000fe200020e061b */
[----:B------:R-:W-:Y:S06]  /*1880*/  @!P3 BRA `(.L_x_348) ;  /* 0x000000000088b947 */ /* 0x000fec0003800000 */
[----:B------:R-:W-:Y:S01]  /*1890*/  VIADD R6, R30, 0x1 ;  /* 0x000000011e067836 */ /* 0x000fe20000000000 */
[----:B------:R-:W2:Y:S04]  /*18a0*/  LDG.E.U16 R22, desc[UR6][R4.64+0x2] ;  /* 0x0000020604167981 */ /* 0x000ea8000c1e1500 */
[----:B------:R-:W-:-:S04]  /*18b0*/  LOP3.LUT R7, R29, R6, RZ, 0xfc, !PT ;  /* 0x000000061d077212 */ /* 0x000fc800078efcff */
[----:B------:R-:W-:-:S04]  /*18c0*/  ISETP.LT.OR P2, PT, R7, RZ, P0 ;  /* 0x000000ff0700720c */ /* 0x000fc80000741670 */
[----:B------:R-:W-:-:S04]  /*18d0*/  ISETP.GE.OR P2, PT, R31, UR5, P2 ;  /* 0x000000051f007c0c */ /* 0x000fc80009746670 */
[----:B------:R-:W-:-:S13]  /*18e0*/  ISETP.GE.OR P2, PT, R6, UR4, P2 ;  /* 0x0000000406007c0c */ /* 0x000fda0009746670 */
[----:B------:R-:W-:Y:S02]  /*18f0*/  @!P2 IMAD.MOV.U32 R6, RZ, RZ, R25 ;  /* 0x000000ffff06a224 */ /* 0x000fe400078e0019 */
[----:B------:R-:W-:-:S05]  /*1900*/  @!P2 IMAD.MOV.U32 R7, RZ, RZ, R28 ;  /* 0x000000ffff07a224 */ /* 0x000fca00078e001c */
[----:B------:R-:W3:Y:S01]  /*1910*/  @!P2 LDG.E.U16 R6, desc[UR6][R6.64+0x2] ;  /* 0x000002060606a981 */ /* 0x000ee2000c1e1500 */
[----:B------:R-:W-:Y:S02]  /*1920*/  ISETP.NE.AND P3, PT, R19, 0x2, PT ;  /* 0x000000021300780c */ /* 0x000fe40003f65270 */
[----:B------:R-:W-:-:S05]  /*1930*/  IADD3 R32, P4, R25, 0x4, RZ ;  /* 0x0000000419207810 */ /* 0x000fca0007f9e0ff */
[----:B------:R-:W-:Y:S01]  /*1940*/  IMAD.X R34, RZ, RZ, R28, P4 ;  /* 0x000000ffff227224 */ /* 0x000fe200020e061c */
[----:B--2---:R-:W-:Y:S02]  /*1950*/  SHF.L.U32 R33, R22, 0x10, RZ ;  /* 0x0000001016217819 */ /* 0x004fe400000006ff */
[----:B------:R-:W-:Y:S01]  /*1960*/  IADD3 R22, P5, R4, 0x4, RZ ;  /* 0x0000000404167810 */ /* 0x000fe20007fbe0ff */
[----:B---3--:R-:W-:-:S04]  /*1970*/  @!P2 IMAD.U32 R27, R6, 0x10000, RZ ;  /* 0x00010000061ba824 */ /* 0x008fc800078e00ff */
[----:B------:R-:W-:Y:S01]  /*1980*/  @!P2 FFMA.FTZ R8, R33, R27, R8 ;  /* 0x0000001b2108a223 */ /* 0x000fe20000010008 */
        /* <DEDUP_REMOVED lines=8> */
[----:B------:R-:W-:Y:S01]  /*1a10*/  @!P0 IMAD.MOV.U32 R6, RZ, RZ, R25 ;  /* 0x000000ffff068224 */ /* 0x000fe200078e0019 */
[----:B------:R-:W-:-:S05]  /*1a20*/  @!P0 MOV R7, R28 ;  /* 0x0000001c00078202 */ /* 0x000fca0000000f00 */
[----:B------:R-:W3:Y:S01]  /*1a30*/  @!P0 LDG.E.U16 R6, desc[UR6][R6.64+0x4] ;  /* 0x0000040606068981 */ /* 0x000ee2000c1e1500 */
[----:B------:R-:W-:Y:S02]  /*1a40*/  IADD3 R32, P2, R25, 0x6, RZ ;  /* 0x0000000619207810 */ /* 0x000fe40007f5e0ff */
[----:B------:R-:W-:-:S03]  /*1a50*/  IADD3 R22, P3, R4, 0x6, RZ ;  /* 0x0000000604167810 */ /* 0x000fc60007f7e0ff */
[----:B------:R-:W-:Y:S02]  /*1a60*/  IMAD.X R34, RZ, RZ, R28, P2 ;  /* 0x000000ffff227224 */ /* 0x000fe400010e061c */
[----:B--2---:R-:W-:Y:S02]  /*1a70*/  IMAD.U32 R29, R27, 0x10000, RZ ;  /* 0x000100001b1d7824 */ /* 0x004fe400078e00ff */
[----:B------:R-:W-:Y:S02]  /*1a80*/  IMAD.X R27, RZ, RZ, R5, P3 ;  /* 0x000000ffff1b7224 */ /* 0x000fe400018e0605 */
[----:B---3--:R-:W-:-:S04]  /*1a90*/  @!P0 IMAD.U32 R25, R6, 0x10000, RZ ;  /* 0x0001000006198824 */ /* 0x008fc800078e00ff */
[----:B------:R-:W-:-:S07]  /*1aa0*/  @!P0 FFMA.FTZ R8, R29, R25, R8 ;  /* 0x000000191d088223 */ /* 0x000fce0000010008 */
.L_x_348:
[----:B------:R-:W-:Y:S01]  /*1ab0*/  VIADD R26, R26, 0x1 ;  /* 0x000000011a1a7836 */ /* 0x000fe20000000000 */
[----:B------:R-:W-:Y:S01]  /*1ac0*/  ULDC UR4, c[0x0][0x284] ;  /* 0x0000a10000047ab9 */ /* 0x000fe20000000800 */
[C---:B------:R-:W-:Y:S02]  /*1ad0*/  LEA R25, P2, R17.reuse, R32, 0x1 ;  /* 0x0000002011197211 */ /* 0x040fe400078408ff */
[----:B------:R-:W-:Y:S02]  /*1ae0*/  SHF.R.S32.HI R28, RZ, 0x1f, R17 ;  /* 0x0000001fff1c7819 */ /* 0x000fe40000011411 */
[----:B------:R-:W-:Y:S02]  /*1af0*/  ISETP.GE.AND P0, PT, R26, UR4, PT ;  /* 0x000000041a007c0c */ /* 0x000fe4000bf06270 */
[----:B------:R-:W-:-:S11]  /*1b00*/  LEA.HI.X R28, R17, R34, R28, 0x1, P2 ;  /* 0x00000022111c7211 */ /* 0x000fd600010f0c1c */
[----:B------:R-:W-:Y:S05]  /*1b10*/  @!P0 BRA `(.L_x_349) ;  /* 0xfffffff400ac8947 */ /* 0x000fea000383ffff */
.L_x_345:
[----:B------:R-:W-:Y:S01]  /*1b20*/  IADD3 R0, R0, 0x1, RZ ;  /* 0x0000000100007810 */ /* 0x000fe20007ffe0ff */
[----:B------:R-:W-:Y:S01]  /*1b30*/  ULDC UR4, c[0x0][0x280] ;  /* 0x0000a00000047ab9 */ /* 0x000fe20000000800 */
[----:B------:R-:W-:Y:S02]  /*1b40*/  SHF.R.S32.HI R5, RZ, 0x1f, R16 ;  /* 0x0000001fff057819 */ /* 0x000fe40000011410 */
[----:B------:R-:W-:Y:S02]  /*1b50*/  ISETP.GE.AND P0, PT, R0, UR4, PT ;  /* 0x0000000400007c0c */ /* 0x000fe4000bf06270 */
[C---:B------:R-:W-:Y:S02]  /*1b60*/  LEA R29, P2, R16.reuse, R25, 0x1 ;  /* 0x00000019101d7211 */ /* 0x040fe400078408ff */
[----:B------:R-:W-:-:S05]  /*1b70*/  SHF.L.U64.HI R5, R16, 0x1, R5 ;  /* 0x0000000110057819 */ /* 0x000fca0000010205 */
[----:B------:R-:W-:-:S04]  /*1b80*/  IMAD.X R31, R5, 0x1, R28, P2 ;  /* 0x00000001051f7824 */ /* 0x000fc800010e061c */
[----:B------:R-:W-:Y:S05]  /*1b90*/  @!P0 BRA `(.L_x_350) ;  /* 0xfffffff0009c8947 */ /* 0x000fea000383ffff */
.L_x_339:
[----:B------:R-:W-:Y:S01]  /*1ba0*/  ULDC.64 UR4, c[0x0][0x2a0] ;  /* 0x0000a80000047ab9 */ /* 0x000fe20000000a00 */
[----:B------:R-:W-:Y:S01]  /*1bb0*/  IMAD.MOV R7, RZ, RZ, -R14 ;  /* 0x000000ffff077224 */ /* 0x000fe200078e0a0e */
[----:B------:R-:W-:Y:S01]  /*1bc0*/  ISETP.NE.U32.AND P0, PT, RZ, UR4, PT ;  /* 0x00000004ff007c0c */ /* 0x000fe2000bf05070 */
[----:B------:R-:W-:Y:S01]  /*1bd0*/  ULDC.64 UR10, c[0x0][0x258] ;  /* 0x00009600000a7ab9 */ /* 0x000fe20000000a00 */
[----:B------:R-:W-:Y:S02]  /*1be0*/  ULDC.64 UR8, c[0x0][0x268] ;  /* 0x00009a0000087ab9 */ /* 0x000fe40000000a00 */
        /* <DEDUP_REMOVED lines=9> */
[----:B------:R-:W-:Y:S02]  /*1c80*/  IMAD R13, R13, UR11, RZ ;  /* 0x0000000b0d0d7c24 */ /* 0x000fe4000f8e02ff */
[----:B------:R-:W-:Y:S01]  /*1c90*/  IMAD R10, R10, UR4, RZ ;  /* 0x000000040a0a7c24 */ /* 0x000fe2000f8e02ff */
[----:B0-----:R-:W-:Y:S01]  /*1ca0*/  SHF.R.S32.HI R5, RZ, 0x1f, R11 ;  /* 0x0000001fff057819 */ /* 0x001fe2000001140b */
[----:B------:R-:W-:Y:S01]  /*1cb0*/  ULDC.64 UR4, c[0x0][0x240] ;  /* 0x0000900000047ab9 */ /* 0x000fe20000000a00 */
[----:B------:R-:W-:-:S02]  /*1cc0*/  IADD3 R11, P2, P3, R11, R12, R0 ;  /* 0x0000000c0b0b7210 */ /* 0x000fc40007b5e000 */
[----:B------:R-:W-:Y:S02]  /*1cd0*/  SHF.R.S32.HI R12, RZ, 0x1f, R12 ;  /* 0x0000001fff0c7819 */ /* 0x000fe4000001140c */
        /* <DEDUP_REMOVED lines=8> */
[----:B------:R-:W-:Y:S01]  /*1d60*/  LEA R4, P0, R5, UR4, 0x1 ;  /* 0x0000000405047c11 */ /* 0x000fe2000f8008ff */
[----:B------:R-:W-:-:S03]  /*1d70*/  ULDC UR4, c[0x0][0x248] ;  /* 0x0000920000047ab9 */ /* 0x000fc60000000800 */
[----:B------:R-:W-:Y:S01]  /*1d80*/  LEA.HI.X R5, R5, UR5, R10, 0x1, P0 ;  /* 0x0000000505057c11 */ /* 0x000fe200080f0c0a */
[----:B------:R-:W-:Y:S01]  /*1d90*/  ULDC UR5, c[0x0][0x25c] ;  /* 0x0000970000057ab9 */ /* 0x000fe20000000800 */
[----:B------:R-:W-:Y:S01]  /*1da0*/  F2FP.BF16.F32.PACK_AB R0, RZ, R8 ;  /* 0x00000008ff00723e */ /* 0x000fe200000010ff */
[----:B------:R-:W-:Y:S01]  /*1db0*/  UIMAD UR4, UR4, UR5, URZ ;  /* 0x00000005040472a4 */ /* 0x000fe2000f8e023f */
[----:B------:R-:W-:-:S03]  /*1dc0*/  IADD3 R20, P0, R18, R20, RZ ;  /* 0x0000001412147210 */ /* 0x000fc60007f1e0ff */
[----:B------:R-:W-:Y:S01]  /*1dd0*/  USHF.R.S32.HI UR5, URZ, 0x1f, UR4 ;  /* 0x0000001f3f057899 */ /* 0x000fe20008011404 */
[----:B------:R0:W-:Y:S01]  /*1de0*/  STG.E.U16 desc[UR6][R4.64], R0 ;  /* 0x0000000004007986 */ /* 0x0001e2000c101506 */
[----:B------:R-:W-:Y:S01]  /*1df0*/  IMAD.X R21, RZ, RZ, R21, P0 ;  /* 0x000000ffff157224 */ /* 0x000fe200000e0615 */
[----:B------:R-:W-:-:S04]  /*1e00*/  ISETP.GE.U32.AND P0, PT, R20, UR4, PT ;  /* 0x0000000414007c0c */ /* 0x000fc8000bf06070 */
[----:B------:R-:W-:-:S13]  /*1e10*/  ISETP.GE.AND.EX P0, PT, R21, UR5, PT, P0 ;  /* 0x0000000515007c0c */ /* 0x000fda000bf06300 */
[----:B0-----:R-:W-:Y:S05]  /*1e20*/  @!P0 BRA `(.L_x_351) ;  /* 0xffffffe4004c8947 */ /* 0x001fea000383ffff */
[----:B------:R-:W-:Y:S05]  /*1e30*/  EXIT ;  /* 0x000000000000794d */ /* 0x000fea0003800000 */
.L_x_352:
        /* <DEDUP_REMOVED lines=12> */
.L_x_494:


//--------------------- .text._ZN2at6native51_GLOBAL__N__11011a27_18_DepthwiseConv3d_cu_35e0c7b528conv_depthwise3d_cuda_kernelIN3c108BFloat16EfLi3ELi3ELi3ELi1ELi1ELi1EEEvNS_27GenericPackedTensorAccessorIKT_Lm5ENS_16DefaultPtrTraitsEiEENS5_IS6_Lm5ES8_iEES9_PS7_iiiiiiiii --------------------------
	.section	.text._ZN2at6native51_GLOBAL__N__11011a27_18_DepthwiseConv3d_cu_35e0c7b528conv_depthwise3d_cuda_kernelIN3c108BFloat16EfLi3ELi3ELi3ELi1ELi1ELi1EEEvNS_27GenericPackedTensorAccessorIKT_Lm5ENS_16DefaultPtrTraitsEiEENS5_IS6_Lm5ES8_iEES9_PS7_iiiiiiiii,"ax",@progbits
	.align	128
.text._ZN2at6native51_GLOBAL__N__11011a27_18_DepthwiseConv3d_cu_35e0c7b528conv_depthwise3d_cuda_kernelIN3c108BFloat16EfLi3ELi3ELi3ELi1ELi1ELi1EEEvNS_27GenericPackedTensorAccessorIKT_Lm5ENS_16DefaultPtrTraitsEiEENS5_IS6_Lm5ES8_iEES9_PS7_iiiiiiiii:
        .type           _ZN2at6native51_GLOBAL__N__11011a27_18_DepthwiseConv3d_cu_35e0c7b528conv_depthwise3d_cuda_kernelIN3c108BFloat16EfLi3ELi3ELi3ELi1ELi1ELi1EEEvNS_27GenericPackedTensorAccessorIKT_Lm5ENS_16DefaultPtrTraitsEiEENS5_IS6_Lm5ES8_iEES9_PS7_iiiiiiiii,@function
        .size           _ZN2at6native51_GLOBAL__N__11011a27_18_DepthwiseConv3d_cu_35e0c7b528conv_depthwise3d_cuda_kernelIN3c108BFloat16EfLi3ELi3ELi3ELi1ELi1ELi1EEEvNS_27GenericPackedTensorAccessorIKT_Lm5ENS_16DefaultPtrTraitsEiEENS5_IS6_Lm5ES8_iEES9_PS7_iiiiiiiii,(.L_x_495 - _ZN2at6native51_GLOBAL__N__11011a27_18_DepthwiseConv3d_cu_35e0c7b528conv_depthwise3d_cuda_kernelIN3c108BFloat16EfLi3ELi3ELi3ELi1ELi1ELi1EEEvNS_27GenericPackedTensorAccessorIKT_Lm5ENS_16DefaultPtrTraitsEiEENS5_IS6_Lm5ES8_iEES9_PS7_iiiiiiiii)
        .other          _ZN2at6native51_GLOBAL__N__11011a27_18_DepthwiseConv3d_cu_35e0c7b528conv_depthwise3d_cuda_kernelIN3c108BFloat16EfLi3ELi3ELi3ELi1ELi1ELi1EEEvNS_27GenericPackedTensorAccessorIKT_Lm5ENS_16DefaultPtrTraitsEiEENS5_IS6_Lm5ES8_iEES9_PS7_iiiiiiiii,@"STO_CUDA_ENTRY STV_DEFAULT"
_ZN2at6native51_GLOBAL__N__11011a27_18_DepthwiseConv3d_cu_35e0c7b528conv_depthwise3d_cuda_kernelIN3c108BFloat16EfLi3ELi3ELi3ELi1ELi1ELi1EEEvNS_27GenericPackedTensorAccessorIKT_Lm5ENS_16DefaultPtrTraitsEiEENS5_IS6_Lm5ES8_iEES9_PS7_iiiiiiiii:
[----:B------:R-:W-:Y:S08]  /*0000*/  LDC R1, c[0x0][0x28] ;  /* 0x00000a00ff017b82 */ /* 0x000ff00000000800 */
[----:B------:R-:W0:Y:S01]  /*0010*/  LDC R6, c[0x0][0x21c] ;  /* 0x00008700ff067b82 */ /* 0x000e220000000800 */
[----:B------:R-:W1:Y:S01]  /*0020*/  S2R R2, SR_TID.X ;  /* 0x0000000000027919 */ /* 0x000e620000002100 */
[----:B------:R-:W-:Y:S01]  /*0030*/  ULDC UR9, c[0x0][0x0] ;  /* 0x0000000000097ab9 */ /* 0x000fe20000000800 */
[----:B------:R-:W-:Y:S01]  /*0040*/  ULDC UR8, c[0x0][0x248] ;  /* 0x0000920000087ab9 */ /* 0x000fe20000000800 */
[----:B------:R-:W-:-:S02]  /*0050*/  ULDC UR4, c[0x0][0x25c] ;  /* 0x0000970000047ab9 */ /* 0x000fc40000000800 */
[----:B------:R-:W-:Y:S02]  /*0060*/  UIMAD UR8, UR8, UR4, URZ ;  /* 0x00000004080872a4 */ /* 0x000fe4000f8e023f */
[----:B------:R-:W2:Y:S02]  /*0070*/  LDC R9, c[0x0][0x24c] ;  /* 0x00009300ff097b82 */ /* 0x000ea40000000800 */
[----:B------:R-:W-:-:S06]  /*0080*/  USHF.R.S32.HI UR14, URZ, 0x1f, UR8 ;  /* 0x0000001f3f0e7899 */ /* 0x000fcc0008011408 */
[----:B------:R-:W1:Y:S01]  /*0090*/  S2UR UR5, SR_CTAID.X ;  /* 0x00000000000579c3 */ /* 0x000e620000002500 */
[----:B0-----:R-:W-:-:S07]  /*00a0*/  IABS R7, R6 ;  /* 0x0000000600077213 */ /* 0x001fce0000000000 */
[----:B------:R-:W1:Y:S01]  /*00b0*/  LDC R11, c[0x0][RZ] ;  /* 0x00000000ff0b7b82 */ /* 0x000e620000000800 */
[----:B------:R-:W0:Y:S08]  /*00c0*/  I2F.RP R0, R7 ;  /* 0x0000000700007306 */ /* 0x000e300000209400 */
[----:B0-----:R-:W0:Y:S02]  /*00d0*/  MUFU.RCP R0, R0 ;  /* 0x0000000000007308 */ /* 0x001e240000001000 */
[----:B0-----:R-:W-:Y:S01]  /*00e0*/  VIADD R4, R0, 0xffffffe ;  /* 0x0ffffffe00047836 */ /* 0x001fe20000000000 */
[----:B--2---:R-:W-:-:S05]  /*00f0*/  IABS R0, R9 ;  /* 0x0000000900007213 */ /* 0x004fca0000000000 */
[----:B------:R0:W2:Y:S02]  /*0100*/  F2I.FTZ.U32.TRUNC.NTZ R5, R4 ;  /* 0x0000000400057305 */ /* 0x0000a4000021f000 */
[----:B0-----:R-:W-:Y:S02]  /*0110*/  IMAD.MOV.U32 R4, RZ, RZ, RZ ;  /* 0x000000ffff047224 */ /* 0x001fe400078e00ff */
[----:B--2---:R-:W-:-:S04]  /*0120*/  IMAD.MOV R8, RZ, RZ, -R5 ;  /* 0x000000ffff087224 */ /* 0x004fc800078e0a05 */
[----:B------:R-:W-:-:S04]  /*0130*/  IMAD R3, R8, R7, RZ ;  /* 0x0000000708037224 */ /* 0x000fc800078e02ff */
[----:B------:R-:W-:Y:S01]  /*0140*/  IMAD.HI.U32 R4, R5, R3, R4 ;  /* 0x0000000305047227 */ /* 0x000fe200078e0004 */
[----:B------:R-:W-:-:S03]  /*0150*/  LOP3.LUT R5, R9, R6, RZ, 0x3c, !PT ;  /* 0x0000000609057212 */ /* 0x000fc600078e3cff */
[----:B------:R-:W-:-:S04]  /*0160*/  IMAD.MOV.U32 R3, RZ, RZ, R0 ;  /* 0x000000ffff037224 */ /* 0x000fc800078e0000 */
[----:B------:R-:W-:-:S04]  /*0170*/  IMAD.HI.U32 R0, R4, R3, RZ ;  /* 0x0000000304007227 */ /* 0x000fc800078e00ff */
[----:B------:R-:W-:-:S04]  /*0180*/  IMAD.MOV R4, RZ, RZ, -R0 ;  /* 0x000000ffff047224 */ /* 0x000fc800078e0a00 */
[----:B------:R-:W-:Y:S02]  /*0190*/  IMAD R4, R7, R4, R3 ;  /* 0x0000000407047224 */ /* 0x000fe400078e0203 */
[----:B------:R-:W-:-:S03]  /*01a0*/  IMAD.MOV.U32 R3, RZ, RZ, RZ ;  /* 0x000000ffff037224 */ /* 0x000fc600078e00ff */
[----:B------:R-:W-:Y:S01]  /*01b0*/  ISETP.GT.U32.AND P1, PT, R7, R4, PT ;  /* 0x000000040700720c */ /* 0x000fe20003f24070 */
[----:B-1----:R-:W-:-:S03]  /*01c0*/  IMAD.WIDE.U32 R2, R11, UR5, R2 ;  /* 0x000000050b027c25 */ /* 0x002fc6000f8e0002 */
[----:B------:R-:W-:-:S04]  /*01d0*/  ISETP.GE.U32.AND P0, PT, R2, UR8, PT ;  /* 0x0000000802007c0c */ /* 0x000fc8000bf06070 */
[----:B------:R-:W-:-:S05]  /*01e0*/  ISETP.GE.AND.EX P0, PT, R3, UR14, PT, P0 ;  /* 0x0000000e03007c0c */ /* 0x000fca000bf06300 */
[----:B------:R-:W-:-:S08]  /*01f0*/  @!P1 IMAD.IADD R4, R4, 0x1, -R7 ;  /* 0x0000000104049824 */ /* 0x000fd000078e0a07 */
[----:B------:R-:W-:Y:S05]  /*0200*/  @P0 EXIT ;  /* 0x000000000000094d */ /* 0x000fea0003800000 */
[----:B------:R-:W-:Y:S01]  /*0210*/  ISETP.GE.U32.AND P0, PT, R4, R7, PT ;  /* 0x000000070400720c */ /* 0x000fe20003f06070 */
[----:B------:R-:W-:Y:S01]  /*0220*/  @!P1 VIADD R0, R0, 0x1 ;  /* 0x0000000100009836 */ /* 0x000fe20000000000 */
[----:B------:R-:W-:Y:S01]  /*0230*/  ULDC.64 UR12, c[0x0][0x2a0] ;  /* 0x0000a800000c7ab9 */ /* 0x000fe20000000a00 */
[----:B------:R-:W-:Y:S01]  /*0240*/  ULDC UR11, c[0x0][0x228] ;  /* 0x00008a00000b7ab9 */ /* 0x000fe20000000800 */
[----:B------:R-:W-:Y:S01]  /*0250*/  ULDC UR4, c[0x0][0x224] ;  /* 0x0000890000047ab9 */ /* 0x000fe20000000800 */
[----:B------:R-:W-:Y:S01]  /*0260*/  UIADD3 UR5, UR11, -0x3, URZ ;  /* 0xfffffffd0b057890 */ /* 0x000fe2000fffe03f */
[----:B------:R-:W-:Y:S01]  /*0270*/  ISETP.GE.AND P2, PT, R5, RZ, PT ;  /* 0x000000ff0500720c */ /* 0x000fe20003f46270 */
[----:B------:R-:W-:Y:S01]  /*0280*/  UIADD3 UR4, UR4, -0x3, URZ ;  /* 0xfffffffd04047890 */ /* 0x000fe2000fffe03f */
[----:B------:R-:W-:Y:S01]  /*0290*/  ISETP.NE.AND P1, PT, R6, RZ, PT ;  /* 0x000000ff0600720c */ /* 0x000fe20003f25270 */
[----:B------:R-:W-:Y:S02]  /*02a0*/  UIADD3 UR15, UP0, UR5, 0x1, URZ ;  /* 0x00000001050f7890 */ /* 0x000fe4000ff1e03f */
[----:B------:R-:W-:-:S02]  /*02b0*/  UIMAD UR4, UR4, UR11, URZ ;  /* 0x0000000b040472a4 */ /* 0x000fc4000f8e023f */
[----:B------:R-:W-:Y:S01]  /*02c0*/  @P0 VIADD R0, R0, 0x1 ;  /* 0x0000000100000836 */ /* 0x000fe20000000000 */
[----:B------:R-:W-:Y:S01]  /*02d0*/  ISETP.NE.U32.AND P0, PT, RZ, UR12, PT ;  /* 0x0000000cff007c0c */ /* 0x000fe2000bf05070 */
[----:B------:R-:W-:Y:S02]  /*02e0*/  ULEA.HI.X.SX32 UR16, UR5, URZ, 0x1, UP0 ;  /* 0x0000003f05107291 */ /* 0x000fe400080f0e3f */
[----:B------:R-:W-:Y:S01]  /*02f0*/  UIADD3 UR17, UP0, UR4, UR15, URZ ;  /* 0x0000000f04117290 */ /* 0x000fe2000ff1e03f */
[----:B------:R-:W-:Y:S01]  /*0300*/  ISETP.NE.AND.EX P0, PT, RZ, UR13, PT, P0 ;  /* 0x0000000dff007c0c */ /* 0x000fe2000bf05300 */
[----:B------:R-:W-:Y:S01]  /*0310*/  ULDC UR10, c[0x0][0xc] ;  /* 0x00000300000a7ab9 */ /* 0x000fe20000000800 */
[----:B------:R-:W-:Y:S01]  /*0320*/  UMOV UR6, 0x8 ;  /* 0x0000000800067882 */ /* 0x000fe20000000000 */
[----:B------:R-:W-:Y:S01]  /*0330*/  UMOV UR7, 0x0 ;  /* 0x0000000000077882 */ /* 0x000fe20000000000 */
[----:B------:R-:W-:Y:S01]  /*0340*/  UIMAD UR9, UR9, UR10, URZ ;  /* 0x0000000a090972a4 */ /* 0x000fe2000f8e023f */
[----:B------:R-:W-:Y:S01]  /*0350*/  @!P2 IMAD.MOV R0, RZ, RZ, -R0 ;  /* 0x000000ffff00a224 */ /* 0x000fe200078e0a00 */
[----:B------:R-:W-:Y:S01]  /*0360*/  UIMAD.WIDE UR6, UR5, 0x2, UR6 ;  /* 0x00000002050678a5 */ /* 0x000fe2000f8e0206 */
[----:B------:R-:W-:Y:S01]  /*0370*/  @!P1 LOP3.LUT R0, RZ, R6, RZ, 0x33, !PT ;  /* 0x00000006ff009212 */ /* 0x000fe200078e33ff */
[----:B------:R-:W-:Y:S01]  /*0380*/  ULEA.HI.X.SX32 UR10, UR4, UR16, 0x1, UP0 ;  /* 0x00000010040a7291 */ /* 0x000fe200080f0e3f */
[----:B------:R-:W-:-:S04]  /*0390*/  ULDC.64 UR12, c[0x0][0x208] ;  /* 0x00008200000c7ab9 */ /* 0x000fc80000000a00 */
[----:B------:R-:W-:Y:S07]  /*03a0*/  @!P0 BRA `(.L_x_353) ;  /* 0x00000020001c8947 */ /* 0x000fee0003800000 */
[----:B------:R-:W0:Y:S01]  /*03b0*/  LDC R4, c[0x0][0x258] ;  /* 0x00009600ff047b82 */ /* 0x000e220000000800 */
[----:B------:R-:W-:Y:S01]  /*03c0*/  BSSY B0, `(.L_x_354) ;  /* 0x0000204000007945 */ /* 0x000fe20003800000 */
[----:B------:R-:W-:Y:S01]  /*03d0*/  UMOV UR4, URZ ;  /* 0x0000003f00047c82 */ /* 0x000fe20008000000 */
[----:B------:R-:W-:Y:S01]  /*03e0*/  ULDC UR38, c[0x0][0x25c] ;  /* 0x0000970000267ab9 */ /* 0x000fe20000000800 */
[----:B------:R-:W-:Y:S01]  /*03f0*/  ULDC UR19, c[0x0][0x28c] ;  /* 0x0000a30000137ab9 */ /* 0x000fe20000000800 */
[----:B------:R-:W-:Y:S01]  /*0400*/  ULDC.64 UR20, c[0x0][0x2b0] ;  /* 0x0000ac0000147ab9 */ /* 0x000fe20000000a00 */
        /* <DEDUP_REMOVED lines=8> */
[----:B0-----:R-:W-:-:S04]  /*0490*/  IABS R4, R4 ;  /* 0x0000000400047213 */ /* 0x001fc80000000000 */
[----:B------:R-:W-:-:S13]  /*04a0*/  R2UR UR18, R4 ;  /* 0x00000000041272ca */ /* 0x000fda00000e0000 */
[----:B------:R-:W0:Y:S08]  /*04b0*/  I2F.RP R4, UR18 ;  /* 0x0000001200047d06 */ /* 0x000e300008209400 */
[----:B0-----:R-:W0:Y:S02]  /*04c0*/  MUFU.RCP R4, R4 ;  /* 0x0000000400047308 */ /* 0x001e240000001000 */
[----:B0-----:R-:W-:-:S06]  /*04d0*/  VIADD R5, R4, 0xffffffe ;  /* 0x0ffffffe04057836 */ /* 0x001fcc0000000000 */
[----:B------:R-:W0:Y:S02]  /*04e0*/  F2I.FTZ.U32.TRUNC.NTZ R5, R5 ;  /* 0x0000000500057305 */ /* 0x000e24000021f000 */
[----:B0-----:R-:W-:-:S13]  /*04f0*/  R2UR UR5, R5 ;  /* 0x00000000050572ca */ /* 0x001fda00000e0000 */
[----:B------:R-:W-:-:S04]  /*0500*/  UIADD3 UR11, URZ, -UR5, URZ ;  /* 0x800000053f0b7290 */ /* 0x000fc8000fffe03f */
[----:B------:R-:W-:-:S04]  /*0510*/  UIMAD UR11, UR11, UR18, URZ ;  /* 0x000000120b0b72a4 */ /* 0x000fc8000f8e023f */
[----:B------:R-:W-:-:S12]  /*0520*/  UIMAD.WIDE.U32 UR4, UR5, UR11, UR4 ;  /* 0x0000000b050472a5 */ /* 0x000fd8000f8e0004 */
.L_x_355:
[----:B------:R-:W0:Y:S01]  /*0530*/  LDC R11, c[0x0][0x254] ;  /* 0x00009500ff0b7b82 */ /* 0x000e220000000800 */
[----:B------:R-:W-:-:S05]  /*0540*/  IABS R4, R2 ;  /* 0x0000000200047213 */ /* 0x000fca0000000000 */
[----:B------:R-:W-:Y:S02]  /*0550*/  IMAD.HI.U32 R6, R4, UR5, RZ ;  /* 0x0000000504067c27 */ /* 0x000fe4000f8e00ff */
[----:B------:R-:W1:Y:S02]  /*0560*/  LDC R13, c[0x0][0x258] ;  /* 0x00009600ff0d7b82 */ /* 0x000e640000000800 */
[----:B------:R-:W-:-:S06]  /*0570*/  IMAD.MOV R9, RZ, RZ, -R6 ;  /* 0x000000ffff097224 */ /* 0x000fcc00078e0a06 */
[----:B------:R-:W2:Y:S01]  /*0580*/  LDC.64 R22, c[0x0][0x2a8] ;  /* 0x0000aa00ff167b82 */ /* 0x000ea20000000a00 */
[----:B0-----:R-:W-:-:S04]  /*0590*/  IABS R5, R11 ;  /* 0x0000000b00057213 */ /* 0x001fc80000000000 */
[----:B------:R-:W0:Y:S01]  /*05a0*/  I2F.RP R7, R5 ;  /* 0x0000000500077306 */ /* 0x000e220000209400 */
[----:B-1----:R-:W-:-:S05]  /*05b0*/  IABS R15, R13 ;  /* 0x0000000d000f7213 */ /* 0x002fca0000000000 */
[----:B------:R-:W-:Y:S02]  /*05c0*/  IMAD R4, R15, R9, R4 ;  /* 0x000000090f047224 */ /* 0x000fe400078e0204 */
[----:B------:R-:W1:Y:S03]  /*05d0*/  LDC R9, c[0x0][0x250] ;  /* 0x00009400ff097b82 */ /* 0x000e660000000800 */
[----:B------:R-:W-:Y:S01]  /*05e0*/  ISETP.LT.U32.AND P1, PT, R4, UR18, PT ;  /* 0x0000001204007c0c */ /* 0x000fe2000bf21070 */
[----:B0-----:R-:W0:-:S12]  /*05f0*/  MUFU.RCP R7, R7 ;  /* 0x0000000700077308 */ /* 0x001e180000001000 */
[----:B------:R-:W-:Y:S02]  /*0600*/  @!P1 IMAD.IADD R4, R4, 0x1, -R15 ;  /* 0x0000000104049824 */ /* 0x000fe400078e0a0f */
[----:B------:R-:W-:Y:S01]  /*0610*/  @!P1 VIADD R6, R6, 0x1 ;  /* 0x0000000106069836 */ /* 0x000fe20000000000 */
[----:B------:R-:W-:Y:S01]  /*0620*/  ISETP.NE.AND P1, PT, R13, RZ, PT ;  /* 0x000000ff0d00720c */ /* 0x000fe20003f25270 */
[----:B0-----:R-:W-:Y:S01]  /*0630*/  VIADD R14, R7, 0xffffffe ;  /* 0x0ffffffe070e7836 */ /* 0x001fe20000000000 */
[----:B------:R-:W-:Y:S02]  /*0640*/  ISETP.GE.U32.AND P0, PT, R4, UR18, PT ;  /* 0x0000001204007c0c */ /* 0x000fe4000bf06070 */
[----:B------:R-:W-:Y:S01]  /*0650*/  LOP3.LUT R4, R2, R13, RZ, 0x3c, !PT ;  /* 0x0000000d02047212 */ /* 0x000fe200078e3cff */
[----:B------:R0:W3:Y:S01]  /*0660*/  F2I.FTZ.U32.TRUNC.NTZ R15, R14 ;  /* 0x0000000e000f7305 */ /* 0x0000e2000021f000 */
[----:B-1----:R-:W-:Y:S02]  /*0670*/  IABS R8, R9 ;  /* 0x0000000900087213 */ /* 0x002fe40000000000 */
[----:B------:R-:W-:Y:S01]  /*0680*/  ISETP.GE.AND P2, PT, R4, RZ, PT ;  /* 0x000000ff0400720c */ /* 0x000fe20003f46270 */
[----:B0-----:R-:W-:-:S06]  /*0690*/  IMAD.MOV.U32 R14, RZ, RZ, RZ ;  /* 0x000000ffff0e7224 */ /* 0x001fcc00078e00ff */
[----:B------:R-:W-:Y:S02]  /*06a0*/  @P0 VIADD R6, R6, 0x1 ;  /* 0x0000000106060836 */ /* 0x000fe40000000000 */
[----:B---3--:R-:W-:-:S04]  /*06b0*/  IMAD.MOV R4, RZ, RZ, -R15 ;  /* 0x000000ffff047224 */ /* 0x008fc800078e0a0f */
[----:B------:R-:W-:Y:S01]  /*06c0*/  @!P2 IMAD.MOV R6, RZ, RZ, -R6 ;  /* 0x000000ffff06a224 */ /* 0x000fe200078e0a06 */
[----:B------:R-:W-:Y:S01]  /*06d0*/  @!P1 LOP3.LUT R6, RZ, R13, RZ, 0x33, !PT ;  /* 0x0000000dff069212 */ /* 0x000fe200078e33ff */
[----:B------:R-:W-:Y:S02]  /*06e0*/  IMAD R7, R4, R5, RZ ;  /* 0x0000000504077224 */ /* 0x000fe400078e02ff */
[----:B------:R-:W-:Y:S01]  /*06f0*/  IMAD.MOV.U32 R4, RZ, RZ, R8 ;  /* 0x000000ffff047224 */ /* 0x000fe200078e0008 */
[----:B------:R-:W-:Y:S01]  /*0700*/  IABS R10, R6 ;  /* 0x00000006000a7213 */ /* 0x000fe20000000000 */
        /* <DEDUP_REMOVED lines=11> */
[----:B------:R-:W-:Y:S01]  /*07c0*/  ISETP.GE.U32.AND P0, PT, R10, R5, PT ;  /* 0x000000050a00720c */ /* 0x000fe20003f06070 */
[----:B------:R0:W3:Y:S01]  /*07d0*/  F2I.FTZ.U32.TRUNC.NTZ R15, R14 ;  /* 0x0000000e000f7305 */ /* 0x0000e2000021f000 */
[----:B------:R-:W-:Y:S02]  /*07e0*/  LOP3.LUT R5, R6, R11, RZ, 0x3c, !PT ;  /* 0x0000000b06057212 */ /* 0x000fe400078e3cff */
[----:B------:R-:W-:Y:S02]  /*07f0*/  ISETP.NE.AND P1, PT, R11, RZ, PT ;  /* 0x000000ff0b00720c */ /* 0x000fe40003f25270 */
[----:B------:R-:W-:-:S02]  /*0800*/  ISETP.GE.AND P2, PT, R5, RZ, PT ;  /* 0x000000ff0500720c */ /* 0x000fc40003f46270 */
[----:B-1----:R-:W-:Y:S01]  /*0810*/  IABS R5, R7 ;  /* 0x0000000700057213 */ /* 0x002fe20000000000 */
[----:B0-----:R-:W-:-:S04]  /*0820*/  IMAD.MOV.U32 R14, RZ, RZ, RZ ;  /* 0x000000ffff0e7224 */ /* 0x001fc800078e00ff */
[----:B------:R-:W-:Y:S02]  /*0830*/  @P0 VIADD R8, R8, 0x1 ;  /* 0x0000000108080836 */ /* 0x000fe40000000000 */
[----:B---3--:R-:W-:-:S04]  /*0840*/  IMAD.MOV R17, RZ, RZ, -R15 ;  /* 0x000000ffff117224 */ /* 0x008fc800078e0a0f */
        /* <DEDUP_REMOVED lines=28> */
[----:B------:R-:W-:-:S05]  /*0a10*/  IABS R15, R0 ;  /* 0x00000000000f7213 */ /* 0x000fca0000000000 */
[----:B------:R-:W-:-:S04]  /*0a20*/  IMAD.HI.U32 R10, R14, R4, RZ ;  /* 0x000000040e0a7227 */ /* 0x000fc800078e00ff */
[----:B------:R-:W-:Y:S02]  /*0a30*/  IMAD.MOV R16, RZ, RZ, -R10 ;  /* 0x000000ffff107224 */ /* 0x000fe400078e0a0a */
[----:B------:R-:W-:Y:S02]  /*0a40*/  IMAD.MOV.U32 R14, RZ, RZ, R15 ;  /* 0x000000ffff0e7224 */ /* 0x000fe400078e000f */
[C---:B------:R-:W-:Y:S02]  /*0a50*/  IMAD R4, R5.reuse, R16, R4 ;  /* 0x0000001005047224 */ /* 0x040fe400078e0204 */
[----:B------:R-:W0:Y:S03]  /*0a60*/  I2F.RP R15, R14 ;  /* 0x0000000e000f7306 */ /* 0x000e260000209400 */
[----:B------:R-:W-:-:S05]  /*0a70*/  ISETP.GT.U32.AND P1, PT, R5, R4, PT ;  /* 0x000000040500720c */ /* 0x000fca0003f24070 */
[----:B0-----:R-:W0:Y:S08]  /*0a80*/  MUFU.RCP R15, R15 ;  /* 0x0000000f000f7308 */ /* 0x001e300000001000 */
        /* <DEDUP_REMOVED lines=8> */
[----:B------:R-:W0:Y:S05]  /*0b10*/  F2I.FTZ.U32.TRUNC.NTZ R5, R5 ;  /* 0x0000000500057305 */ /* 0x000e2a000021f000 */
[----:B------:R-:W-:Y:S01]  /*0b20*/  @!P2 IMAD.MOV R10, RZ, RZ, -R10 ;  /* 0x000000ffff0aa224 */ /* 0x000fe200078e0a0a */
[----:B------:R-:W-:Y:S02]  /*0b30*/  @!P1 LOP3.LUT R10, RZ, R7, RZ, 0x33, !PT ;  /* 0x00000007ff0a9212 */ /* 0x000fe400078e33ff */
[----:B------:R-:W-:-:S03]  /*0b40*/  ISETP.NE.AND P2, PT, R0, RZ, PT ;  /* 0x000000ff0000720c */ /* 0x000fc60003f45270 */
[----:B------:R-:W-:-:S04]  /*0b50*/  IMAD.MOV R4, RZ, RZ, -R10 ;  /* 0x000000ffff047224 */ /* 0x000fc800078e0a0a */
[----:B------:R-:W-:Y:S01]  /*0b60*/  IMAD R7, R7, R4, R12 ;  /* 0x0000000407077224 */ /* 0x000fe200078e020c */
[----:B------:R-:W-:Y:S01]  /*0b70*/  IABS R4, R0 ;  /* 0x0000000000047213 */ /* 0x000fe20000000000 */
[----:B0-----:R-:W-:-:S03]  /*0b80*/  IMAD.MOV R15, RZ, RZ, -R5 ;  /* 0x000000ffff0f7224 */ /* 0x001fc600078e0a05 */
[----:B------:R-:W-:Y:S01]  /*0b90*/  IABS R16, R7 ;  /* 0x0000000700107213 */ /* 0x000fe20000000000 */
[----:B------:R-:W-:Y:S02]  /*0ba0*/  IMAD.MOV R17, RZ, RZ, -R4 ;  /* 0x000000ffff117224 */ /* 0x000fe400078e0a04 */
[----:B------:R-:W-:Y:S02]  /*0bb0*/  IMAD R15, R15, R14, RZ ;  /* 0x0000000e0f0f7224 */ /* 0x000fe400078e02ff */
[----:B------:R-:W-:-:S04]  /*0bc0*/  IMAD.MOV.U32 R4, RZ, RZ, RZ ;  /* 0x000000ffff047224 */ /* 0x000fc800078e00ff */
[----:B------:R-:W-:-:S04]  /*0bd0*/  IMAD.HI.U32 R4, R5, R15, R4 ;  /* 0x0000000f05047227 */ /* 0x000fc800078e0004 */
[----:B------:R-:W-:Y:S02]  /*0be0*/  IMAD.MOV.U32 R15, RZ, RZ, R16 ;  /* 0x000000ffff0f7224 */ /* 0x000fe400078e0010 */
[----:B------:R-:W-:Y:S01]  /*0bf0*/  IMAD.MOV.U32 R5, RZ, RZ, R17 ;  /* 0x000000ffff057224 */ /* 0x000fe200078e0011 */
[----:B------:R-:W-:Y:S01]  /*0c00*/  LOP3.LUT R17, R7, R0, RZ, 0x3c, !PT ;  /* 0x0000000007117212 */ /* 0x000fe200078e3cff */
[----:B------:R-:W-:-:S03]  /*0c10*/  IMAD.HI.U32 R16, R4, R15, RZ ;  /* 0x0000000f04107227 */ /* 0x000fc600078e00ff */
[----:B------:R-:W-:Y:S01]  /*0c20*/  ISETP.GE.AND P3, PT, R17, RZ, PT ;  /* 0x000000ff1100720c */ /* 0x000fe20003f66270 */
[----:B------:R-:W-:Y:S02]  /*0c30*/  IMAD R15, R16, R5, R15 ;  /* 0x00000005100f7224 */ /* 0x000fe400078e020f */
[----:B------:R-:W2:Y:S03]  /*0c40*/  LDC.64 R4, c[0x0][0x2b8] ;  /* 0x0000ae00ff047b82 */ /* 0x000ea60000000a00 */
[----:B------:R-:W-:-:S13]  /*0c50*/  ISETP.GT.U32.AND P1, PT, R14, R15, PT ;  /* 0x0000000f0e00720c */ /* 0x000fda0003f24070 */
[----:B------:R-:W-:Y:S02]  /*0c60*/  @!P1 IMAD.IADD R15, R15, 0x1, -R14 ;  /* 0x000000010f0f9824 */ /* 0x000fe400078e0a0e */
[----:B------:R-:W-:-:S03]  /*0c70*/  @!P1 VIADD R16, R16, 0x1 ;  /* 0x0000000110109836 */ /* 0x000fc60000000000 */
[----:B------:R-:W-:Y:S01]  /*0c80*/  ISETP.GE.U32.AND P0, PT, R15, R14, PT ;  /* 0x0000000e0f00720c */ /* 0x000fe20003f06070 */
[----:B------:R-:W-:Y:S02]  /*0c90*/  IMAD.MOV R14, RZ, RZ, -R8 ;  /* 0x000000ffff0e7224 */ /* 0x000fe400078e0a08 */
[----:B------:R-:W-:Y:S02]  /*0ca0*/  IMAD.MOV R15, RZ, RZ, -R12 ;  /* 0x000000ffff0f7224 */ /* 0x000fe400078e0a0c */
[--C-:B------:R-:W-:Y:S02]  /*0cb0*/  IMAD.MOV R12, RZ, RZ, -R6.reuse ;  /* 0x000000ffff0c7224 */ /* 0x100fe400078e0a06 */
[----:B------:R-:W-:Y:S02]  /*0cc0*/  IMAD R11, R11, R14, R6 ;  /* 0x0000000e0b0b7224 */ /* 0x000fe400078e0206 */
[----:B------:R-:W-:Y:S02]  /*0cd0*/  IMAD R9, R9, R15, R8 ;  /* 0x0000000f09097224 */ /* 0x000fe400078e0208 */
[----:B------:R-:W-:Y:S01]  /*0ce0*/  IMAD R12, R13, R12, R2 ;  /* 0x0000000c0d0c7224 */ /* 0x000fe200078e0202 */
[----:B------:R-:W0:Y:S01]  /*0cf0*/  LDC.64 R14, c[0x0][0x270] ;  /* 0x00009c00ff0e7b82 */ /* 0x000e220000000a00 */
[----:B--2---:R-:W-:-:S02]  /*0d00*/  IMAD R23, R11, R23, -R4 ;  /* 0x000000170b177224 */ /* 0x004fc400078e0a04 */
[----:B------:R-:W-:Y:S02]  /*0d10*/  IMAD R24, R9, R22, -UR21 ;  /* 0x8000001509187e24 */ /* 0x000fe4000f8e0216 */
[----:B------:R-:W-:Y:S02]  /*0d20*/  IMAD R22, R12, UR20, -R5 ;  /* 0x000000140c167c24 */ /* 0x000fe4000f8e0a05 */
[----:B------:R-:W-:Y:S01]  /*0d30*/  @P0 VIADD R16, R16, 0x1 ;  /* 0x0000000110100836 */ /* 0x000fe20000000000 */
[C---:B------:R-:W-:Y:S01]  /*0d40*/  LOP3.LUT R13, R23.reuse, R24, RZ, 0xfc, !PT ;  /* 0x00000018170d7212 */ /* 0x040fe200078efcff */
[----:B------:R-:W-:Y:S01]  /*0d50*/  IMAD R6, R22, UR25, RZ ;  /* 0x0000001916067c24 */ /* 0x000fe2000f8e02ff */
[C---:B------:R-:W-:Y:S01]  /*0d60*/  ISETP.GE.AND P0, PT, R24.reuse, UR26, PT ;  /* 0x0000001a18007c0c */ /* 0x040fe2000bf06270 */
[----:B------:R-:W-:Y:S01]  /*0d70*/  IMAD R5, R23, UR24, RZ ;  /* 0x0000001817057c24 */ /* 0x000fe2000f8e02ff */
[----:B------:R-:W-:Y:S01]  /*0d80*/  LOP3.LUT R8, R13, R22, RZ, 0xfc, !PT ;  /* 0x000000160d087212 */ /* 0x000fe200078efcff */
[----:B------:R-:W-:-:S02]  /*0d90*/  IMAD R4, R24, UR23, RZ ;  /* 0x0000001718047c24 */ /* 0x000fc4000f8e02ff */
[----:B------:R-:W-:Y:S01]  /*0da0*/  @!P3 IMAD.MOV R16, RZ, RZ, -R16 ;  /* 0x000000ffff10b224 */ /* 0x000fe200078e0a10 */
[----:B------:R-:W-:Y:S01]  /*0db0*/  @!P2 LOP3.LUT R16, RZ, R0, RZ, 0x33, !PT ;  /* 0x00000000ff10a212 */ /* 0x000fe200078e33ff */
[----:B------:R-:W-:Y:S01]  /*0dc0*/  VIADD R21, R22, 0x1 ;  /* 0x0000000116157836 */ /* 0x000fe20000000000 */
[----:B------:R-:W-:Y:S01]  /*0dd0*/  ISETP.LT.OR P1, PT, R8, RZ, P0 ;  /* 0x000000ff0800720c */ /* 0x000fe20000721670 */
[----:B------:R-:W-:Y:S01]  /*0de0*/  VIADD R20, R22, 0x2 ;  /* 0x0000000216147836 */ /* 0x000fe20000000000 */
[--C-:B------:R-:W-:Y:S01]  /*0df0*/  SHF.R.S32.HI R8, RZ, 0x1f, R6.reuse ;  /* 0x0000001fff087819 */ /* 0x100fe20000011406 */
[----:B------:R-:W-:Y:S01]  /*0e00*/  IMAD R17, R16, UR22, RZ ;  /* 0x0000001610117c24 */ /* 0x000fe2000f8e02ff */
[----:B------:R-:W-:Y:S02]  /*0e10*/  IADD3 R18, P2, P3, R4, R5, R6 ;  /* 0x0000000504127210 */ /* 0x000fe40007b5e006 */
[----:B------:R-:W-:Y:S02]  /*0e20*/  SHF.R.S32.HI R6, RZ, 0x1f, R5 ;  /* 0x0000001fff067819 */ /* 0x000fe40000011405 */
[----:B------:R-:W-:Y:S01]  /*0e30*/  SHF.R.S32.HI R5, RZ, 0x1f, R4 ;  /* 0x0000001fff057819 */ /* 0x000fe20000011404 */
[----:B------:R-:W-:Y:S01]  /*0e40*/  IMAD R4, R10, UR37, RZ ;  /* 0x000000250a047c24 */ /* 0x000fe2000f8e02ff */
[----:B------:R-:W-:-:S02]  /*0e50*/  ISETP.GE.OR P1, PT, R23, UR27, P1 ;  /* 0x0000001b17007c0c */ /* 0x000fc40008f26670 */
[----:B------:R-:W-:Y:S02]  /*0e60*/  IADD3.X R6, R5, R6, R8, P2, P3 ;  /* 0x0000000605067210 */ /* 0x000fe400017e6408 */
[----:B------:R-:W-:Y:S02]  /*0e70*/  LOP3.LUT R16, R13, R21, RZ, 0xfc, !PT ;  /* 0x000000150d107212 */ /* 0x000fe400078efcff */
[--C-:B------:R-:W-:Y:S02]  /*0e80*/  IADD3 R5, P3, P4, R17, R18, R4.reuse ;  /* 0x0000001211057210 */ /* 0x100fe40007c7e004 */
[----:B------:R-:W-:Y:S02]  /*0e90*/  SHF.R.S32.HI R8, RZ, 0x1f, R4 ;  /* 0x0000001fff087819 */ /* 0x000fe40000011404 */
[----:B------:R-:W-:Y:S01]  /*0ea0*/  SHF.R.S32.HI R19, RZ, 0x1f, R17 ;  /* 0x0000001fff137819 */ /* 0x000fe20000011411 */
[----:B------:R-:W-:Y:S01]  /*0eb0*/  IMAD R17, R7, UR19, RZ ;  /* 0x0000001307117c24 */ /* 0x000fe2000f8e02ff */
[----:B------:R-:W-:-:S02]  /*0ec0*/  ISETP.GE.OR P1, PT, R22, UR36, P1 ;  /* 0x0000002416007c0c */ /* 0x000fc40008f26670 */
[----:B------:R-:W-:Y:S01]  /*0ed0*/  ISETP.LT.OR P2, PT, R16, RZ, P0 ;  /* 0x000000ff1000720c */ /* 0x000fe20000741670 */
[----:B0-----:R-:W-:Y:S01]  /*0ee0*/  IMAD.WIDE R14, R17, 0x2, R14 ;  /* 0x00000002110e7825 */ /* 0x001fe200078e020e */
[----:B------:R-:W-:Y:S02]  /*0ef0*/  IADD3.X R8, R19, R6, R8, P3, P4 ;  /* 0x0000000613087210 */ /* 0x000fe40001fe8408 */
[----:B------:R-:W-:Y:S02]  /*0f00*/  LEA R16, P3, R5, UR28, 0x1 ;  /* 0x0000001c05107c11 */ /* 0x000fe4000f8608ff */
[----:B------:R-:W-:Y:S01]  /*0f10*/  ISETP.GE.OR P2, PT, R23, UR27, P2 ;  /* 0x0000001b17007c0c */ /* 0x000fe20009746670 */
[----:B------:R-:W2:Y:S01]  /*0f20*/  LDG.E.U16 R18, desc[UR12][R14.64+0x2] ;  /* 0x0000020c0e127981 */ /* 0x000ea2000c1e1500 */
[----:B------:R-:W-:Y:S02]  /*0f30*/  LEA.HI.X R17, R5, UR29, R8, 0x1, P3 ;  /* 0x0000001d05117c11 */ /* 0x000fe400098f0c08 */
[----:B------:R-:W-:Y:S01]  /*0f40*/  LOP3.LUT R4, R13, R20, RZ, 0xfc, !PT ;  /* 0x000000140d047212 */ /* 0x000fe200078efcff */
[----:B------:R-:W3:Y:S01]  /*0f50*/  LDG.E.U16 R25, desc[UR12][R14.64+0x4] ;  /* 0x0000040c0e197981 */ /* 0x000ee2000c1e1500 */
[----:B------:R-:W-:-:S02]  /*0f60*/  ISETP.GE.OR P3, PT, R21, UR36, P2 ;  /* 0x0000002415007c0c */ /* 0x000fc40009766670 */
[----:B------:R-:W-:Y:S01]  /*0f70*/  ISETP.LT.OR P2, PT, R4, RZ, P0 ;  /* 0x000000ff0400720c */ /* 0x000fe20000741670 */
[----:B------:R-:W4:Y:S04]  /*0f80*/  @!P1 LDG.E.U16 R6, desc[UR12][R16.64] ;  /* 0x0000000c10069981 */ /* 0x000f28000c1e1500 */
[----:B------:R-:W5:Y:S01]  /*0f90*/  LDG.E.U16 R13, desc[UR12][R14.64] ;  /* 0x0000000c0e0d7981 */ /* 0x000f62000c1e1500 */
[----:B------:R-:W-:-:S04]  /*0fa0*/  ISETP.GE.OR P2, PT, R23, UR27, P2 ;  /* 0x0000001b17007c0c */ /* 0x000fc80009746670 */
[----:B------:R-:W-:Y:S01]  /*0fb0*/  ISETP.GE.OR P2, PT, R20, UR36, P2 ;  /* 0x0000002414007c0c */ /* 0x000fe20009746670 */
[----:B------:R-:W3:-:S12]  /*0fc0*/  @!P3 LDG.E.U16 R26, desc[UR12][R16.64+0x2] ;  /* 0x0000020c101ab981 */ /* 0x000ed8000c1e1500 */
[----:B------:R0:W3:Y:S01]  /*0fd0*/  @!P2 LDG.E.U16 R19, desc[UR12][R16.64+0x4] ;  /* 0x0000040c1013a981 */ /* 0x0000e2000c1e1500 */
[----:B------:R-:W-:Y:S01]  /*0fe0*/  IMAD.MOV.U32 R4, RZ, RZ, RZ ;  /* 0x000000ffff047224 */ /* 0x000fe200078e00ff */
[----:B0-----:R-:W-:Y:S01]  /*0ff0*/  IADD3 R16, P4, R5, UR15, RZ ;  /* 0x0000000f05107c10 */ /* 0x001fe2000ff9e0ff */
[----:B----4-:R-:W-:Y:S02]  /*1000*/  @!P1 IMAD.U32 R28, R6, 0x10000, RZ ;  /* 0x00010000061c9824 */ /* 0x010fe400078e00ff */
[----:B------:R-:W-:Y:S02]  /*1010*/  VIADD R6, R23, 0x1 ;  /* 0x0000000117067836 */ /* 0x000fe40000000000 */
[----:B-----5:R-:W-:-:S04]  /*1020*/  IMAD.U32 R13, R13, 0x10000, RZ ;  /* 0x000100000d0d7824 */ /* 0x020fc800078e00ff */
[----:B------:R-:W-:Y:S01]  /*1030*/  @!P1 FFMA.FTZ R4, R13, R28, RZ ;  /* 0x0000001c0d049223 */ /* 0x000fe200000100ff */
[----:B------:R-:W-:Y:S01]  /*1040*/  LOP3.LUT R13, R6, R24, RZ, 0xfc, !PT ;  /* 0x00000018060d7212 */ /* 0x000fe200078efcff */
[----:B--2---:R-:W-:-:S03]  /*1050*/  IMAD.U32 R29, R18, 0x10000, RZ ;  /* 0x00010000121d7824 */ /* 0x004fc600078e00ff */
[C---:B------:R-:W-:Y:S01]  /*1060*/  LOP3.LUT R18, R13.reuse, R22, RZ, 0xfc, !PT ;  /* 0x000000160d127212 */ /* 0x040fe200078efcff */
[----:B---3--:R-:W-:Y:S01]  /*1070*/  @!P3 IMAD.U32 R27, R26, 0x10000, RZ ;  /* 0x000100001a1bb824 */ /* 0x008fe200078e00ff */
[----:B------:R-:W-:Y:S02]  /*1080*/  LOP3.LUT R17, R13, R21, RZ, 0xfc, !PT ;  /* 0x000000150d117212 */ /* 0x000fe400078efcff */
[----:B------:R-:W-:Y:S01]  /*1090*/  ISETP.LT.OR P1, PT, R18, RZ, P0 ;  /* 0x000000ff1200720c */ /* 0x000fe20000721670 */
[----:B------:R-:W-:Y:S01]  /*10a0*/  @!P3 FFMA.FTZ R4, R29, R27, R4 ;  /* 0x0000001b1d04b223 */ /* 0x000fe20000010004 */
[----:B------:R-:W-:Y:S02]  /*10b0*/  ISETP.LT.OR P3, PT, R17, RZ, P0 ;  /* 0x000000ff1100720c */ /* 0x000fe40000761670 */
[C---:B------:R-:W-:Y:S01]  /*10c0*/  ISETP.GE.OR P1, PT, R6.reuse, UR27, P1 ;  /* 0x0000001b06007c0c */ /* 0x040fe20008f26670 */
[----:B------:R-:W-:Y:S01]  /*10d0*/  IMAD.U32 R27, R25, 0x10000, RZ ;  /* 0x00010000191b7824 */ /* 0x000fe200078e00ff */
[----:B------:R-:W-:Y:S01]  /*10e0*/  ISETP.GE.OR P3, PT, R6, UR27, P3 ;  /* 0x0000001b06007c0c */ /* 0x000fe20009f66670 */
[----:B------:R-:W-:Y:S01]  /*10f0*/  @!P2 IMAD.U32 R17, R19, 0x10000, RZ ;  /* 0x000100001311a824 */ /* 0x000fe200078e00ff */
[----:B------:R-:W-:-:S02]  /*1100*/  ISETP.GE.OR P1, PT, R22, UR36, P1 ;  /* 0x0000002416007c0c */ /* 0x000fc40008f26670 */
[----:B------:R-:W-:Y:S01]  /*1110*/  IADD3.X R25, R8, UR16, RZ, P4, !PT ;  /* 0x0000001008197c10 */ /* 0x000fe2000a7fe4ff */
[----:B------:R-:W-:Y:S01]  /*1120*/  @!P2 FFMA.FTZ R4, R27, R17, R4 ;  /* 0x000000111b04a223 */ /* 0x000fe20000010004 */
[C---:B------:R-:W-:Y:S01]  /*1130*/  LEA R18, P4, R16.reuse, UR28, 0x1 ;  /* 0x0000001c10127c11 */ /* 0x040fe2000f8808ff */
[----:B------:R-:W2:Y:S01]  /*1140*/  LDG.E.U16 R17, desc[UR12][R14.64+0x8] ;  /* 0x0000080c0e117981 */ /* 0x000ea2000c1e1500 */
[----:B------:R-:W-:Y:S02]  /*1150*/  ISETP.GE.OR P2, PT, R21, UR36, P3 ;  /* 0x0000002415007c0c */ /* 0x000fe40009f46670 */
[----:B------:R-:W-:Y:S01]  /*1160*/  LEA.HI.X R19, R16, UR29, R25, 0x1, P4 ;  /* 0x0000001d10137c11 */ /* 0x000fe2000a0f0c19 */
[----:B------:R-:W3:Y:S04]  /*1170*/  LDG.E.U16 R27, desc[UR12][R14.64+0xa] ;  /* 0x00000a0c0e1b7981 */ /* 0x000ee8000c1e1500 */
[----:B------:R-:W4:Y:S04]  /*1180*/  LDG.E.U16 R25, desc[UR12][R14.64+0x6] ;  /* 0x0000060c0e197981 */ /* 0x000f28000c1e1500 */
[----:B------:R-:W5:Y:S04]  /*1190*/  @!P1 LDG.E.U16 R26, desc[UR12][R18.64+0x4] ;  /* 0x0000040c121a9981 */ /* 0x000f68000c1e1500 */
[----:B------:R-:W3:Y:S01]  /*11a0*/  @!P2 LDG.E.U16 R16, desc[UR12][R18.64+0x6] ;  /* 0x0000060c1210a981 */ /* 0x000ee2000c1e1500 */
[----:B------:R-:W-:-:S04]  /*11b0*/  LOP3.LUT R13, R13, R20, RZ, 0xfc, !PT ;  /* 0x000000140d0d7212 */ /* 0x000fc800078efcff */
[----:B------:R-:W-:-:S04]  /*11c0*/  ISETP.LT.OR P3, PT, R13, RZ, P0 ;  /* 0x000000ff0d00720c */ /* 0x000fc80000761670 */
[----:B------:R-:W-:Y:S01]  /*11d0*/  ISETP.GE.OR P3, PT, R6, UR27, P3 ;  /* 0x0000001b06007c0c */ /* 0x000fe20009f66670 */
[----:B----4-:R-:W-:Y:S02]  /*11e0*/  IMAD.U32 R25, R25, 0x10000, RZ ;  /* 0x0001000019197824 */ /* 0x010fe400078e00ff */
[----:B-----5:R-:W-:Y:S02]  /*11f0*/  @!P1 IMAD.U32 R13, R26, 0x10000, RZ ;  /* 0x000100001a0d9824 */ /* 0x020fe400078e00ff */
[----:B------:R-:W-:Y:S02]  /*1200*/  IMAD.U32 R26, RZ, RZ, UR15 ;  /* 0x0000000fff1a7e24 */ /* 0x000fe4000f8e00ff */
[----:B------:R-:W-:Y:S01]  /*1210*/  @!P1 FFMA.FTZ R4, R25, R13, R4 ;  /* 0x0000000d19049223 */ /* 0x000fe20000010004 */
[----:B------:R-:W-:Y:S01]  /*1220*/  ISETP.GE.OR P1, PT, R20, UR36, P3 ;  /* 0x0000002414007c0c */ /* 0x000fe20009f26670 */
[----:B--2---:R-:W-:Y:S01]  /*1230*/  IMAD.U32 R25, R17, 0x10000, RZ ;  /* 0x0001000011197824 */ /* 0x004fe200078e00ff */
[----:B------:R-:W-:Y:S01]  /*1240*/  IADD3 R17, P3, P4, R5, 0x2, R26 ;  /* 0x0000000205117810 */ /* 0x000fe20007c7e01a */
[----:B---3--:R-:W-:-:S03]  /*1250*/  @!P2 IMAD.U32 R13, R16, 0x10000, RZ ;  /* 0x00010000100da824 */ /* 0x008fc600078e00ff */
[----:B------:R-:W-:Y:S01]  /*1260*/  IADD3 R17, P5, R17, UR15, RZ ;  /* 0x0000000f11117c10 */ /* 0x000fe2000ffbe0ff */
[----:B------:R-:W-:Y:S01]  /*1270*/  @!P2 FFMA.FTZ R4, R25, R13, R4 ;  /* 0x0000000d1904a223 */ /* 0x000fe20000010004 */
[----:B------:R-:W-:Y:S01]  /*1280*/  IADD3.X R26, R8, UR16, RZ, P3, P4 ;  /* 0x00000010081a7c10 */ /* 0x000fe20009fe84ff */
[----:B------:R-:W-:Y:S01]  /*1290*/  VIADD R13, R23, 0x2 ;  /* 0x00000002170d7836 */ /* 0x000fe20000000000 */
[----:B------:R-:W-:Y:S02]  /*12a0*/  LEA R16, P2, R17, UR28, 0x1 ;  /* 0x0000001c11107c11 */ /* 0x000fe4000f8408ff */
[----:B------:R-:W-:Y:S01]  /*12b0*/  IADD3.X R26, R26, UR16, RZ, P5, !PT ;  /* 0x000000101a1a7c10 */ /* 0x000fe2000affe4ff */
[----:B------:R-:W2:Y:S01]  /*12c0*/  @!P1 LDG.E.U16 R18, desc[UR12][R18.64+0x8] ;  /* 0x0000080c12129981 */ /* 0x000ea2000c1e1500 */
[----:B------:R-:W-:Y:S02]  /*12d0*/  LOP3.LUT R25, R13, R24, RZ, 0xfc, !PT ;  /* 0x000000180d197212 */ /* 0x000fe400078efcff */
[----:B------:R-:W-:-:S02]  /*12e0*/  LEA.HI.X R17, R17, UR29, R26, 0x1, P2 ;  /* 0x0000001d11117c11 */ /* 0x000fc400090f0c1a */
[----:B------:R-:W-:-:S04]  /*12f0*/  LOP3.LUT R26, R25, R22, RZ, 0xfc, !PT ;  /* 0x00000016191a7212 */ /* 0x000fc800078efcff */
[----:B------:R-:W-:Y:S02]  /*1300*/  ISETP.LT.OR P2, PT, R26, RZ, P0 ;  /* 0x000000ff1a00720c */ /* 0x000fe40000741670 */
[----:B------:R-:W3:Y:S02]  /*1310*/  LDG.E.U16 R26, desc[UR12][R14.64+0xc] ;  /* 0x00000c0c0e1a7981 */ /* 0x000ee4000c1e1500 */
[----:B------:R-:W-:-:S04]  /*1320*/  ISETP.GE.OR P2, PT, R13, UR27, P2 ;  /* 0x0000001b0d007c0c */ /* 0x000fc80009746670 */
[----:B------:R-:W-:-:S13]  /*1330*/  ISETP.GE.OR P2, PT, R22, UR36, P2 ;  /* 0x0000002416007c0c */ /* 0x000fda0009746670 */
[----:B------:R-:W4:Y:S01]  /*1340*/  @!P2 LDG.E.U16 R19, desc[UR12][R16.64+0x4] ;  /* 0x0000040c1013a981 */ /* 0x000f22000c1e1500 */
[----:B------:R-:W-:Y:S02]  /*1350*/  IMAD.U32 R29, R27, 0x10000, RZ ;  /* 0x000100001b1d7824 */ /* 0x000fe400078e00ff */
[----:B--2---:R-:W-:Y:S01]  /*1360*/  @!P1 IMAD.U32 R27, R18, 0x10000, RZ ;  /* 0x00010000121b9824 */ /* 0x004fe200078e00ff */
[----:B------:R-:W-:-:S03]  /*1370*/  LOP3.LUT R18, R25, R21, RZ, 0xfc, !PT ;  /* 0x0000001519127212 */ /* 0x000fc600078efcff */
[----:B------:R-:W-:Y:S01]  /*1380*/  @!P1 FFMA.FTZ R4, R29, R27, R4 ;  /* 0x0000001b1d049223 */ /* 0x000fe20000010004 */
[----:B------:R-:W-:Y:S02]  /*1390*/  ISETP.LT.OR P1, PT, R18, RZ, P0 ;  /* 0x000000ff1200720c */ /* 0x000fe40000721670 */
[----:B------:R-:W-:Y:S01]  /*13a0*/  LOP3.LUT R25, R25, R20, RZ, 0xfc, !PT ;  /* 0x0000001419197212 */ /* 0x000fe200078efcff */
[----:B------:R-:W2:Y:S01]  /*13b0*/  LDG.E.U16 R18, desc[UR12][R14.64+0x10] ;  /* 0x0000100c0e127981 */ /* 0x000ea2000c1e1500 */
[----:B------:R-:W-:-:S04]  /*13c0*/  ISETP.GE.OR P1, PT, R13, UR27, P1 ;  /* 0x0000001b0d007c0c */ /* 0x000fc80008f26670 */
[----:B------:R-:W-:Y:S01]  /*13d0*/  ISETP.GE.OR P1, PT, R21, UR36, P1 ;  /* 0x0000002415007c0c */ /* 0x000fe20008f26670 */
[----:B---3--:R-:W-:-:S12]  /*13e0*/  IMAD.U32 R27, R26, 0x10000, RZ ;  /* 0x000100001a1b7824 */ /* 0x008fd800078e00ff */
[----:B------:R-:W3:Y:S01]  /*13f0*/  @!P1 LDG.E.U16 R26, desc[UR12][R16.64+0x6] ;  /* 0x0000060c101a9981 */ /* 0x000ee2000c1e1500 */
[----:B----4-:R-:W-:-:S04]  /*1400*/  @!P2 IMAD.U32 R19, R19, 0x10000, RZ ;  /* 0x000100001313a824 */ /* 0x010fc800078e00ff */
[----:B------:R-:W-:Y:S02]  /*1410*/  @!P2 FFMA.FTZ R4, R27, R19, R4 ;  /* 0x000000131b04a223 */ /* 0x000fe40000010004 */
[----:B------:R-:W4:Y:S01]  /*1420*/  LDG.E.U16 R19, desc[UR12][R14.64+0xe] ;  /* 0x00000e0c0e137981 */ /* 0x000f22000c1e1500 */
[----:B------:R-:W-:-:S04]  /*1430*/  ISETP.LT.OR P0, PT, R25, RZ, P0 ;  /* 0x000000ff1900720c */ /* 0x000fc80000701670 */
[----:B------:R-:W-:-:S04]  /*1440*/  ISETP.GE.OR P0, PT, R13, UR27, P0 ;  /* 0x0000001b0d007c0c */ /* 0x000fc80008706670 */
[----:B------:R-:W-:-:S13]  /*1450*/  ISETP.GE.OR P2, PT, R20, UR36, P0 ;  /* 0x0000002414007c0c */ /* 0x000fda0008746670 */
[----:B------:R-:W5:Y:S01]  /*1460*/  @!P2 LDG.E.U16 R25, desc[UR12][R16.64+0x8] ;  /* 0x0000080c1019a981 */ /* 0x000f62000c1e1500 */
[----:B------:R-:W-:-:S04]  /*1470*/  IADD3 R5, P3, R5, UR6, RZ ;  /* 0x0000000605057c10 */ /* 0x000fc8000ff7e0ff */
[----:B------:R-:W-:Y:S01]  /*1480*/  IADD3.X R8, R8, UR7, RZ, P3, !PT ;  /* 0x0000000708087c10 */ /* 0x000fe20009ffe4ff */
[----:B----4-:R-:W-:Y:S02]  /*1490*/  IMAD.U32 R27, R19, 0x10000, RZ ;  /* 0x00010000131b7824 */ /* 0x010fe400078e00ff */
[----:B---3--:R-:W-:Y:S02]  /*14a0*/  @!P1 IMAD.U32 R19, R26, 0x10000, RZ ;  /* 0x000100001a139824 */ /* 0x008fe400078e00ff */
[----:B------:R-:W-:Y:S02]  /*14b0*/  VIADD R26, R24, 0x1 ;  /* 0x00000001181a7836 */ /* 0x000fe40000000000 */
[----:B------:R-:W-:-:S03]  /*14c0*/  @!P1 FFMA.FTZ R4, R27, R19, R4 ;  /* 0x000000131b049223 */ /* 0x000fc60000010004 */
[----:B------:R-:W-:Y:S02]  /*14d0*/  LOP3.LUT R19, R23, R26, RZ, 0xfc, !PT ;  /* 0x0000001a17137212 */ /* 0x000fe400078efcff */
[----:B------:R-:W-:Y:S02]  /*14e0*/  ISETP.GE.AND P0, PT, R26, UR26, PT ;  /* 0x0000001a1a007c0c */ /* 0x000fe4000bf06270 */
[----:B------:R-:W-:-:S04]  /*14f0*/  LOP3.LUT R27, R19, R22, RZ, 0xfc, !PT ;  /* 0x00000016131b7212 */ /* 0x000fc800078efcff */
[----:B------:R-:W-:-:S04]  /*1500*/  ISETP.LT.OR P1, PT, R27, RZ, P0 ;  /* 0x000000ff1b00720c */ /* 0x000fc80000721670 */
[----:B------:R-:W-:-:S04]  /*1510*/  ISETP.GE.OR P1, PT, R23, UR27, P1 ;  /* 0x0000001b17007c0c */ /* 0x000fc80008f26670 */
[----:B------:R-:W-:Y:S01]  /*1520*/  ISETP.GE.OR P1, PT, R22, UR36, P1 ;  /* 0x0000002416007c0c */ /* 0x000fe20008f26670 */
[----:B--2---:R-:W-:Y:S02]  /*1530*/  IMAD.U32 R27, R18, 0x10000, RZ ;  /* 0x00010000121b7824 */ /* 0x004fe400078e00ff */
[----:B-----5:R-:W-:-:S04]  /*1540*/  @!P2 IMAD.U32 R25, R25, 0x10000, RZ ;  /* 0x000100001919a824 */ /* 0x020fc800078e00ff */
[----:B------:R-:W-:-:S06]  /*1550*/  @!P2 FFMA.FTZ R4, R27, R25, R4 ;  /* 0x000000191b04a223 */ /* 0x000fcc0000010004 */
[----:B------:R-:W-:-:S04]  /*1560*/  @!P1 IADD3 R17, P3, R5, UR17, RZ ;  /* 0x0000001105119c10 */ /* 0x000fc8000ff7e0ff */
[----:B------:R-:W-:Y:S02]  /*1570*/  @!P1 IADD3.X R18, R8, UR10, RZ, P3, !PT ;  /* 0x0000000a08129c10 */ /* 0x000fe40009ffe4ff */
[----:B------:R-:W-:-:S04]  /*1580*/  @!P1 LEA R16, P2, R17, UR28, 0x1 ;  /* 0x0000001c11109c11 */ /* 0x000fc8000f8408ff */
[----:B------:R-:W-:Y:S02]  /*1590*/  @!P1 LEA.HI.X R17, R17, UR29, R18, 0x1, P2 ;  /* 0x0000001d11119c11 */ /* 0x000fe400090f0c12 */
[----:B------:R-:W2:Y:S04]  /*15a0*/  LDG.E.U16 R18, desc[UR12][R14.64+0x12] ;  /* 0x0000120c0e127981 */ /* 0x000ea8000c1e1500 */
[----:B------:R-:W3:Y:S01]  /*15b0*/  @!P1 LDG.E.U16 R16, desc[UR12][R16.64] ;  /* 0x0000000c10109981 */ /* 0x000ee2000c1e1500 */
[----:B------:R-:W-:-:S04]  /*15c0*/  LOP3.LUT R25, R19, R21, RZ, 0xfc, !PT ;  /* 0x0000001513197212 */ /* 0x000fc800078efcff */
[----:B------:R-:W-:-:S04]  /*15d0*/  ISETP.LT.OR P2, PT, R25, RZ, P0 ;  /* 0x000000ff1900720c */ /* 0x000fc80000741670 */
[----:B------:R-:W-:Y:S02]  /*15e0*/  ISETP.GE.OR P2, PT, R23, UR27, P2 ;  /* 0x0000001b17007c0c */ /* 0x000fe40009746670 */
[----:B------:R-:W-:Y:S02]  /*15f0*/  LOP3.LUT R19, R19, R20, RZ, 0xfc, !PT ;  /* 0x0000001413137212 */ /* 0x000fe400078efcff */
[----:B------:R-:W-:Y:S02]  /*1600*/  ISETP.GE.OR P2, PT, R21, UR36, P2 ;  /* 0x0000002415007c0c */ /* 0x000fe40009746670 */
[----:B------:R-:W-:-:S04]  /*1610*/  ISETP.LT.OR P3, PT, R19, RZ, P0 ;  /* 0x000000ff1300720c */ /* 0x000fc80000761670 */
[----:B------:R-:W-:-:S04]  /*1620*/  ISETP.GE.OR P3, PT, R23, UR27, P3 ;  /* 0x0000001b17007c0c */ /* 0x000fc80009f66670 */
[----:B------:R-:W-:-:S03]  /*1630*/  ISETP.GE.OR P3, PT, R20, UR36, P3 ;  /* 0x0000002414007c0c */ /* 0x000fc60009f66670 */
[----:B------:R-:W-:Y:S01]  /*1640*/  @!P2 IADD3 R27, P4, R5, UR17, RZ ;  /* 0x00000011051bac10 */ /* 0x000fe2000ff9e0ff */
[----:B--2---:R-:W-:-:S03]  /*1650*/  IMAD.U32 R25, R18, 0x10000, RZ ;  /* 0x0001000012197824 */ /* 0x004fc600078e00ff */
[----:B------:R-:W-:Y:S01]  /*1660*/  @!P2 IADD3.X R18, R8, UR10, RZ, P4, !PT ;  /* 0x0000000a0812ac10 */ /* 0x000fe2000a7fe4ff */
[----:B---3--:R-:W-:Y:S01]  /*1670*/  @!P1 IMAD.U32 R19, R16, 0x10000, RZ ;  /* 0x0001000010139824 */ /* 0x008fe200078e00ff */
[----:B------:R-:W-:-:S04]  /*1680*/  @!P2 LEA R16, P4, R27, UR28, 0x1 ;  /* 0x0000001c1b10ac11 */ /* 0x000fc8000f8808ff */
[----:B------:R-:W-:Y:S01]  /*1690*/  @!P2 LEA.HI.X R17, R27, UR29, R18, 0x1, P4 ;  /* 0x0000001d1b11ac11 */ /* 0x000fe2000a0f0c12 */
[----:B------:R-:W-:Y:S01]  /*16a0*/  @!P1 FFMA.FTZ R4, R25, R19, R4 ;  /* 0x0000001319049223 */ /* 0x000fe20000010004 */
[----:B------:R-:W-:Y:S01]  /*16b0*/  @!P3 IADD3 R19, P1, R5, UR17, RZ ;  /* 0x000000110513bc10 */ /* 0x000fe2000ff3e0ff */
[----:B------:R-:W2:Y:S04]  /*16c0*/  LDG.E.U16 R25, desc[UR12][R14.64+0x14] ;  /* 0x0000140c0e197981 */ /* 0x000ea8000c1e1500 */
[----:B------:R-:W3:Y:S01]  /*16d0*/  @!P2 LDG.E.U16 R16, desc[UR12][R16.64+0x2] ;  /* 0x0000020c1010a981 */ /* 0x000ee2000c1e1500 */
[----:B------:R-:W-:Y:S02]  /*16e0*/  @!P3 IADD3.X R28, R8, UR10, RZ, P1, !PT ;  /* 0x0000000a081cbc10 */ /* 0x000fe40008ffe4ff */
[C---:B------:R-:W-:Y:S01]  /*16f0*/  @!P3 LEA R18, P1, R19.reuse, UR28, 0x1 ;  /* 0x0000001c1312bc11 */ /* 0x040fe2000f8208ff */
[----:B------:R-:W4:Y:S03]  /*1700*/  LDG.E.U16 R27, desc[UR12][R14.64+0x16] ;  /* 0x0000160c0e1b7981 */ /* 0x000f26000c1e1500 */
[----:B------:R-:W-:-:S05]  /*1710*/  @!P3 LEA.HI.X R19, R19, UR29, R28, 0x1, P1 ;  /* 0x0000001d1313bc11 */ /* 0x000fca00088f0c1c */
[----:B------:R-:W5:Y:S01]  /*1720*/  @!P3 LDG.E.U16 R18, desc[UR12][R18.64+0x4] ;  /* 0x0000040c1212b981 */ /* 0x000f62000c1e1500 */
[----:B--2---:R-:W-:Y:S02]  /*1730*/  IMAD.U32 R29, R25, 0x10000, RZ ;  /* 0x00010000191d7824 */ /* 0x004fe400078e00ff */
[----:B---3--:R-:W-:-:S04]  /*1740*/  @!P2 IMAD.U32 R25, R16, 0x10000, RZ ;  /* 0x000100001019a824 */ /* 0x008fc800078e00ff */
[----:B------:R-:W-:Y:S01]  /*1750*/  @!P2 FFMA.FTZ R4, R29, R25, R4 ;  /* 0x000000191d04a223 */ /* 0x000fe20000010004 */
[----:B------:R-:W-:-:S04]  /*1760*/  LOP3.LUT R25, R6, R26, RZ, 0xfc, !PT ;  /* 0x0000001a06197212 */ /* 0x000fc800078efcff */
[----:B------:R-:W-:Y:S01]  /*1770*/  LOP3.LUT R16, R25, R22, RZ, 0xfc, !PT ;  /* 0x0000001619107212 */ /* 0x000fe200078efcff */
[----:B----4-:R-:W-:Y:S02]  /*1780*/  IMAD.U32 R27, R27, 0x10000, RZ ;  /* 0x000100001b1b7824 */ /* 0x010fe400078e00ff */
[----:B-----5:R-:W-:Y:S01]  /*1790*/  @!P3 IMAD.U32 R17, R18, 0x10000, RZ ;  /* 0x000100001211b824 */ /* 0x020fe200078e00ff */
[----:B------:R-:W-:Y:S01]  /*17a0*/  ISETP.LT.OR P1, PT, R16, RZ, P0 ;  /* 0x000000ff1000720c */ /* 0x000fe20000721670 */
[----:B------:R-:W-:Y:S02]  /*17b0*/  IMAD.U32 R16, RZ, RZ, UR15 ;  /* 0x0000000fff107e24 */ /* 0x000fe4000f8e00ff */
[----:B------:R-:W-:Y:S01]  /*17c0*/  @!P3 FFMA.FTZ R4, R27, R17, R4 ;  /* 0x000000111b04b223 */ /* 0x000fe20000010004 */
[----:B------:R-:W-:Y:S01]  /*17d0*/  ISETP.GE.OR P1, PT, R6, UR27, P1 ;  /* 0x0000001b06007c0c */ /* 0x000fe20008f26670 */
[----:B------:R-:W-:Y:S01]  /*17e0*/  IMAD.U32 R17, RZ, RZ, UR16 ;  /* 0x00000010ff117e24 */ /* 0x000fe2000f8e00ff */
[----:B------:R-:W-:Y:S01]  /*17f0*/  IADD3 R19, P2, P3, R16, UR17, R5 ;  /* 0x0000001110137c10 */ /* 0x000fe2000fb5e005 */
[----:B------:R-:W2:Y:S01]  /*1800*/  LDG.E.U16 R27, desc[UR12][R14.64+0x18] ;  /* 0x0000180c0e1b7981 */ /* 0x000ea2000c1e1500 */
[----:B------:R-:W-:-:S02]  /*1810*/  ISETP.GE.OR P1, PT, R22, UR36, P1 ;  /* 0x0000002416007c0c */ /* 0x000fc40008f26670 */
[----:B------:R-:W-:Y:S02]  /*1820*/  IADD3.X R18, R17, UR10, R8, P2, P3 ;  /* 0x0000000a11127c10 */ /* 0x000fe400097e6408 */
[----:B------:R-:W-:-:S04]  /*1830*/  LEA R16, P2, R19, UR28, 0x1 ;  /* 0x0000001c13107c11 */ /* 0x000fc8000f8408ff */
[----:B------:R-:W-:-:S05]  /*1840*/  LEA.HI.X R17, R19, UR29, R18, 0x1, P2 ;  /* 0x0000001d13117c11 */ /* 0x000fca00090f0c12 */
[----:B------:R-:W3:Y:S01]  /*1850*/  @!P1 LDG.E.U16 R28, desc[UR12][R16.64+0x4] ;  /* 0x0000040c101c9981 */ /* 0x000ee2000c1e1500 */
[----:B--2---:R-:W-:Y:S02]  /*1860*/  IMAD.U32 R29, R27, 0x10000, RZ ;  /* 0x000100001b1d7824 */ /* 0x004fe400078e00ff */
[----:B---3--:R-:W-:-:S04]  /*1870*/  @!P1 IMAD.U32 R27, R28, 0x10000, RZ ;  /* 0x000100001c1b9824 */ /* 0x008fc800078e00ff */
[----:B------:R-:W-:Y:S01]  /*1880*/  @!P1 FFMA.FTZ R4, R29, R27, R4 ;  /* 0x0000001b1d049223 */ /* 0x000fe20000010004 */
[----:B------:R-:W-:-:S04]  /*1890*/  LOP3.LUT R27, R25, R21, RZ, 0xfc, !PT ;  /* 0x00000015191b7212 */ /* 0x000fc800078efcff */
[----:B------:R-:W-:Y:S02]  /*18a0*/  ISETP.LT.OR P1, PT, R27, RZ, P0 ;  /* 0x000000ff1b00720c */ /* 0x000fe40000721670 */
[----:B------:R-:W2:Y:S02]  /*18b0*/  LDG.E.U16 R27, desc[UR12][R14.64+0x1a] ;  /* 0x00001a0c0e1b7981 */ /* 0x000ea4000c1e1500 */
[----:B------:R-:W-:-:S04]  /*18c0*/  ISETP.GE.OR P1, PT, R6, UR27, P1 ;  /* 0x0000001b06007c0c */ /* 0x000fc80008f26670 */
[----:B------:R-:W-:-:S13]  /*18d0*/  ISETP.GE.OR P1, PT, R21, UR36, P1 ;  /* 0x0000002415007c0c */ /* 0x000fda0008f26670 */
[----:B------:R-:W3:Y:S01]  /*18e0*/  @!P1 LDG.E.U16 R28, desc[UR12][R16.64+0x6] ;  /* 0x0000060c101c9981 */ /* 0x000ee2000c1e1500 */
[----:B------:R-:W-:Y:S01]  /*18f0*/  LOP3.LUT R25, R25, R20, RZ, 0xfc, !PT ;  /* 0x0000001419197212 */ /* 0x000fe200078efcff */
[----:B--2---:R-:W-:Y:S02]  /*1900*/  IMAD.U32 R29, R27, 0x10000, RZ ;  /* 0x000100001b1d7824 */ /* 0x004fe400078e00ff */
[----:B---3--:R-:W-:Y:S02]  /*1910*/  @!P1 IMAD.U32 R27, R28, 0x10000, RZ ;  /* 0x000100001c1b9824 */ /* 0x008fe400078e00ff */
[----:B------:R-:W2:Y:S02]  /*1920*/  LDG.E.U16 R28, desc[UR12][R14.64+0x1c] ;  /* 0x00001c0c0e1c7981 */ /* 0x000ea4000c1e1500 */
[----:B------:R-:W-:Y:S01]  /*1930*/  @!P1 FFMA.FTZ R4, R29, R27, R4 ;  /* 0x0000001b1d049223 */ /* 0x000fe20000010004 */
[----:B------:R-:W-:-:S04]  /*1940*/  ISETP.LT.OR P1, PT, R25, RZ, P0 ;  /* 0x000000ff1900720c */ /* 0x000fc80000721670 */
[----:B------:R-:W-:-:S04]  /*1950*/  ISETP.GE.OR P1, PT, R6, UR27, P1 ;  /* 0x0000001b06007c0c */ /* 0x000fc80008f26670 */
[----:B------:R-:W-:-:S13]  /*1960*/  ISETP.GE.OR P1, PT, R20, UR36, P1 ;  /* 0x0000002414007c0c */ /* 0x000fda0008f26670 */
[----:B------:R0:W3:Y:S01]  /*1970*/  @!P1 LDG.E.U16 R27, desc[UR12][R16.64+0x8] ;  /* 0x0000080c101b9981 */ /* 0x0000e2000c1e1500 */
[----:B------:R-:W-:-:S05]  /*1980*/  IMAD.U32 R25, RZ, RZ, UR15 ;  /* 0x0000000fff197e24 */ /* 0x000fca000f8e00ff */
[----:B------:R-:W-:Y:S02]  /*1990*/  IADD3 R19, P2, P3, R25, 0x2, R19 ;  /* 0x0000000219137810 */ /* 0x000fe40007b5e013 */
[----:B------:R-:W-:Y:S02]  /*19a0*/  LOP3.LUT R25, R13, R26, RZ, 0xfc, !PT ;  /* 0x0000001a0d197212 */ /* 0x000fe400078efcff */
[----:B------:R-:W-:Y:S02]  /*19b0*/  IADD3.X R26, RZ, UR16, R18, P2, P3 ;  /* 0x00000010ff1a7c10 */ /* 0x000fe400097e6412 */
[----:B------:R-:W-:-:S04]  /*19c0*/  LEA R18, P2, R19, UR28, 0x1 ;  /* 0x0000001c13127c11 */ /* 0x000fc8000f8408ff */
[----:B------:R-:W-:Y:S02]  /*19d0*/  LEA.HI.X R19, R19, UR29, R26, 0x1, P2 ;  /* 0x0000001d13137c11 */ /* 0x000fe400090f0c1a */
[----:B------:R-:W-:-:S04]  /*19e0*/  LOP3.LUT R26, R25, R22, RZ, 0xfc, !PT ;  /* 0x00000016191a7212 */ /* 0x000fc800078efcff */
[----:B------:R-:W-:Y:S02]  /*19f0*/  ISETP.LT.OR P2, PT, R26, RZ, P0 ;  /* 0x000000ff1a00720c */ /* 0x000fe40000741670 */
[----:B0-----:R-:W-:Y:S01]  /*1a00*/  LOP3.LUT R16, R25, R21, RZ, 0xfc, !PT ;  /* 0x0000001519107212 */ /* 0x001fe200078efcff */
[----:B------:R-:W4:Y:S01]  /*1a10*/  LDG.E.U16 R26, desc[UR12][R14.64+0x1e] ;  /* 0x00001e0c0e1a7981 */ /* 0x000f22000c1e1500 */
[----:B------:R-:W-:-:S04]  /*1a20*/  ISETP.GE.OR P2, PT, R13, UR27, P2 ;  /* 0x0000001b0d007c0c */ /* 0x000fc80009746670 */
[----:B------:R-:W-:Y:S01]  /*1a30*/  ISETP.GE.OR P2, PT, R22, UR36, P2 ;  /* 0x0000002416007c0c */ /* 0x000fe20009746670 */
[----:B--2---:R-:W-:Y:S02]  /*1a40*/  IMAD.U32 R17, R28, 0x10000, RZ ;  /* 0x000100001c117824 */ /* 0x004fe400078e00ff */
[----:B---3--:R-:W-:-:S04]  /*1a50*/  @!P1 IMAD.U32 R27, R27, 0x10000, RZ ;  /* 0x000100001b1b9824 */ /* 0x008fc800078e00ff */
[----:B------:R-:W-:Y:S01]  /*1a60*/  @!P1 FFMA.FTZ R4, R17, R27, R4 ;  /* 0x0000001b11049223 */ /* 0x000fe20000010004 */
[----:B------:R-:W-:-:S05]  /*1a70*/  ISETP.LT.OR P1, PT, R16, RZ, P0 ;  /* 0x000000ff1000720c */ /* 0x000fca0000721670 */
[----:B------:R-:W2:Y:S01]  /*1a80*/  @!P2 LDG.E.U16 R27, desc[UR12][R18.64+0x4] ;  /* 0x0000040c121ba981 */ /* 0x000ea2000c1e1500 */
[----:B------:R-:W-:-:S03]  /*1a90*/  ISETP.GE.OR P1, PT, R13, UR27, P1 ;  /* 0x0000001b0d007c0c */ /* 0x000fc60008f26670 */
[----:B------:R-:W3:Y:S01]  /*1aa0*/  LDG.E.U16 R17, desc[UR12][R14.64+0x20] ;  /* 0x0000200c0e117981 */ /* 0x000ee2000c1e1500 */
[----:B------:R-:W-:-:S13]  /*1ab0*/  ISETP.GE.OR P1, PT, R21, UR36, P1 ;  /* 0x0000002415007c0c */ /* 0x000fda0008f26670 */
[----:B------:R-:W5:Y:S01]  /*1ac0*/  @!P1 LDG.E.U16 R16, desc[UR12][R18.64+0x6] ;  /* 0x0000060c12109981 */ /* 0x000f62000c1e1500 */
[----:B------:R-:W-:Y:S01]  /*1ad0*/  LOP3.LUT R25, R25, R20, RZ, 0xfc, !PT ;  /* 0x0000001419197212 */ /* 0x000fe200078efcff */
[----:B----4-:R-:W-:Y:S02]  /*1ae0*/  IMAD.U32 R29, R26, 0x10000, RZ ;  /* 0x000100001a1d7824 */ /* 0x010fe400078e00ff */
[----:B------:R-:W-:Y:S01]  /*1af0*/  IMAD.U32 R26, RZ, RZ, UR6 ;  /* 0x00000006ff1a7e24 */ /* 0x000fe2000f8e00ff */
[----:B------:R-:W-:-:S04]  /*1b00*/  ISETP.LT.OR P0, PT, R25, RZ, P0 ;  /* 0x000000ff1900720c */ /* 0x000fc80000701670 */
[----:B------:R-:W-:Y:S01]  /*1b10*/  ISETP.GE.OR P0, PT, R13, UR27, P0 ;  /* 0x0000001b0d007c0c */ /* 0x000fe20008706670 */
[----:B------:R-:W-:-:S03]  /*1b20*/  VIADD R24, R24, 0x2 ;  /* 0x0000000218187836 */ /* 0x000fc60000000000 */
[----:B------:R-:W-:-:S13]  /*1b30*/  ISETP.GE.OR P0, PT, R20, UR36, P0 ;  /* 0x0000002414007c0c */ /* 0x000fda0008706670 */
[----:B------:R-:W4:Y:S01]  /*1b40*/  @!P0 LDG.E.U16 R18, desc[UR12][R18.64+0x8] ;  /* 0x0000080c12128981 */ /* 0x000f22000c1e1500 */
[----:B--2---:R-:W-:-:S04]  /*1b50*/  @!P2 IMAD.U32 R27, R27, 0x10000, RZ ;  /* 0x000100001b1ba824 */ /* 0x004fc800078e00ff */
[----:B------:R-:W-:Y:S01]  /*1b60*/  @!P2 FFMA.FTZ R4, R29, R27, R4 ;  /* 0x0000001b1d04a223 */ /* 0x000fe20000010004 */
[----:B------:R-:W-:Y:S01]  /*1b70*/  IMAD.U32 R27, RZ, RZ, UR7 ;  /* 0x00000007ff1b7e24 */ /* 0x000fe2000f8e00ff */
[----:B------:R-:W-:Y:S01]  /*1b80*/  IADD3 R5, P2, P3, R26, UR17, R5 ;  /* 0x000000111a057c10 */ /* 0x000fe2000fb5e005 */
[----:B---3--:R-:W-:-:S03]  /*1b90*/  IMAD.U32 R25, R17, 0x10000, RZ ;  /* 0x0001000011197824 */ /* 0x008fc600078e00ff */
[----:B------:R-:W-:Y:S02]  /*1ba0*/  IADD3.X R8, R27, UR10, R8, P2, P3 ;  /* 0x0000000a1b087c10 */ /* 0x000fe400097e6408 */
[----:B------:R-:W-:Y:S01]  /*1bb0*/  IADD3 R26, P2, R5, UR17, RZ ;  /* 0x00000011051a7c10 */ /* 0x000fe2000ff5e0ff */
[----:B------:R-:W2:Y:S01]  /*1bc0*/  LDG.E.U16 R27, desc[UR12][R14.64+0x22] ;  /* 0x0000220c0e1b7981 */ /* 0x000ea2000c1e1500 */
[----:B-----5:R-:W-:-:S04]  /*1bd0*/  @!P1 IMAD.U32 R17, R16, 0x10000, RZ ;  /* 0x0001000010119824 */ /* 0x020fc800078e00ff */
[----:B------:R-:W-:Y:S01]  /*1be0*/  @!P1 FFMA.FTZ R4, R25, R17, R4 ;  /* 0x0000001119049223 */ /* 0x000fe20000010004 */
[----:B------:R-:W-:Y:S02]  /*1bf0*/  IADD3.X R17, R8, UR10, RZ, P2, !PT ;  /* 0x0000000a08117c10 */ /* 0x000fe400097fe4ff */
[C---:B------:R-:W-:Y:S02]  /*1c00*/  LEA R16, P1, R26.reuse, UR28, 0x1 ;  /* 0x0000001c1a107c11 */ /* 0x040fe4000f8208ff */
[----:B------:R-:W-:Y:S02]  /*1c10*/  LOP3.LUT R25, R23, R24, RZ, 0xfc, !PT ;  /* 0x0000001817197212 */ /* 0x000fe400078efcff */
[----:B------:R-:W-:Y:S02]  /*1c20*/  LEA.HI.X R17, R26, UR29, R17, 0x1, P1 ;  /* 0x0000001d1a117c11 */ /* 0x000fe400088f0c11 */
[----:B------:R-:W-:Y:S02]  /*1c30*/  ISETP.GE.AND P1, PT, R24, UR26, PT ;  /* 0x0000001a18007c0c */ /* 0x000fe4000bf26270 */
[----:B------:R-:W-:-:S04]  /*1c40*/  LOP3.LUT R26, R25, R22, RZ, 0xfc, !PT ;  /* 0x00000016191a7212 */ /* 0x000fc800078efcff */
[----:B------:R-:W-:Y:S02]  /*1c50*/  ISETP.LT.OR P2, PT, R26, RZ, P1 ;  /* 0x000000ff1a00720c */ /* 0x000fe40000f41670 */
[----:B------:R-:W3:Y:S02]  /*1c60*/  LDG.E.U16 R26, desc[UR12][R14.64+0x24] ;  /* 0x0000240c0e1a7981 */ /* 0x000ee4000c1e1500 */
[----:B------:R-:W-:-:S04]  /*1c70*/  ISETP.GE.OR P2, PT, R23, UR27, P2 ;  /* 0x0000001b17007c0c */ /* 0x000fc80009746670 */
[----:B------:R-:W-:-:S13]  /*1c80*/  ISETP.GE.OR P2, PT, R22, UR36, P2 ;  /* 0x0000002416007c0c */ /* 0x000fda0009746670 */
[----:B------:R-:W5:Y:S01]  /*1c90*/  @!P2 LDG.E.U16 R19, desc[UR12][R16.64] ;  /* 0x0000000c1013a981 */ /* 0x000f62000c1e1500 */
[----:B--2---:R-:W-:Y:S02]  /*1ca0*/  IMAD.U32 R29, R27, 0x10000, RZ ;  /* 0x000100001b1d7824 */ /* 0x004fe400078e00ff */
[----:B----4-:R-:W-:Y:S01]  /*1cb0*/  @!P0 IMAD.U32 R27, R18, 0x10000, RZ ;  /* 0x00010000121b8824 */ /* 0x010fe200078e00ff */
[----:B------:R-:W-:-:S03]  /*1cc0*/  LOP3.LUT R18, R25, R21, RZ, 0xfc, !PT ;  /* 0x0000001519127212 */ /* 0x000fc600078efcff */
[----:B------:R-:W-:Y:S01]  /*1cd0*/  @!P0 FFMA.FTZ R4, R29, R27, R4 ;  /* 0x0000001b1d048223 */ /* 0x000fe20000010004 */
[----:B------:R-:W-:Y:S02]  /*1ce0*/  ISETP.LT.OR P0, PT, R18, RZ, P1 ;  /* 0x000000ff1200720c */ /* 0x000fe40000f01670 */
[----:B------:R-:W-:Y:S01]  /*1cf0*/  LOP3.LUT R25, R25, R20, RZ, 0xfc, !PT ;  /* 0x0000001419197212 */ /* 0x000fe200078efcff */
[----:B------:R-:W2:Y:S01]  /*1d00*/  LDG.E.U16 R18, desc[UR12][R14.64+0x28] ;  /* 0x0000280c0e127981 */ /* 0x000ea2000c1e1500 */
[----:B------:R-:W-:-:S04]  /*1d10*/  ISETP.GE.OR P0, PT, R23, UR27, P0 ;  /* 0x0000001b17007c0c */ /* 0x000fc80008706670 */
[----:B------:R-:W-:Y:S02]  /*1d20*/  ISETP.GE.OR P0, PT, R21, UR36, P0 ;  /* 0x0000002415007c0c */ /* 0x000fe40008706670 */
[----:B------:R-:W-:-:S04]  /*1d30*/  ISETP.LT.OR P3, PT, R25, RZ, P1 ;  /* 0x000000ff1900720c */ /* 0x000fc80000f61670 */
[----:B------:R-:W-:Y:S01]  /*1d40*/  ISETP.GE.OR P3, PT, R23, UR27, P3 ;  /* 0x0000001b17007c0c */ /* 0x000fe20009f66670 */
[----:B---3--:R-:W-:Y:S02]  /*1d50*/  IMAD.U32 R27, R26, 0x10000, RZ ;  /* 0x000100001a1b7824 */ /* 0x008fe400078e00ff */
[----:B------:R-:W3:Y:S01]  /*1d60*/  LDG.E.U16 R26, desc[UR12][R14.64+0x26] ;  /* 0x0000260c0e1a7981 */ /* 0x000ee2000c1e1500 */
[----:B------:R-:W-:Y:S01]  /*1d70*/  ISETP.GE.OR P5, PT, R20, UR36, P3 ;  /* 0x0000002414007c0c */ /* 0x000fe20009fa6670 */
[----:B-----5:R-:W-:-:S04]  /*1d80*/  @!P2 IMAD.U32 R19, R19, 0x10000, RZ ;  /* 0x000100001313a824 */ /* 0x020fc800078e00ff */
[----:B------:R-:W-:Y:S02]  /*1d90*/  @!P2 FFMA.FTZ R4, R27, R19, R4 ;  /* 0x000000131b04a223 */ /* 0x000fe40000010004 */
[----:B------:R-:W4:Y:S06]  /*1da0*/  @!P0 LDG.E.U16 R27, desc[UR12][R16.64+0x2] ;  /* 0x0000020c101b8981 */ /* 0x000f2c000c1e1500 */
[----:B------:R0:W5:Y:S01]  /*1db0*/  @!P5 LDG.E.U16 R19, desc[UR12][R16.64+0x4] ;  /* 0x0000040c1013d981 */ /* 0x000162000c1e1500 */
[----:B------:R-:W-:-:S04]  /*1dc0*/  LOP3.LUT R25, R6, R24, RZ, 0xfc, !PT ;  /* 0x0000001806197212 */ /* 0x000fc800078efcff */
[----:B------:R-:W-:-:S04]  /*1dd0*/  LOP3.LUT R23, R25, R22, RZ, 0xfc, !PT ;  /* 0x0000001619177212 */ /* 0x000fc800078efcff */
[----:B------:R-:W-:Y:S02]  /*1de0*/  ISETP.LT.OR P6, PT, R23, RZ, P1 ;  /* 0x000000ff1700720c */ /* 0x000fe40000fc1670 */
[----:B------:R-:W-:Y:S01]  /*1df0*/  LOP3.LUT R23, R25, R21, RZ, 0xfc, !PT ;  /* 0x0000001519177212 */ /* 0x000fe200078efcff */
[----:B0-----:R-:W-:-:S03]  /*1e00*/  IMAD.U32 R17, RZ, RZ, UR16 ;  /* 0x00000010ff117e24 */ /* 0x001fc6000f8e00ff */
[----:B------:R-:W-:Y:S02]  /*1e10*/  ISETP.LT.OR P3, PT, R23, RZ, P1 ;  /* 0x000000ff1700720c */ /* 0x000fe40000f61670 */
[----:B------:R-:W-:Y:S02]  /*1e20*/  LOP3.LUT R23, R13, R24, RZ, 0xfc, !PT ;  /* 0x000000180d177212 */ /* 0x000fe400078efcff */
[----:B------:R-:W-:Y:S02]  /*1e30*/  LOP3.LUT R16, R25, R20, RZ, 0xfc, !PT ;  /* 0x0000001419107212 */ /* 0x000fe400078efcff */
[C---:B------:R-:W-:Y:S02]  /*1e40*/  ISETP.GE.OR P6, PT, R6.reuse, UR27, P6 ;  /* 0x0000001b06007c0c */ /* 0x040fe4000b7c6670 */
[----:B------:R-:W-:-:S04]  /*1e50*/  ISETP.GE.OR P3, PT, R6, UR27, P3 ;  /* 0x0000001b06007c0c */ /* 0x000fc80009f66670 */
[----:B------:R-:W-:Y:S01]  /*1e60*/  ISETP.GE.OR P3, PT, R21, UR36, P3 ;  /* 0x0000002415007c0c */ /* 0x000fe20009f66670 */
[----:B---3--:R-:W-:Y:S02]  /*1e70*/  IMAD.U32 R29, R26, 0x10000, RZ ;  /* 0x000100001a1d7824 */ /* 0x008fe400078e00ff */
[----:B------:R-:W-:-:S05]  /*1e80*/  IMAD.U32 R26, RZ, RZ, UR15 ;  /* 0x0000000fff1a7e24 */ /* 0x000fca000f8e00ff */
[----:B------:R-:W-:-:S04]  /*1e90*/  IADD3 R5, P2, P4, R26, UR17, R5 ;  /* 0x000000111a057c10 */ /* 0x000fc8000fc5e005 */
[----:B------:R-:W-:Y:S02]  /*1ea0*/  IADD3.X R24, R17, UR10, R8, P2, P4 ;  /* 0x0000000a11187c10 */ /* 0x000fe400097e8408 */
[----:B------:R-:W-:Y:S01]  /*1eb0*/  LOP3.LUT R17, R23, R22, RZ, 0xfc, !PT ;  /* 0x0000001617117212 */ /* 0x000fe200078efcff */
[----:B----4-:R-:W-:-:S04]  /*1ec0*/  @!P0 IMAD.U32 R27, R27, 0x10000, RZ ;  /* 0x000100001b1b8824 */ /* 0x010fc800078e00ff */
[----:B------:R-:W-:Y:S01]  /*1ed0*/  @!P0 FFMA.FTZ R4, R29, R27, R4 ;  /* 0x0000001b1d048223 */ /* 0x000fe20000010004 */
[----:B------:R-:W-:Y:S01]  /*1ee0*/  IADD3 R25, P0, P2, R26, 0x2, R5 ;  /* 0x000000021a197810 */ /* 0x000fe20007a1e005 */
[----:B-----5:R-:W-:Y:S01]  /*1ef0*/  @!P5 IMAD.U32 R19, R19, 0x10000, RZ ;  /* 0x000100001313d824 */ /* 0x020fe200078e00ff */
[----:B------:R-:W-:Y:S01]  /*1f00*/  ISETP.LT.OR P4, PT, R16, RZ, P1 ;  /* 0x000000ff1000720c */ /* 0x000fe20000f81670 */
[----:B------:R-:W3:Y:S01]  /*1f10*/  LDG.E.U16 R27, desc[UR12][R14.64+0x2e] ;  /* 0x00002e0c0e1b7981 */ /* 0x000ee2000c1e1500 */
[----:B------:R-:W-:Y:S02]  /*1f20*/  IADD3.X R8, RZ, UR16, R24, P0, P2 ;  /* 0x00000010ff087c10 */ /* 0x000fe400087e4418 */
[----:B------:R-:W-:Y:S01]  /*1f30*/  ISETP.LT.OR P0, PT, R17, RZ, P1 ;  /* 0x000000ff1100720c */ /* 0x000fe20000f01670 */
[----:B--2---:R-:W-:Y:S01]  /*1f40*/  IMAD.U32 R17, R18, 0x10000, RZ ;  /* 0x0001000012117824 */ /* 0x004fe200078e00ff */
[----:B------:R-:W-:Y:S01]  /*1f50*/  LOP3.LUT R16, R23, R21, RZ, 0xfc, !PT ;  /* 0x0000001517107212 */ /* 0x000fe200078efcff */
[----:B------:R-:W2:Y:S02]  /*1f60*/  LDG.E.U16 R26, desc[UR12][R14.64+0x30] ;  /* 0x0000300c0e1a7981 */ /* 0x000ea4000c1e1500 */
[----:B------:R-:W-:Y:S01]  /*1f70*/  @!P5 FFMA.FTZ R4, R17, R19, R4 ;  /* 0x000000131104d223 */ /* 0x000fe20000010004 */
[----:B------:R-:W-:-:S02]  /*1f80*/  ISETP.LT.OR P2, PT, R16, RZ, P1 ;  /* 0x000000ff1000720c */ /* 0x000fc40000f41670 */
[----:B------:R-:W-:Y:S02]  /*1f90*/  ISETP.GE.OR P5, PT, R22, UR36, P6 ;  /* 0x0000002416007c0c */ /* 0x000fe4000b7a6670 */
[C---:B------:R-:W-:Y:S02]  /*1fa0*/  LEA R16, P6, R5.reuse, UR28, 0x1 ;  /* 0x0000001c05107c11 */ /* 0x040fe4000f8c08ff */
[----:B------:R-:W-:Y:S02]  /*1fb0*/  ISETP.GE.OR P4, PT, R6, UR27, P4 ;  /* 0x0000001b06007c0c */ /* 0x000fe4000a786670 */
[----:B------:R-:W-:Y:S01]  /*1fc0*/  LEA.HI.X R17, R5, UR29, R24, 0x1, P6 ;  /* 0x0000001d05117c11 */ /* 0x000fe2000b0f0c18 */
[----:B------:R-:W4:Y:S01]  /*1fd0*/  LDG.E.U16 R6, desc[UR12][R14.64+0x2a] ;  /* 0x00002a0c0e067981 */ /* 0x000f22000c1e1500 */
[----:B------:R-:W-:Y:S02]  /*1fe0*/  LEA R18, P6, R25, UR28, 0x1 ;  /* 0x0000001c19127c11 */ /* 0x000fe4000f8c08ff */
[----:B------:R-:W-:-:S02]  /*1ff0*/  ISETP.GE.OR P0, PT, R13, UR27, P0 ;  /* 0x0000001b0d007c0c */ /* 0x000fc40008706670 */
[----:B------:R-:W-:Y:S01]  /*2000*/  ISETP.GE.OR P4, PT, R20, UR36, P4 ;  /* 0x0000002414007c0c */ /* 0x000fe2000a786670 */
[----:B------:R-:W5:Y:S01]  /*2010*/  @!P5 LDG.E.U16 R5, desc[UR12][R16.64+0x4] ;  /* 0x0000040c1005d981 */ /* 0x000f62000c1e1500 */
[----:B------:R-:W-:Y:S02]  /*2020*/  LEA.HI.X R19, R25, UR29, R8, 0x1, P6 ;  /* 0x0000001d19137c11 */ /* 0x000fe4000b0f0c08 */
[----:B------:R-:W-:Y:S01]  /*2030*/  ISETP.GE.OR P0, PT, R22, UR36, P0 ;  /* 0x0000002416007c0c */ /* 0x000fe20008706670 */
[----:B------:R-:W5:Y:S01]  /*2040*/  LDG.E.U16 R8, desc[UR12][R14.64+0x2c] ;  /* 0x00002c0c0e087981 */ /* 0x000f62000c1e1500 */
[----:B------:R-:W-:Y:S02]  /*2050*/  LOP3.LUT R25, R23, R20, RZ, 0xfc, !PT ;  /* 0x0000001417197212 */ /* 0x000fe400078efcff */
[----:B------:R-:W0:Y:S01]  /*2060*/  LDC.64 R22, c[0x0][0x2a0] ;  /* 0x0000a800ff167b82 */ /* 0x000e220000000a00 */
[----:B------:R-:W-:Y:S02]  /*2070*/  ISETP.GE.OR P2, PT, R13, UR27, P2 ;  /* 0x0000001b0d007c0c */ /* 0x000fe40009746670 */
[----:B------:R-:W-:-:S02]  /*2080*/  ISETP.LT.OR P1, PT, R25, RZ, P1 ;  /* 0x000000ff1900720c */ /* 0x000fc40000f21670 */
[----:B------:R-:W-:Y:S01]  /*2090*/  ISETP.GE.OR P2, PT, R21, UR36, P2 ;  /* 0x0000002415007c0c */ /* 0x000fe20009746670 */
[----:B------:R-:W5:Y:S01]  /*20a0*/  @!P4 LDG.E.U16 R24, desc[UR12][R16.64+0x8] ;  /* 0x0000080c1018c981 */ /* 0x000f62000c1e1500 */
[----:B------:R-:W-:-:S03]  /*20b0*/  ISETP.GE.OR P1, PT, R13, UR27, P1 ;  /* 0x0000001b0d007c0c */ /* 0x000fc60008f26670 */
[----:B------:R-:W5:Y:S01]  /*20c0*/  @!P3 LDG.E.U16 R21, desc[UR12][R16.64+0x6] ;  /* 0x0000060c1015b981 */ /* 0x000f62000c1e1500 */
[----:B------:R-:W-:-:S03]  /*20d0*/  ISETP.GE.OR P1, PT, R20, UR36, P1 ;  /* 0x0000002414007c0c */ /* 0x000fc60008f26670 */
[----:B------:R-:W5:Y:S04]  /*20e0*/  @!P0 LDG.E.U16 R25, desc[UR12][R18.64+0x4] ;  /* 0x0000040c12198981 */ /* 0x000f68000c1e1500 */
[----:B------:R-:W5:Y:S04]  /*20f0*/  LDG.E.U16 R13, desc[UR12][R14.64+0x32] ;  /* 0x0000320c0e0d7981 */ /* 0x000f68000c1e1500 */
[----:B------:R-:W5:Y:S01]  /*2100*/  @!P2 LDG.E.U16 R20, desc[UR12][R18.64+0x6] ;  /* 0x0000060c1214a981 */ /* 0x000f62000c1e1500 */
[----:B0-----:R-:W-:-:S03]  /*2110*/  IMAD.WIDE R22, R7, 0x2, R22 ;  /* 0x0000000207167825 */ /* 0x001fc600078e0216 */
[----:B------:R2:W5:Y:S04]  /*2120*/  LDG.E.U16 R16, desc[UR12][R14.64+0x34] ;  /* 0x0000340c0e107981 */ /* 0x000568000c1e1500 */
[----:B------:R-:W5:Y:S04]  /*2130*/  @!P1 LDG.E.U16 R17, desc[UR12][R18.64+0x8] ;  /* 0x0000080c12119981 */ /* 0x000f68000c1e1500 */
[----:B------:R-:W5:Y:S01]  /*2140*/  LDG.E.U16 R22, desc[UR12][R22.64] ;  /* 0x0000000c16167981 */ /* 0x000f62000c1e1500 */
[----:B------:R-:W-:Y:S02]  /*2150*/  IMAD R12, R12, UR33, RZ ;  /* 0x000000210c0c7c24 */ /* 0x000fe4000f8e02ff */
[----:B------:R-:W-:-:S02]  /*2160*/  IMAD R9, R9, UR31, RZ ;  /* 0x0000001f09097c24 */ /* 0x000fc4000f8e02ff */
[----:B------:R-:W-:Y:S02]  /*2170*/  IMAD R10, R10, UR38, RZ ;  /* 0x000000260a0a7c24 */ /* 0x000fe4000f8e02ff */
[----:B------:R-:W-:Y:S02]  /*2180*/  IMAD R7, R7, UR30, RZ ;  /* 0x0000001e07077c24 */ /* 0x000fe4000f8e02ff */
[----:B---3--:R-:W-:Y:S02]  /*2190*/  IMAD.U32 R27, R27, 0x10000, RZ ;  /* 0x000100001b1b7824 */ /* 0x008fe400078e00ff */
[----:B--2---:R-:W-:Y:S02]  /*21a0*/  IMAD.U32 R15, R26, 0x10000, RZ ;  /* 0x000100001a0f7824 */ /* 0x004fe400078e00ff */
[----:B----4-:R-:W-:Y:S02]  /*21b0*/  IMAD.U32 R29, R6, 0x10000, RZ ;  /* 0x00010000061d7824 */ /* 0x010fe400078e00ff */
[----:B-----5:R-:W-:-:S02]  /*21c0*/  @!P5 IMAD.U32 R5, R5, 0x10000, RZ ;  /* 0x000100000505d824 */ /* 0x020fc400078e00ff */
[----:B------:R-:W-:Y:S02]  /*21d0*/  IMAD.U32 R8, R8, 0x10000, RZ ;  /* 0x0001000008087824 */ /* 0x000fe400078e00ff */
[----:B------:R-:W-:Y:S01]  /*21e0*/  @!P5 FFMA.FTZ R4, R29, R5, R4 ;  /* 0x000000051d04d223 */ /* 0x000fe20000010004 */
[----:B------:R-:W-:Y:S02]  /*21f0*/  @!P4 IMAD.U32 R5, R24, 0x10000, RZ ;  /* 0x000100001805c824 */ /* 0x000fe400078e00ff */
[----:B------:R-:W-:-:S04]  /*2200*/  @!P3 IMAD.U32 R21, R21, 0x10000, RZ ;  /* 0x000100001515b824 */ /* 0x000fc800078e00ff */
[----:B------:R-:W-:Y:S01]  /*2210*/  @!P3 FFMA.FTZ R4, R8, R21, R4 ;  /* 0x000000150804b223 */ /* 0x000fe20000010004 */
[----:B------:R-:W-:-:S03]  /*2220*/  @!P0 IMAD.U32 R25, R25, 0x10000, RZ ;  /* 0x0001000019198824 */ /* 0x000fc600078e00ff */
[----:B------:R-:W-:Y:S01]  /*2230*/  @!P4 FFMA.FTZ R4, R27, R5, R4 ;  /* 0x000000051b04c223 */ /* 0x000fe20000010004 */
[----:B------:R-:W-:Y:S02]  /*2240*/  IMAD.U32 R13, R13, 0x10000, RZ ;  /* 0x000100000d0d7824 */ /* 0x000fe400078e00ff */
[----:B------:R-:W-:Y:S02]  /*2250*/  IMAD R6, R11, UR32, RZ ;  /* 0x000000200b067c24 */ /* 0x000fe4000f8e02ff */
[----:B------:R-:W-:Y:S01]  /*2260*/  @!P0 FFMA.FTZ R4, R15, R25, R4 ;  /* 0x000000190f048223 */ /* 0x000fe20000010004 */
[----:B------:R-:W-:-:S04]  /*2270*/  @!P2 IMAD.U32 R5, R20, 0x10000, RZ ;  /* 0x000100001405a824 */ /* 0x000fc800078e00ff */
[----:B------:R-:W-:Y:S01]  /*2280*/  @!P2 FFMA.FTZ R4, R13, R5, R4 ;  /* 0x000000050d04a223 */ /* 0x000fe20000010004 */
[--C-:B------:R-:W-:Y:S01]  /*2290*/  IADD3 R8, P0, P2, R9, R6, R12.reuse ;  /* 0x0000000609087210 */ /* 0x100fe20007a1e00c */
[----:B------:R-:W-:Y:S01]  /*22a0*/  IMAD.U32 R11, R16, 0x10000, RZ ;  /* 0x00010000100b7824 */ /* 0x000fe200078e00ff */
[----:B------:R-:W-:Y:S01]  /*22b0*/  SHF.R.S32.HI R5, RZ, 0x1f, R12 ;  /* 0x0000001fff057819 */ /* 0x000fe2000001140c */
[----:B------:R-:W-:Y:S01]  /*22c0*/  @!P1 IMAD.U32 R17, R17, 0x10000, RZ ;  /* 0x0001000011119824 */ /* 0x000fe200078e00ff */
[----:B------:R-:W-:Y:S02]  /*22d0*/  SHF.R.S32.HI R6, RZ, 0x1f, R6 ;  /* 0x0000001fff067819 */ /* 0x000fe40000011406 */
[----:B------:R-:W-:Y:S01]  /*22e0*/  SHF.R.S32.HI R9, RZ, 0x1f, R9 ;  /* 0x0000001fff097819 */ /* 0x000fe20000011409 */
[----:B------:R-:W-:-:S03]  /*22f0*/  @!P1 FFMA.FTZ R4, R11, R17, R4 ;  /* 0x000000110b049223 */ /* 0x000fc60000010004 */
[----:B------:R-:W-:Y:S01]  /*2300*/  IADD3.X R6, R9, R6, R5, P0, P2 ;  /* 0x0000000609067210 */ /* 0x000fe200007e4405 */
[----:B------:R-:W-:Y:S01]  /*2310*/  IMAD.U32 R5, R22, 0x10000, RZ ;  /* 0x0001000016057824 */ /* 0x000fe200078e00ff */
[--C-:B------:R-:W-:Y:S02]  /*2320*/  IADD3 R8, P0, P1, R10, R8, R7.reuse ;  /* 0x000000080a087210 */ /* 0x100fe4000791e007 */
[----:B------:R-:W-:Y:S02]  /*2330*/  SHF.R.S32.HI R10, RZ, 0x1f, R10 ;  /* 0x0000001fff0a7819 */ /* 0x000fe4000001140a */
[----:B------:R-:W-:Y:S01]  /*2340*/  SHF.R.S32.HI R7, RZ, 0x1f, R7 ;  /* 0x0000001fff077819 */ /* 0x000fe20000011407 */
[----:B------:R-:W-:-:S03]  /*2350*/  FADD.FTZ R5, R5, R4 ;  /* 0x0000000405057221 */ /* 0x000fc60000010000 */
[----:B------:R-:W-:Y:S02]  /*2360*/  IADD3.X R7, R10, R6, R7, P0, P1 ;  /* 0x000000060a077210 */ /* 0x000fe400007e2407 */
[C---:B------:R-:W-:Y:S02]  /*2370*/  LEA R4, P0, R8.reuse, UR34, 0x1 ;  /* 0x0000002208047c11 */ /* 0x040fe4000f8008ff */
[----:B------:R-:W-:Y:S02]  /*2380*/  F2FP.BF16.F32.PACK_AB R6, RZ, R5 ;  /* 0x00000005ff06723e */ /* 0x000fe400000010ff */
[----:B------:R-:W-:Y:S02]  /*2390*/  LEA.HI.X R5, R8, UR35, R7, 0x1, P0 ;  /* 0x0000002308057c11 */ /* 0x000fe400080f0c07 */
[----:B------:R-:W-:-:S03]  /*23a0*/  IADD3 R2, P0, R2, UR9, RZ ;  /* 0x0000000902027c10 */ /* 0x000fc6000ff1e0ff */
[----:B------:R0:W-:Y:S02]  /*23b0*/  STG.E.U16 desc[UR12][R4.64], R6 ;  /* 0x0000000604007986 */ /* 0x0001e4000c10150c */
[----:B------:R-:W-:Y:S01]  /*23c0*/  IMAD.X R3, RZ, RZ, R3, P0 ;  /* 0x000000ffff037224 */ /* 0x000fe200000e0603 */
[----:B------:R-:W-:-:S04]  /*23d0*/  ISETP.GE.U32.AND P0, PT, R2, UR8, PT ;  /* 0x0000000802007c0c */ /* 0x000fc8000bf06070 */
[----:B------:R-:W-:-:S13]  /*23e0*/  ISETP.GE.AND.EX P0, PT, R3, UR14, PT, P0 ;  /* 0x0000000e03007c0c */ /* 0x000fda000bf06300 */
[----:B0-----:R-:W-:Y:S05]  /*23f0*/  @!P0 BRA `(.L_x_355) ;  /* 0xffffffe0004c8947 */ /* 0x001fea000383ffff */
[----:B------:R-:W-:Y:S05]  /*2400*/  BSYNC B0 ;  /* 0x0000000000007941 */ /* 0x000fea0003800000 */
.L_x_354:
[----:B------:R-:W-:Y:S05]  /*2410*/  EXIT ;  /* 0x000000000000794d */ /* 0x000fea0003800000 */
.L_x_353:
        /* <DEDUP_REMOVED lines=24> */
.L_x_357:
[----:B------:R-:W0:Y:S01]  /*25a0*/  LDC R11, c[0x0][0x254] ;  /* 0x00009500ff0b7b82 */ /* 0x000e220000000800 */
[----:B------:R-:W-:Y:S02]  /*25b0*/  IABS R7, R2 ;  /* 0x0000000200077213 */ /* 0x000fe40000000000 */
[----:B------:R-:W-:-:S03]  /*25c0*/  ISETP.NE.AND P3, PT, R0, RZ, PT ;  /* 0x000000ff0000720c */ /* 0x000fc60003f65270 */
[----:B------:R-:W-:Y:S02]  /*25d0*/  IMAD.HI.U32 R4, R7, UR5, RZ ;  /* 0x0000000507047c27 */ /* 0x000fe4000f8e00ff */
[----:B------:R-:W1:Y:S02]  /*25e0*/  LDC R5, c[0x0][0x258] ;  /* 0x00009600ff057b82 */ /* 0x000e640000000800 */
[----:B------:R-:W-:-:S06]  /*25f0*/  IMAD.MOV R8, RZ, RZ, -R4 ;  /* 0x000000ffff087224 */ /* 0x000fcc00078e0a04 */
[----:B------:R-:W2:Y:S01]  /*2600*/  LDC R9, c[0x0][0x250] ;  /* 0x00009400ff097b82 */ /* 0x000ea20000000800 */
[----:B0-----:R-:W-:-:S07]  /*2610*/  IABS R6, R11 ;  /* 0x0000000b00067213 */ /* 0x001fce0000000000 */
[----:B------:R-:W0:Y:S01]  /*2620*/  LDC.64 R22, c[0x0][0x2a8] ;  /* 0x0000aa00ff167b82 */ /* 0x000e220000000a00 */
[----:B------:R-:W3:Y:S01]  /*2630*/  I2F.RP R14, R6 ;  /* 0x00000006000e7306 */ /* 0x000ee20000209400 */
[----:B-1----:R-:W-:-:S05]  /*2640*/  IABS R10, R5 ;  /* 0x00000005000a7213 */ /* 0x002fca0000000000 */
[----:B------:R-:W-:Y:S01]  /*2650*/  IMAD R7, R10, R8, R7 ;  /* 0x000000080a077224 */ /* 0x000fe200078e0207 */
[----:B--2---:R-:W-:-:S04]  /*2660*/  IABS R8, R9 ;  /* 0x0000000900087213 */ /* 0x004fc80000000000 */
[----:B------:R-:W-:Y:S01]  /*2670*/  ISETP.LT.U32.AND P1, PT, R7, UR18, PT ;  /* 0x0000001207007c0c */ /* 0x000fe2000bf21070 */
[----:B---3--:R-:W1:-:S12]  /*2680*/  MUFU.RCP R14, R14 ;  /* 0x0000000e000e7308 */ /* 0x008e580000001000 */
[----:B------:R-:W-:Y:S02]  /*2690*/  @!P1 IMAD.IADD R7, R7, 0x1, -R10 ;  /* 0x0000000107079824 */ /* 0x000fe400078e0a0a */
[----:B------:R-:W-:Y:S01]  /*26a0*/  @!P1 VIADD R4, R4, 0x1 ;  /* 0x0000000104049836 */ /* 0x000fe20000000000 */
[----:B------:R-:W-:Y:S01]  /*26b0*/  ISETP.NE.AND P1, PT, R5, RZ, PT ;  /* 0x000000ff0500720c */ /* 0x000fe20003f25270 */
[----:B-1----:R-:W-:Y:S01]  /*26c0*/  VIADD R12, R14, 0xffffffe ;  /* 0x0ffffffe0e0c7836 */ /* 0x002fe20000000000 */
[----:B------:R-:W-:Y:S02]  /*26d0*/  ISETP.GE.U32.AND P0, PT, R7, UR18, PT ;  /* 0x0000001207007c0c */ /* 0x000fe4000bf06070 */
[----:B------:R-:W-:Y:S01]  /*26e0*/  LOP3.LUT R7, R2, R5, RZ, 0x3c, !PT ;  /* 0x0000000502077212 */ /* 0x000fe200078e3cff */
[----:B------:R1:W2:Y:S03]  /*26f0*/  F2I.FTZ.U32.TRUNC.NTZ R13, R12 ;  /* 0x0000000c000d7305 */ /* 0x0002a6000021f000 */
[----:B------:R-:W-:Y:S01]  /*2700*/  ISETP.GE.AND P2, PT, R7, RZ, PT ;  /* 0x000000ff0700720c */ /* 0x000fe20003f46270 */
[----:B-1----:R-:W-:-:S06]  /*2710*/  IMAD.MOV.U32 R12, RZ, RZ, RZ ;  /* 0x000000ffff0c7224 */ /* 0x002fcc00078e00ff */
[----:B------:R-:W-:Y:S02]  /*2720*/  @P0 VIADD R4, R4, 0x1 ;  /* 0x0000000104040836 */ /* 0x000fe40000000000 */
[----:B--2---:R-:W-:-:S04]  /*2730*/  IMAD.MOV R7, RZ, RZ, -R13 ;  /* 0x000000ffff077224 */ /* 0x004fc800078e0a0d */
[----:B------:R-:W-:Y:S01]  /*2740*/  @!P2 IMAD.MOV R4, RZ, RZ, -R4 ;  /* 0x000000ffff04a224 */ /* 0x000fe200078e0a04 */
[----:B------:R-:W-:Y:S01]  /*2750*/  @!P1 LOP3.LUT R4, RZ, R5, RZ, 0x33, !PT ;  /* 0x00000005ff049212 */ /* 0x000fe200078e33ff */
[----:B------:R-:W-:-:S03]  /*2760*/  IMAD R7, R7, R6, RZ ;  /* 0x0000000607077224 */ /* 0x000fc600078e02ff */
[----:B------:R-:W-:Y:S01]  /*2770*/  IABS R14, R4 ;  /* 0x00000004000e7213 */ /* 0x000fe20000000000 */
[----:B------:R-:W-:-:S04]  /*2780*/  IMAD.HI.U32 R10, R13, R7, R12 ;  /* 0x000000070d0a7227 */ /* 0x000fc800078e000c */
[----:B------:R-:W-:Y:S02]  /*2790*/  IMAD.MOV.U32 R7, RZ, RZ, R14 ;  /* 0x000000ffff077224 */ /* 0x000fe400078e000e */
[----:B------:R-:W1:Y:S01]  /*27a0*/  I2F.RP R14, R8 ;  /* 0x00000008000e7306 */ /* 0x000e620000209400 */
[----:B------:R-:W-:Y:S02]  /*27b0*/  IMAD.MOV R20, RZ, RZ, -R4 ;  /* 0x000000ffff147224 */ /* 0x000fe400078e0a04 */
[----:B------:R-:W-:-:S04]  /*27c0*/  IMAD.HI.U32 R10, R10, R7, RZ ;  /* 0x000000070a0a7227 */ /* 0x000fc800078e00ff */
[----:B------:R-:W-:Y:S02]  /*27d0*/  IMAD.MOV R12, RZ, RZ, -R10 ;  /* 0x000000ffff0c7224 */ /* 0x000fe400078e0a0a */
[----:B------:R-:W-:Y:S02]  /*27e0*/  IMAD R20, R5, R20, R2 ;  /* 0x0000001405147224 */ /* 0x000fe400078e0202 */
[C---:B------:R-:W-:Y:S01]  /*27f0*/  IMAD R7, R6.reuse, R12, R7 ;  /* 0x0000000c06077224 */ /* 0x040fe200078e0207 */
[----:B-1----:R-:W1:Y:S04]  /*2800*/  MUFU.RCP R14, R14 ;  /* 0x0000000e000e7308 */ /* 0x002e680000001000 */
[----:B------:R-:W-:-:S13]  /*2810*/  ISETP.GT.U32.AND P1, PT, R6, R7, PT ;  /* 0x000000070600720c */ /* 0x000fda0003f24070 */
[----:B------:R-:W-:Y:S02]  /*2820*/  @!P1 IMAD.IADD R7, R7, 0x1, -R6 ;  /* 0x0000000107079824 */ /* 0x000fe400078e0a06 */
[----:B------:R-:W-:Y:S01]  /*2830*/  @!P1 VIADD R10, R10, 0x1 ;  /* 0x000000010a0a9836 */ /* 0x000fe20000000000 */
[----:B------:R-:W-:Y:S01]  /*2840*/  ISETP.NE.AND P1, PT, R11, RZ, PT ;  /* 0x000000ff0b00720c */ /* 0x000fe20003f25270 */
[----:B-1----:R-:W-:Y:S01]  /*2850*/  VIADD R12, R14, 0xffffffe ;  /* 0x0ffffffe0e0c7836 */ /* 0x002fe20000000000 */
[----:B------:R-:W-:Y:S02]  /*2860*/  ISETP.GE.U32.AND P0, PT, R7, R6, PT ;  /* 0x000000060700720c */ /* 0x000fe40003f06070 */
[----:B------:R-:W-:Y:S01]  /*2870*/  LOP3.LUT R6, R4, R11, RZ, 0x3c, !PT ;  /* 0x0000000b04067212 */ /* 0x000fe200078e3cff */
[----:B------:R-:W1:Y:S01]  /*2880*/  LDC R7, c[0x0][0x24c] ;  /* 0x00009300ff077b82 */ /* 0x000e620000000800 */
[----:B------:R2:W3:Y:S02]  /*2890*/  F2I.FTZ.U32.TRUNC.NTZ R13, R12 ;  /* 0x0000000c000d7305 */ /* 0x0004e4000021f000 */
[----:B------:R-:W-:-:S07]  /*28a0*/  ISETP.GE.AND P2, PT, R6, RZ, PT ;  /* 0x000000ff0600720c */ /* 0x000fce0003f46270 */
[----:B------:R-:W-:Y:S02]  /*28b0*/  @P0 VIADD R10, R10, 0x1 ;  /* 0x000000010a0a0836 */ /* 0x000fe40000000000 */
[----:B--2---:R-:W-:Y:S02]  /*28c0*/  IMAD.MOV.U32 R12, RZ, RZ, RZ ;  /* 0x000000ffff0c7224 */ /* 0x004fe400078e00ff */
[----:B------:R-:W-:Y:S02]  /*28d0*/  IMAD.MOV.U32 R6, RZ, RZ, R10 ;  /* 0x000000ffff067224 */ /* 0x000fe400078e000a */
[----:B---3--:R-:W-:Y:S02]  /*28e0*/  IMAD.MOV R15, RZ, RZ, -R13 ;  /* 0x000000ffff0f7224 */ /* 0x008fe400078e0a0d */
[----:B------:R-:W-:Y:S01]  /*28f0*/  @!P2 IMAD.MOV R6, RZ, RZ, -R6 ;  /* 0x000000ffff06a224 */ /* 0x000fe200078e0a06 */
[----:B------:R-:W-:Y:S01]  /*2900*/  @!P1 LOP3.LUT R6, RZ, R11, RZ, 0x33, !PT ;  /* 0x0000000bff069212 */ /* 0x000fe200078e33ff */
[----:B------:R-:W-:-:S03]  /*2910*/  IMAD R15, R15, R8, RZ ;  /* 0x000000080f0f7224 */ /* 0x000fc600078e02ff */
[----:B------:R-:W-:Y:S01]  /*2920*/  IABS R14, R6 ;  /* 0x00000006000e7213 */ /* 0x000fe20000000000 */
[----:B------:R-:W-:Y:S01]  /*2930*/  IMAD.HI.U32 R12, R13, R15, R12 ;  /* 0x0000000f0d0c7227 */ /* 0x000fe200078e000c */
[----:B-1----:R-:W-:-:S03]  /*2940*/  IABS R10, R7 ;  /* 0x00000007000a7213 */ /* 0x002fc60000000000 */
[----:B------:R-:W-:Y:S01]  /*2950*/  IMAD.MOV.U32 R13, RZ, RZ, R14 ;  /* 0x000000ffff0d7224 */ /* 0x000fe200078e000e */
[----:B------:R-:W1:Y:S03]  /*2960*/  I2F.RP R15, R10 ;  /* 0x0000000a000f7306 */ /* 0x000e660000209400 */
[----:B------:R-:W-:-:S04]  /*2970*/  IMAD.HI.U32 R14, R12, R13, RZ ;  /* 0x0000000d0c0e7227 */ /* 0x000fc800078e00ff */
[----:B------:R-:W-:-:S04]  /*2980*/  IMAD.MOV R12, RZ, RZ, -R14 ;  /* 0x000000ffff0c7224 */ /* 0x000fc800078e0a0e */
        /* <DEDUP_REMOVED lines=18> */
[----:B------:R-:W-:Y:S01]  /*2ab0*/  IMAD.HI.U32 R8, R13, R15, R12 ;  /* 0x0000000f0d087227 */ /* 0x000fe200078e000c */
[----:B------:R-:W-:-:S03]  /*2ac0*/  IABS R15, R0 ;  /* 0x00000000000f7213 */ /* 0x000fc60000000000 */
[----:B------:R-:W-:Y:S02]  /*2ad0*/  IMAD.MOV.U32 R13, RZ, RZ, R16 ;  /* 0x000000ffff0d7224 */ /* 0x000fe400078e0010 */
[----:B------:R-:W1:Y:S02]  /*2ae0*/  I2F.RP R16, R15 ;  /* 0x0000000f00107306 */ /* 0x000e640000209400 */
[----:B------:R-:W-:-:S04]  /*2af0*/  IMAD.HI.U32 R8, R8, R13, RZ ;  /* 0x0000000d08087227 */ /* 0x000fc800078e00ff */
[----:B------:R-:W-:-:S04]  /*2b00*/  IMAD.MOV R12, RZ, RZ, -R8 ;  /* 0x000000ffff0c7224 */ /* 0x000fc800078e0a08 */
[----:B------:R-:W-:-:S05]  /*2b10*/  IMAD R13, R10, R12, R13 ;  /* 0x0000000c0a0d7224 */ /* 0x000fca00078e020d */
[----:B------:R-:W-:Y:S01]  /*2b20*/  ISETP.GT.U32.AND P1, PT, R10, R13, PT ;  /* 0x0000000d0a00720c */ /* 0x000fe20003f24070 */
[----:B-1----:R-:W1:-:S12]  /*2b30*/  MUFU.RCP R16, R16 ;  /* 0x0000001000107308 */ /* 0x002e580000001000 */
[----:B------:R-:W-:Y:S02]  /*2b40*/  @!P1 IMAD.IADD R13, R13, 0x1, -R10 ;  /* 0x000000010d0d9824 */ /* 0x000fe400078e0a0a */
[----:B------:R-:W-:Y:S01]  /*2b50*/  @!P1 VIADD R8, R8, 0x1 ;  /* 0x0000000108089836 */ /* 0x000fe20000000000 */
[----:B------:R-:W-:Y:S02]  /*2b60*/  ISETP.NE.AND P1, PT, R7, RZ, PT ;  /* 0x000000ff0700720c */ /* 0x000fe40003f25270 */
[----:B------:R-:W-:Y:S01]  /*2b70*/  ISETP.GE.U32.AND P0, PT, R13, R10, PT ;  /* 0x0000000a0d00720c */ /* 0x000fe20003f06070 */
[----:B-1----:R-:W-:Y:S01]  /*2b80*/  VIADD R12, R16, 0xffffffe ;  /* 0x0ffffffe100c7836 */ /* 0x002fe20000000000 */
[----:B------:R-:W-:-:S03]  /*2b90*/  LOP3.LUT R10, R14, R7, RZ, 0x3c, !PT ;  /* 0x000000070e0a7212 */ /* 0x000fc600078e3cff */
[----:B------:R1:W2:Y:S01]  /*2ba0*/  F2I.FTZ.U32.TRUNC.NTZ R13, R12 ;  /* 0x0000000c000d7305 */ /* 0x0002a2000021f000 */
[----:B------:R-:W-:-:S07]  /*2bb0*/  ISETP.GE.AND P2, PT, R10, RZ, PT ;  /* 0x000000ff0a00720c */ /* 0x000fce0003f46270 */
[----:B------:R-:W-:Y:S02]  /*2bc0*/  @P0 VIADD R8, R8, 0x1 ;  /* 0x0000000108080836 */ /* 0x000fe40000000000 */
[----:B-1----:R-:W-:Y:S02]  /*2bd0*/  IMAD.MOV.U32 R12, RZ, RZ, RZ ;  /* 0x000000ffff0c7224 */ /* 0x002fe400078e00ff */
[----:B------:R-:W-:Y:S02]  /*2be0*/  IMAD.MOV.U32 R10, RZ, RZ, R8 ;  /* 0x000000ffff0a7224 */ /* 0x000fe400078e0008 */
[----:B--2---:R-:W-:Y:S02]  /*2bf0*/  IMAD.MOV R16, RZ, RZ, -R13 ;  /* 0x000000ffff107224 */ /* 0x004fe400078e0a0d */
[----:B------:R-:W-:Y:S01]  /*2c00*/  @!P2 IMAD.MOV R10, RZ, RZ, -R10 ;  /* 0x000000ffff0aa224 */ /* 0x000fe200078e0a0a */
[----:B------:R-:W-:Y:S01]  /*2c10*/  @!P1 LOP3.LUT R10, RZ, R7, RZ, 0x33, !PT ;  /* 0x00000007ff0a9212 */ /* 0x000fe200078e33ff */
[----:B------:R-:W-:-:S04]  /*2c20*/  IMAD R17, R16, R15, RZ ;  /* 0x0000000f10117224 */ /* 0x000fc800078e02ff */
[----:B------:R-:W-:-:S04]  /*2c30*/  IMAD.MOV R8, RZ, RZ, -R10 ;  /* 0x000000ffff087224 */ /* 0x000fc800078e0a0a */
[--C-:B------:R-:W-:Y:S01]  /*2c40*/  IMAD R7, R7, R8, R14.reuse ;  /* 0x0000000807077224 */ /* 0x100fe200078e020e */
[----:B------:R-:W-:Y:S01]  /*2c50*/  IABS R8, R0 ;  /* 0x0000000000087213 */ /* 0x000fe20000000000 */
[----:B------:R-:W-:-:S03]  /*2c60*/  IMAD.MOV R14, RZ, RZ, -R14 ;  /* 0x000000ffff0e7224 */ /* 0x000fc600078e0a0e */
[----:B------:R-:W-:Y:S01]  /*2c70*/  IABS R16, R7 ;  /* 0x0000000700107213 */ /* 0x000fe20000000000 */
[----:B------:R-:W-:Y:S02]  /*2c80*/  IMAD.MOV R18, RZ, RZ, -R8 ;  /* 0x000000ffff127224 */ /* 0x000fe400078e0a08 */
[----:B------:R-:W-:-:S04]  /*2c90*/  IMAD.HI.U32 R8, R13, R17, R12 ;  /* 0x000000110d087227 */ /* 0x000fc800078e000c */
[----:B------:R-:W-:Y:S02]  /*2ca0*/  IMAD.MOV.U32 R13, RZ, RZ, R16 ;  /* 0x000000ffff0d7224 */ /* 0x000fe400078e0010 */
[----:B------:R-:W-:Y:S02]  /*2cb0*/  IMAD.MOV.U32 R16, RZ, RZ, R18 ;  /* 0x000000ffff107224 */ /* 0x000fe400078e0012 */
[----:B------:R-:W-:-:S04]  /*2cc0*/  IMAD.HI.U32 R8, R8, R13, RZ ;  /* 0x0000000d08087227 */ /* 0x000fc800078e00ff */
[----:B------:R-:W-:Y:S02]  /*2cd0*/  IMAD R16, R8, R16, R13 ;  /* 0x0000001008107224 */ /* 0x000fe400078e020d */
[----:B------:R-:W1:Y:S01]  /*2ce0*/  LDC.64 R12, c[0x0][0x2b8] ;  /* 0x0000ae00ff0c7b82 */ /* 0x000e620000000a00 */
[----:B------:R-:W-:Y:S02]  /*2cf0*/  IMAD R9, R9, R14, R6 ;  /* 0x0000000e09097224 */ /* 0x000fe400078e0206 */
[----:B------:R-:W-:Y:S02]  /*2d00*/  ISETP.GT.U32.AND P1, PT, R15, R16, PT ;  /* 0x000000100f00720c */ /* 0x000fe40003f24070 */
[----:B0-----:R-:W-:-:S11]  /*2d10*/  IMAD R24, R9, R22, -UR21 ;  /* 0x8000001509187e24 */ /* 0x001fd6000f8e0216 */
[----:B------:R-:W-:Y:S02]  /*2d20*/  @!P1 IMAD.IADD R16, R16, 0x1, -R15 ;  /* 0x0000000110109824 */ /* 0x000fe400078e0a0f */
[----:B------:R-:W-:-:S03]  /*2d30*/  @!P1 VIADD R8, R8, 0x1 ;  /* 0x0000000108089836 */ /* 0x000fc60000000000 */
[----:B------:R-:W-:Y:S01]  /*2d40*/  ISETP.GE.U32.AND P0, PT, R16, R15, PT ;  /* 0x0000000f1000720c */ /* 0x000fe20003f06070 */
[----:B------:R-:W-:Y:S01]  /*2d50*/  IMAD.MOV R15, RZ, RZ, -R6 ;  /* 0x000000ffff0f7224 */ /* 0x000fe200078e0a06 */
[----:B------:R-:W-:Y:S01]  /*2d60*/  LOP3.LUT R16, R7, R0, RZ, 0x3c, !PT ;  /* 0x0000000007107212 */ /* 0x000fe200078e3cff */
[----:B-1----:R-:W-:Y:S02]  /*2d70*/  IMAD R13, R20, UR20, -R13 ;  /* 0x00000014140d7c24 */ /* 0x002fe4000f8e0a0d */
[----:B------:R-:W-:Y:S01]  /*2d80*/  IMAD R11, R11, R15, R4 ;  /* 0x0000000f0b0b7224 */ /* 0x000fe200078e0204 */
[----:B------:R-:W-:Y:S01]  /*2d90*/  ISETP.GE.AND P2, PT, R16, RZ, PT ;  /* 0x000000ff1000720c */ /* 0x000fe20003f46270 */
[----:B------:R-:W0:Y:S01]  /*2da0*/  LDC.64 R14, c[0x0][0x270] ;  /* 0x00009c00ff0e7b82 */ /* 0x000e220000000a00 */
[----:B------:R-:W-:Y:S02]  /*2db0*/  IMAD R6, R24, UR23, RZ ;  /* 0x0000001718067c24 */ /* 0x000fe4000f8e02ff */
[----:B------:R-:W-:-:S02]  /*2dc0*/  IMAD R23, R11, R23, -R12 ;  /* 0x000000170b177224 */ /* 0x000fc400078e0a0c */
[----:B------:R-:W-:Y:S02]  /*2dd0*/  IMAD R12, R13, UR25, RZ ;  /* 0x000000190d0c7c24 */ /* 0x000fe4000f8e02ff */
[----:B------:R-:W-:Y:S01]  /*2de0*/  @P0 VIADD R8, R8, 0x1 ;  /* 0x0000000108080836 */ /* 0x000fe20000000000 */
[C---:B------:R-:W-:Y:S01]  /*2df0*/  LOP3.LUT R5, R23.reuse, R24, RZ, 0xfc, !PT ;  /* 0x0000001817057212 */ /* 0x040fe200078efcff */
[----:B------:R-:W-:Y:S01]  /*2e00*/  IMAD R17, R23, UR24, RZ ;  /* 0x0000001817117c24 */ /* 0x000fe2000f8e02ff */
[----:B------:R-:W-:Y:S01]  /*2e10*/  ISETP.GE.AND P0, PT, R24, UR26, PT ;  /* 0x0000001a18007c0c */ /* 0x000fe2000bf06270 */
[----:B------:R-:W-:Y:S01]  /*2e20*/  IMAD.MOV.U32 R4, RZ, RZ, R8 ;  /* 0x000000ffff047224 */ /* 0x000fe200078e0008 */
[----:B------:R-:W-:Y:S02]  /*2e30*/  LOP3.LUT R8, R5, R13, RZ, 0xfc, !PT ;  /* 0x0000000d05087212 */ /* 0x000fe400078efcff */
[----:B------:R-:W-:Y:S01]  /*2e40*/  SHF.R.S32.HI R16, RZ, 0x1f, R12 ;  /* 0x0000001fff107819 */ /* 0x000fe2000001140c */
[----:B------:R-:W-:Y:S01]  /*2e50*/  @!P2 IMAD.MOV R4, RZ, RZ, -R4 ;  /* 0x000000ffff04a224 */ /* 0x000fe200078e0a04 */
[----:B------:R-:W-:-:S02]  /*2e60*/  @!P3 LOP3.LUT R4, RZ, R0, RZ, 0x33, !PT ;  /* 0x00000000ff04b212 */ /* 0x000fc400078e33ff */
[----:B------:R-:W-:Y:S01]  /*2e70*/  ISETP.LT.OR P1, PT, R8, RZ, P0 ;  /* 0x000000ff0800720c */ /* 0x000fe20000721670 */
[----:B------:R-:W-:Y:S01]  /*2e80*/  VIADD R8, R13, 0x1 ;  /* 0x000000010d087836 */ /* 0x000fe20000000000 */
[----:B------:R-:W-:Y:S02]  /*2e90*/  IADD3 R25, P2, P3, R6, R17, R12 ;  /* 0x0000001106197210 */ /* 0x000fe40007b5e00c */
[----:B------:R-:W-:Y:S01]  /*2ea0*/  SHF.R.S32.HI R19, RZ, 0x1f, R17 ;  /* 0x0000001fff137819 */ /* 0x000fe20000011411 */
[----:B------:R-:W-:Y:S01]  /*2eb0*/  IMAD R17, R4, UR22, RZ ;  /* 0x0000001604117c24 */ /* 0x000fe2000f8e02ff */
[----:B------:R-:W-:Y:S01]  /*2ec0*/  SHF.R.S32.HI R12, RZ, 0x1f, R6 ;  /* 0x0000001fff0c7819 */ /* 0x000fe20000011406 */
[----:B------:R-:W-:Y:S01]  /*2ed0*/  IMAD R6, R10, UR31, RZ ;  /* 0x0000001f0a067c24 */ /* 0x000fe2000f8e02ff */
[----:B------:R-:W-:Y:S02]  /*2ee0*/  ISETP.GE.OR P1, PT, R23, UR27, P1 ;  /* 0x0000001b17007c0c */ /* 0x000fe40008f26670 */
[----:B------:R-:W-:-:S02]  /*2ef0*/  IADD3.X R12, R12, R19, R16, P2, P3 ;  /* 0x000000130c0c7210 */ /* 0x000fc400017e6410 */
[--C-:B------:R-:W-:Y:S02]  /*2f00*/  IADD3 R25, P3, P4, R17, R25, R6.reuse ;  /* 0x0000001911197210 */ /* 0x100fe40007c7e006 */
[----:B------:R-:W-:Y:S02]  /*2f10*/  SHF.R.S32.HI R22, RZ, 0x1f, R6 ;  /* 0x0000001fff167819 */ /* 0x000fe40000011406 */
[----:B------:R-:W-:Y:S01]  /*2f20*/  SHF.R.S32.HI R19, RZ, 0x1f, R17 ;  /* 0x0000001fff137819 */ /* 0x000fe20000011411 */
[----:B------:R-:W-:Y:S01]  /*2f30*/  IMAD R17, R7, UR19, RZ ;  /* 0x0000001307117c24 */ /* 0x000fe2000f8e02ff */
[----:B------:R-:W-:Y:S02]  /*2f40*/  ISETP.GE.OR P1, PT, R13, UR30, P1 ;  /* 0x0000001e0d007c0c */ /* 0x000fe40008f26670 */
[----:B------:R-:W-:Y:S01]  /*2f50*/  LOP3.LUT R4, R5, R8, RZ, 0xfc, !PT ;  /* 0x0000000805047212 */ /* 0x000fe200078efcff */
[----:B0-----:R-:W-:Y:S01]  /*2f60*/  IMAD.WIDE R14, R17, 0x2, R14 ;  /* 0x00000002110e7825 */ /* 0x001fe200078e020e */
[----:B------:R-:W-:-:S02]  /*2f70*/  IADD3.X R22, R19, R12, R22, P3, P4 ;  /* 0x0000000c13167210 */ /* 0x000fc40001fe8416 */
[----:B------:R-:W-:Y:S01]  /*2f80*/  LEA R16, P3, R25, UR28, 0x1 ;  /* 0x0000001c19107c11 */ /* 0x000fe2000f8608ff */
[----:B------:R-:W-:Y:S01]  /*2f90*/  VIADD R12, R13, 0x2 ;  /* 0x000000020d0c7836 */ /* 0x000fe20000000000 */
[----:B------:R-:W-:Y:S01]  /*2fa0*/  ISETP.LT.OR P2, PT, R4, RZ, P0 ;  /* 0x000000ff0400720c */ /* 0x000fe20000741670 */
[----:B------:R-:W2:Y:S01]  /*2fb0*/  LDG.E.U16 R6, desc[UR12][R14.64] ;  /* 0x0000000c0e067981 */ /* 0x000ea2000c1e1500 */
[----:B------:R-:W-:Y:S02]  /*2fc0*/  LEA.HI.X R17, R25, UR29, R22, 0x1, P3 ;  /* 0x0000001d19117c11 */ /* 0x000fe400098f0c16 */
[----:B------:R-:W-:Y:S01]  /*2fd0*/  ISETP.GE.OR P2, PT, R23, UR27, P2 ;  /* 0x0000001b17007c0c */ /* 0x000fe20009746670 */
[----:B------:R-:W3:Y:S01]  /*2fe0*/  LDG.E.U16 R18, desc[UR12][R14.64+0x2] ;  /* 0x0000020c0e127981 */ /* 0x000ee2000c1e1500 */
[----:B------:R-:W-:Y:S02]  /*2ff0*/  LOP3.LUT R4, R5, R12, RZ, 0xfc, !PT ;  /* 0x0000000c05047212 */ /* 0x000fe400078efcff */
[----:B------:R-:W-:Y:S01]  /*3000*/  ISETP.GE.OR P3, PT, R8, UR30, P2 ;  /* 0x0000001e08007c0c */ /* 0x000fe20009766670 */
[----:B------:R-:W4:Y:S01]  /*3010*/  @!P1 LDG.E.U16 R5, desc[UR12][R16.64] ;  /* 0x0000000c10059981 */ /* 0x000f22000c1e1500 */
[----:B------:R-:W-:-:S03]  /*3020*/  ISETP.LT.OR P2, PT, R4, RZ, P0 ;  /* 0x000000ff0400720c */ /* 0x000fc60000741670 */
[----:B------:R-:W5:Y:S01]  /*3030*/  LDG.E.U16 R21, desc[UR12][R14.64+0x4] ;  /* 0x0000040c0e157981 */ /* 0x000f62000c1e1500 */
[----:B------:R-:W-:-:S03]  /*3040*/  ISETP.GE.OR P2, PT, R23, UR27, P2 ;  /* 0x0000001b17007c0c */ /* 0x000fc60009746670 */
[----:B------:R-:W5:Y:S01]  /*3050*/  LDG.E.U16 R28, desc[UR12][R14.64+0xa] ;  /* 0x00000a0c0e1c7981 */ /* 0x000f62000c1e1500 */
[----:B------:R-:W-:-:S03]  /*3060*/  ISETP.GE.OR P2, PT, R12, UR30, P2 ;  /* 0x0000001e0c007c0c */ /* 0x000fc60009746670 */
[----:B------:R-:W5:Y:S10]  /*3070*/  @!P3 LDG.E.U16 R26, desc[UR12][R16.64+0x2] ;  /* 0x0000020c101ab981 */ /* 0x000f74000c1e1500 */
[----:B------:R0:W5:Y:S01]  /*3080*/  @!P2 LDG.E.U16 R19, desc[UR12][R16.64+0x4] ;  /* 0x0000040c1013a981 */ /* 0x000162000c1e1500 */
[----:B------:R-:W-:-:S02]  /*3090*/  IMAD.MOV.U32 R4, RZ, RZ, RZ ;  /* 0x000000ffff047224 */ /* 0x000fc400078e00ff */
[----:B--2---:R-:W-:Y:S02]  /*30a0*/  IMAD.U32 R6, R6, 0x10000, RZ ;  /* 0x0001000006067824 */ /* 0x004fe400078e00ff */
[----:B----4-:R-:W-:Y:S02]  /*30b0*/  @!P1 IMAD.U32 R27, R5, 0x10000, RZ ;  /* 0x00010000051b9824 */ /* 0x010fe400078e00ff */
[----:B------:R-:W-:Y:S02]  /*30c0*/  VIADD R5, R23, 0x1 ;  /* 0x0000000117057836 */ /* 0x000fe40000000000 */
[----:B------:R-:W-:-:S03]  /*30d0*/  @!P1 FFMA.FTZ R4, R6, R27, RZ ;  /* 0x0000001b06049223 */ /* 0x000fc600000100ff */
[----:B------:R-:W-:-:S04]  /*30e0*/  LOP3.LUT R27, R5, R24, RZ, 0xfc, !PT ;  /* 0x00000018051b7212 */ /* 0x000fc800078efcff */
[C---:B------:R-:W-:Y:S01]  /*30f0*/  LOP3.LUT R6, R27.reuse, R13, RZ, 0xfc, !PT ;  /* 0x0000000d1b067212 */ /* 0x040fe200078efcff */
[----:B---3--:R-:W-:Y:S01]  /*3100*/  IMAD.U32 R18, R18, 0x10000, RZ ;  /* 0x0001000012127824 */ /* 0x008fe200078e00ff */
[----:B0-----:R-:W-:Y:S01]  /*3110*/  LOP3.LUT R16, R27, R8, RZ, 0xfc, !PT ;  /* 0x000000081b107212 */ /* 0x001fe200078efcff */
[----:B-----5:R-:W-:Y:S01]  /*3120*/  @!P3 IMAD.U32 R29, R26, 0x10000, RZ ;  /* 0x000100001a1db824 */ /* 0x020fe200078e00ff */
[----:B------:R-:W-:-:S03]  /*3130*/  ISETP.LT.OR P1, PT, R6, RZ, P0 ;  /* 0x000000ff0600720c */ /* 0x000fc60000721670 */
[----:B------:R-:W-:Y:S01]  /*3140*/  @!P3 FFMA.FTZ R4, R18, R29, R4 ;  /* 0x0000001d1204b223 */ /* 0x000fe20000010004 */
[----:B------:R-:W-:Y:S02]  /*3150*/  ISETP.GE.OR P1, PT, R5, UR27, P1 ;  /* 0x0000001b05007c0c */ /* 0x000fe40008f26670 */
[----:B------:R-:W-:Y:S01]  /*3160*/  ISETP.LT.OR P3, PT, R16, RZ, P0 ;  /* 0x000000ff1000720c */ /* 0x000fe20000761670 */
[----:B------:R-:W-:Y:S01]  /*3170*/  IMAD.U32 R29, R21, 0x10000, RZ ;  /* 0x00010000151d7824 */ /* 0x000fe200078e00ff */
[----:B------:R-:W-:Y:S01]  /*3180*/  IADD3 R6, P4, R25, UR15, RZ ;  /* 0x0000000f19067c10 */ /* 0x000fe2000ff9e0ff */
[----:B------:R-:W-:Y:S01]  /*3190*/  @!P2 IMAD.U32 R17, R19, 0x10000, RZ ;  /* 0x000100001311a824 */ /* 0x000fe200078e00ff */
[----:B------:R-:W-:Y:S01]  /*31a0*/  ISETP.GE.OR P1, PT, R13, UR30, P1 ;  /* 0x0000001e0d007c0c */ /* 0x000fe20008f26670 */
[----:B------:R-:W2:Y:S01]  /*31b0*/  LDG.E.U16 R16, desc[UR12][R14.64+0x8] ;  /* 0x0000080c0e107981 */ /* 0x000ea2000c1e1500 */
[----:B------:R-:W-:Y:S01]  /*31c0*/  ISETP.GE.OR P3, PT, R5, UR27, P3 ;  /* 0x0000001b05007c0c */ /* 0x000fe20009f66670 */
[----:B------:R-:W-:Y:S01]  /*31d0*/  @!P2 FFMA.FTZ R4, R29, R17, R4 ;  /* 0x000000111d04a223 */ /* 0x000fe20000010004 */
[----:B------:R-:W-:Y:S01]  /*31e0*/  IADD3.X R21, R22, UR16, RZ, P4, !PT ;  /* 0x0000001016157c10 */ /* 0x000fe2000a7fe4ff */
[----:B------:R-:W3:Y:S01]  /*31f0*/  LDG.E.U16 R17, desc[UR12][R14.64+0x6] ;  /* 0x0000060c0e117981 */ /* 0x000ee2000c1e1500 */
[----:B------:R-:W-:-:S02]  /*3200*/  LEA R18, P4, R6, UR28, 0x1 ;  /* 0x0000001c06127c11 */ /* 0x000fc4000f8808ff */
[----:B------:R-:W-:Y:S02]  /*3210*/  ISETP.GE.OR P2, PT, R8, UR30, P3 ;  /* 0x0000001e08007c0c */ /* 0x000fe40009f46670 */
[----:B------:R-:W-:-:S05]  /*3220*/  LEA.HI.X R19, R6, UR29, R21, 0x1, P4 ;  /* 0x0000001d06137c11 */ /* 0x000fca000a0f0c15 */
[----:B------:R-:W4:Y:S06]  /*3230*/  @!P1 LDG.E.U16 R21, desc[UR12][R18.64+0x4] ;  /* 0x0000040c12159981 */ /* 0x000f2c000c1e1500 */
[----:B------:R-:W5:Y:S01]  /*3240*/  @!P2 LDG.E.U16 R6, desc[UR12][R18.64+0x6] ;  /* 0x0000060c1206a981 */ /* 0x000f62000c1e1500 */
[----:B------:R-:W-:-:S04]  /*3250*/  LOP3.LUT R27, R27, R12, RZ, 0xfc, !PT ;  /* 0x0000000c1b1b7212 */ /* 0x000fc800078efcff */
[----:B------:R-:W-:Y:S01]  /*3260*/  ISETP.LT.OR P3, PT, R27, RZ, P0 ;  /* 0x000000ff1b00720c */ /* 0x000fe20000761670 */
[----:B------:R-:W-:-:S03]  /*3270*/  IMAD.U32 R26, RZ, RZ, UR15 ;  /* 0x0000000fff1a7e24 */ /* 0x000fc6000f8e00ff */
[----:B------:R-:W-:Y:S01]  /*3280*/  ISETP.GE.OR P3, PT, R5, UR27, P3 ;  /* 0x0000001b05007c0c */ /* 0x000fe20009f66670 */
[----:B---3--:R-:W-:Y:S02]  /*3290*/  IMAD.U32 R17, R17, 0x10000, RZ ;  /* 0x0001000011117824 */ /* 0x008fe400078e00ff */
[----:B----4-:R-:W-:-:S04]  /*32a0*/  @!P1 IMAD.U32 R21, R21, 0x10000, RZ ;  /* 0x0001000015159824 */ /* 0x010fc800078e00ff */
[----:B------:R-:W-:Y:S01]  /*32b0*/  @!P1 FFMA.FTZ R4, R17, R21, R4 ;  /* 0x0000001511049223 */ /* 0x000fe20000010004 */
[----:B------:R-:W-:Y:S01]  /*32c0*/  ISETP.GE.OR P1, PT, R12, UR30, P3 ;  /* 0x0000001e0c007c0c */ /* 0x000fe20009f26670 */
[----:B--2---:R-:W-:Y:S01]  /*32d0*/  IMAD.U32 R21, R16, 0x10000, RZ ;  /* 0x0001000010157824 */ /* 0x004fe200078e00ff */
[----:B------:R-:W-:Y:S01]  /*32e0*/  IADD3 R16, P3, P4, R25, 0x2, R26 ;  /* 0x0000000219107810 */ /* 0x000fe20007c7e01a */
[----:B-----5:R-:W-:Y:S01]  /*32f0*/  @!P2 IMAD.U32 R17, R6, 0x10000, RZ ;  /* 0x000100000611a824 */ /* 0x020fe200078e00ff */
[----:B------:R-:W2:Y:S02]  /*3300*/  LDG.E.U16 R26, desc[UR12][R14.64+0xc] ;  /* 0x00000c0c0e1a7981 */ /* 0x000ea4000c1e1500 */
[----:B------:R-:W-:Y:S01]  /*3310*/  IADD3 R6, P5, R16, UR15, RZ ;  /* 0x0000000f10067c10 */ /* 0x000fe2000ffbe0ff */
[----:B------:R-:W-:Y:S01]  /*3320*/  @!P2 FFMA.FTZ R4, R21, R17, R4 ;  /* 0x000000111504a223 */ /* 0x000fe20000010004 */
[----:B------:R-:W-:Y:S01]  /*3330*/  IADD3.X R17, R22, UR16, RZ, P3, P4 ;  /* 0x0000001016117c10 */ /* 0x000fe20009fe84ff */
[----:B------:R-:W-:Y:S01]  /*3340*/  VIADD R21, R23, 0x2 ;  /* 0x0000000217157836 */ /* 0x000fe20000000000 */
[----:B------:R-:W-:-:S02]  /*3350*/  LEA R16, P2, R6, UR28, 0x1 ;  /* 0x0000001c06107c11 */ /* 0x000fc4000f8408ff */
[----:B------:R-:W-:Y:S01]  /*3360*/  IADD3.X R17, R17, UR16, RZ, P5, !PT ;  /* 0x0000001011117c10 */ /* 0x000fe2000affe4ff */
[----:B------:R-:W3:Y:S01]  /*3370*/  @!P1 LDG.E.U16 R18, desc[UR12][R18.64+0x8] ;  /* 0x0000080c12129981 */ /* 0x000ee2000c1e1500 */
[----:B------:R-:W-:Y:S02]  /*3380*/  LOP3.LUT R27, R21, R24, RZ, 0xfc, !PT ;  /* 0x00000018151b7212 */ /* 0x000fe400078efcff */
[----:B------:R-:W-:Y:S02]  /*3390*/  LEA.HI.X R17, R6, UR29, R17, 0x1, P2 ;  /* 0x0000001d06117c11 */ /* 0x000fe400090f0c11 */
[----:B------:R-:W-:-:S04]  /*33a0*/  LOP3.LUT R6, R27, R13, RZ, 0xfc, !PT ;  /* 0x0000000d1b067212 */ /* 0x000fc800078efcff */
[----:B------:R-:W-:-:S04]  /*33b0*/  ISETP.LT.OR P2, PT, R6, RZ, P0 ;  /* 0x000000ff0600720c */ /* 0x000fc80000741670 */
[----:B------:R-:W-:-:S04]  /*33c0*/  ISETP.GE.OR P2, PT, R21, UR27, P2 ;  /* 0x0000001b15007c0c */ /* 0x000fc80009746670 */
[----:B------:R-:W-:-:S13]  /*33d0*/  ISETP.GE.OR P2, PT, R13, UR30, P2 ;  /* 0x0000001e0d007c0c */ /* 0x000fda0009746670 */
[----:B------:R-:W4:Y:S01]  /*33e0*/  @!P2 LDG.E.U16 R6, desc[UR12][R16.64+0x4] ;  /* 0x0000040c1006a981 */ /* 0x000f22000c1e1500 */
[----:B------:R-:W-:Y:S02]  /*33f0*/  IMAD.U32 R29, R28, 0x10000, RZ ;  /* 0x000100001c1d7824 */ /* 0x000fe400078e00ff */
[----:B---3--:R-:W-:Y:S01]  /*3400*/  @!P1 IMAD.U32 R19, R18, 0x10000, RZ ;  /* 0x0001000012139824 */ /* 0x008fe200078e00ff */
[----:B------:R-:W-:-:S03]  /*3410*/  LOP3.LUT R18, R27, R8, RZ, 0xfc, !PT ;  /* 0x000000081b127212 */ /* 0x000fc600078efcff */
[----:B------:R-:W-:Y:S01]  /*3420*/  @!P1 FFMA.FTZ R4, R29, R19, R4 ;  /* 0x000000131d049223 */ /* 0x000fe20000010004 */
[----:B------:R-:W-:Y:S01]  /*3430*/  ISETP.LT.OR P1, PT, R18, RZ, P0 ;  /* 0x000000ff1200720c */ /* 0x000fe20000721670 */
[----:B--2---:R-:W-:Y:S01]  /*3440*/  IMAD.U32 R29, R26, 0x10000, RZ ;  /* 0x000100001a1d7824 */ /* 0x004fe200078e00ff */
[----:B------:R-:W-:Y:S01]  /*3450*/  LOP3.LUT R27, R27, R12, RZ, 0xfc, !PT ;  /* 0x0000000c1b1b7212 */ /* 0x000fe200078efcff */
[----:B------:R-:W2:Y:S01]  /*3460*/  LDG.E.U16 R18, desc[UR12][R14.64+0x10] ;  /* 0x0000100c0e127981 */ /* 0x000ea2000c1e1500 */
[----:B------:R-:W-:-:S04]  /*3470*/  ISETP.GE.OR P1, PT, R21, UR27, P1 ;  /* 0x0000001b15007c0c */ /* 0x000fc80008f26670 */
[----:B------:R-:W-:Y:S01]  /*3480*/  ISETP.GE.OR P1, PT, R8, UR30, P1 ;  /* 0x0000001e08007c0c */ /* 0x000fe20008f26670 */
[----:B----4-:R-:W-:Y:S02]  /*3490*/  @!P2 IMAD.U32 R19, R6, 0x10000, RZ ;  /* 0x000100000613a824 */ /* 0x010fe400078e00ff */
[----:B------:R-:W3:Y:S02]  /*34a0*/  LDG.E.U16 R6, desc[UR12][R14.64+0xe] ;  /* 0x00000e0c0e067981 */ /* 0x000ee4000c1e1500 */
[----:B------:R-:W-:-:S08]  /*34b0*/  @!P2 FFMA.FTZ R4, R29, R19, R4 ;  /* 0x000000131d04a223 */ /* 0x000fd00000010004 */
[----:B------:R-:W4:Y:S01]  /*34c0*/  @!P1 LDG.E.U16 R19, desc[UR12][R16.64+0x6] ;  /* 0x0000060c10139981 */ /* 0x000f22000c1e1500 */
[----:B------:R-:W-:-:S04]  /*34d0*/  ISETP.LT.OR P0, PT, R27, RZ, P0 ;  /* 0x000000ff1b00720c */ /* 0x000fc80000701670 */
[----:B------:R-:W-:-:S04]  /*34e0*/  ISETP.GE.OR P0, PT, R21, UR27, P0 ;  /* 0x0000001b15007c0c */ /* 0x000fc80008706670 */
[----:B------:R-:W-:-:S13]  /*34f0*/  ISETP.GE.OR P2, PT, R12, UR30, P0 ;  /* 0x0000001e0c007c0c */ /* 0x000fda0008746670 */
[----:B------:R-:W5:Y:S01]  /*3500*/  @!P2 LDG.E.U16 R27, desc[UR12][R16.64+0x8] ;  /* 0x0000080c101ba981 */ /* 0x000f62000c1e1500 */
[----:B------:R-:W-:-:S05]  /*3510*/  VIADD R26, R24, 0x1 ;  /* 0x00000001181a7836 */ /* 0x000fca0000000000 */
[----:B------:R-:W-:Y:S01]  /*3520*/  ISETP.GE.AND P0, PT, R26, UR26, PT ;  /* 0x0000001a1a007c0c */ /* 0x000fe2000bf06270 */
[----:B---3--:R-:W-:Y:S02]  /*3530*/  IMAD.U32 R29, R6, 0x10000, RZ ;  /* 0x00010000061d7824 */ /* 0x008fe400078e00ff */
[----:B----4-:R-:W-:-:S04]  /*3540*/  @!P1 IMAD.U32 R19, R19, 0x10000, RZ ;  /* 0x0001000013139824 */ /* 0x010fc800078e00ff */
[----:B------:R-:W-:Y:S01]  /*3550*/  @!P1 FFMA.FTZ R4, R29, R19, R4 ;  /* 0x000000131d049223 */ /* 0x000fe20000010004 */
[----:B------:R-:W-:-:S04]  /*3560*/  LOP3.LUT R19, R23, R26, RZ, 0xfc, !PT ;  /* 0x0000001a17137212 */ /* 0x000fc800078efcff */
[----:B------:R-:W-:-:S04]  /*3570*/  LOP3.LUT R6, R19, R13, RZ, 0xfc, !PT ;  /* 0x0000000d13067212 */ /* 0x000fc800078efcff */
[----:B------:R-:W-:-:S04]  /*3580*/  ISETP.LT.OR P1, PT, R6, RZ, P0 ;  /* 0x000000ff0600720c */ /* 0x000fc80000721670 */
[----:B------:R-:W-:-:S04]  /*3590*/  ISETP.GE.OR P1, PT, R23, UR27, P1 ;  /* 0x0000001b17007c0c */ /* 0x000fc80008f26670 */
[----:B------:R-:W-:Y:S02]  /*35a0*/  ISETP.GE.OR P1, PT, R13, UR30, P1 ;  /* 0x0000001e0d007c0c */ /* 0x000fe40008f26670 */
[----:B------:R-:W-:Y:S01]  /*35b0*/  IADD3 R6, P3, R25, UR6, RZ ;  /* 0x0000000619067c10 */ /* 0x000fe2000ff7e0ff */
[----:B--2---:R-:W-:Y:S02]  /*35c0*/  IMAD.U32 R25, R18, 0x10000, RZ ;  /* 0x0001000012197824 */ /* 0x004fe400078e00ff */
[----:B-----5:R-:W-:Y:S01]  /*35d0*/  @!P2 IMAD.U32 R27, R27, 0x10000, RZ ;  /* 0x000100001b1ba824 */ /* 0x020fe200078e00ff */
[----:B------:R-:W-:-:S03]  /*35e0*/  IADD3.X R22, R22, UR7, RZ, P3, !PT ;  /* 0x0000000716167c10 */ /* 0x000fc60009ffe4ff */
[----:B------:R-:W-:-:S04]  /*35f0*/  @!P2 FFMA.FTZ R4, R25, R27, R4 ;  /* 0x0000001b1904a223 */ /* 0x000fc80000010004 */
        /* <DEDUP_REMOVED lines=28> */
[----:B------:R0:W5:Y:S02]  /*37c0*/  @!P3 LDG.E.U16 R18, desc[UR12][R18.64+0x4] ;  /* 0x0000040c1212b981 */ /* 0x000164000c1e1500 */
[----:B0-----:R-:W-:Y:S02]  /*37d0*/  IMAD.U32 R19, RZ, RZ, UR15 ;  /* 0x0000000fff137e24 */ /* 0x001fe4000f8e00ff */
[----:B--2---:R-:W-:Y:S02]  /*37e0*/  IMAD.U32 R29, R25, 0x10000, RZ ;  /* 0x00010000191d7824 */ /* 0x004fe400078e00ff */
[----:B---3--:R-:W-:-:S04]  /*37f0*/  @!P2 IMAD.U32 R25, R16, 0x10000, RZ ;  /* 0x000100001019a824 */ /* 0x008fc800078e00ff */
[----:B------:R-:W-:Y:S01]  /*3800*/  @!P2 FFMA.FTZ R4, R29, R25, R4 ;  /* 0x000000191d04a223 */ /* 0x000fe20000010004 */
[----:B------:R-:W-:-:S04]  /*3810*/  LOP3.LUT R25, R5, R26, RZ, 0xfc, !PT ;  /* 0x0000001a05197212 */ /* 0x000fc800078efcff */
[----:B------:R-:W-:Y:S01]  /*3820*/  LOP3.LUT R16, R25, R13, RZ, 0xfc, !PT ;  /* 0x0000000d19107212 */ /* 0x000fe200078efcff */
[----:B----4-:R-:W-:Y:S02]  /*3830*/  IMAD.U32 R27, R27, 0x10000, RZ ;  /* 0x000100001b1b7824 */ /* 0x010fe400078e00ff */
[----:B-----5:R-:W-:Y:S01]  /*3840*/  @!P3 IMAD.U32 R17, R18, 0x10000, RZ ;  /* 0x000100001211b824 */ /* 0x020fe200078e00ff */
[----:B------:R-:W-:-:S03]  /*3850*/  ISETP.LT.OR P1, PT, R16, RZ, P0 ;  /* 0x000000ff1000720c */ /* 0x000fc60000721670 */
[----:B------:R-:W-:Y:S01]  /*3860*/  @!P3 FFMA.FTZ R4, R27, R17, R4 ;  /* 0x000000111b04b223 */ /* 0x000fe20000010004 */
[----:B------:R-:W-:Y:S01]  /*3870*/  ISETP.GE.OR P1, PT, R5, UR27, P1 ;  /* 0x0000001b05007c0c */ /* 0x000fe20008f26670 */
[----:B------:R-:W-:Y:S01]  /*3880*/  IMAD.U32 R17, RZ, RZ, UR16 ;  /* 0x00000010ff117e24 */ /* 0x000fe2000f8e00ff */
[----:B------:R-:W-:Y:S01]  /*3890*/  IADD3 R19, P2, P3, R19, UR17, R6 ;  /* 0x0000001113137c10 */ /* 0x000fe2000fb5e006 */
[----:B------:R-:W2:Y:S01]  /*38a0*/  LDG.E.U16 R27, desc[UR12][R14.64+0x18] ;  /* 0x0000180c0e1b7981 */ /* 0x000ea2000c1e1500 */
[----:B------:R-:W-:Y:S02]  /*38b0*/  ISETP.GE.OR P1, PT, R13, UR30, P1 ;  /* 0x0000001e0d007c0c */ /* 0x000fe40008f26670 */
        /* <DEDUP_REMOVED lines=44> */
[----:B----4-:R-:W-:-:S03]  /*3b80*/  IMAD.U32 R29, R26, 0x10000, RZ ;  /* 0x000100001a1d7824 */ /* 0x010fc600078e00ff */
[----:B------:R-:W-:Y:S01]  /*3b90*/  ISETP.LT.OR P0, PT, R25, RZ, P0 ;  /* 0x000000ff1900720c */ /* 0x000fe20000701670 */
[----:B------:R-:W-:-:S03]  /*3ba0*/  IMAD.U32 R25, RZ, RZ, UR6 ;  /* 0x00000006ff197e24 */ /* 0x000fc6000f8e00ff */
[----:B------:R-:W-:Y:S01]  /*3bb0*/  ISETP.GE.OR P0, PT, R21, UR27, P0 ;  /* 0x0000001b15007c0c */ /* 0x000fe20008706670 */
[----:B------:R-:W-:Y:S02]  /*3bc0*/  VIADD R24, R24, 0x2 ;  /* 0x0000000218187836 */ /* 0x000fe40000000000 */
[----:B--2---:R-:W-:-:S04]  /*3bd0*/  @!P2 IMAD.U32 R27, R27, 0x10000, RZ ;  /* 0x000100001b1ba824 */ /* 0x004fc800078e00ff */
[----:B------:R-:W-:Y:S01]  /*3be0*/  @!P2 FFMA.FTZ R4, R29, R27, R4 ;  /* 0x0000001b1d04a223 */ /* 0x000fe20000010004 */
[----:B------:R-:W-:Y:S01]  /*3bf0*/  ISETP.GE.OR P2, PT, R12, UR30, P0 ;  /* 0x0000001e0c007c0c */ /* 0x000fe20008746670 */
[----:B------:R-:W-:Y:S01]  /*3c00*/  IMAD.U32 R27, RZ, RZ, UR7 ;  /* 0x00000007ff1b7e24 */ /* 0x000fe2000f8e00ff */
[----:B------:R-:W-:Y:S01]  /*3c10*/  IADD3 R6, P0, P3, R25, UR17, R6 ;  /* 0x0000001119067c10 */ /* 0x000fe2000fb1e006 */
[----:B---3--:R-:W-:-:S03]  /*3c20*/  IMAD.U32 R25, R17, 0x10000, RZ ;  /* 0x0001000011197824 */ /* 0x008fc600078e00ff */
[----:B------:R-:W-:Y:S02]  /*3c30*/  IADD3.X R22, R27, UR10, R22, P0, P3 ;  /* 0x0000000a1b167c10 */ /* 0x000fe400087e6416 */
[----:B------:R-:W-:Y:S01]  /*3c40*/  IADD3 R26, P0, R6, UR17, RZ ;  /* 0x00000011061a7c10 */ /* 0x000fe2000ff1e0ff */
[----:B------:R-:W2:Y:S04]  /*3c50*/  LDG.E.U16 R27, desc[UR12][R14.64+0x22] ;  /* 0x0000220c0e1b7981 */ /* 0x000ea8000c1e1500 */
[----:B------:R-:W3:Y:S01]  /*3c60*/  @!P2 LDG.E.U16 R18, desc[UR12][R18.64+0x8] ;  /* 0x0000080c1212a981 */ /* 0x000ee2000c1e1500 */
        /* <DEDUP_REMOVED lines=9> */
[----:B------:R-:W4:Y:S02]  /*3d00*/  LDG.E.U16 R26, desc[UR12][R14.64+0x24] ;  /* 0x0000240c0e1a7981 */ /* 0x000f24000c1e1500 */
[----:B------:R-:W-:-:S04]  /*3d10*/  ISETP.GE.OR P0, PT, R23, UR27, P0 ;  /* 0x0000001b17007c0c */ /* 0x000fc80008706670 */
[----:B------:R-:W-:-:S13]  /*3d20*/  ISETP.GE.OR P0, PT, R13, UR30, P0 ;  /* 0x0000001e0d007c0c */ /* 0x000fda0008706670 */
[----:B------:R-:W5:Y:S01]  /*3d30*/  @!P0 LDG.E.U16 R19, desc[UR12][R16.64] ;  /* 0x0000000c10138981 */ /* 0x000f62000c1e1500 */
[----:B--2---:R-:W-:Y:S02]  /*3d40*/  IMAD.U32 R29, R27, 0x10000, RZ ;  /* 0x000100001b1d7824 */ /* 0x004fe400078e00ff */
[----:B---3--:R-:W-:Y:S01]  /*3d50*/  @!P2 IMAD.U32 R27, R18, 0x10000, RZ ;  /* 0x00010000121ba824 */ /* 0x008fe200078e00ff */
[----:B------:R-:W-:-:S03]  /*3d60*/  LOP3.LUT R18, R25, R8, RZ, 0xfc, !PT ;  /* 0x0000000819127212 */ /* 0x000fc600078efcff */
[----:B------:R-:W-:Y:S01]  /*3d70*/  @!P2 FFMA.FTZ R4, R29, R27, R4 ;  /* 0x0000001b1d04a223 */ /* 0x000fe20000010004 */
[----:B------:R-:W-:Y:S02]  /*3d80*/  ISETP.LT.OR P2, PT, R18, RZ, P1 ;  /* 0x000000ff1200720c */ /* 0x000fe40000f41670 */
[----:B------:R-:W-:Y:S01]  /*3d90*/  LOP3.LUT R25, R25, R12, RZ, 0xfc, !PT ;  /* 0x0000000c19197212 */ /* 0x000fe200078efcff */
[----:B------:R-:W2:Y:S01]  /*3da0*/  LDG.E.U16 R18, desc[UR12][R14.64+0x28] ;  /* 0x0000280c0e127981 */ /* 0x000ea2000c1e1500 */
[----:B------:R-:W-:Y:S02]  /*3db0*/  ISETP.GE.OR P2, PT, R23, UR27, P2 ;  /* 0x0000001b17007c0c */ /* 0x000fe40009746670 */
[----:B------:R-:W-:Y:S02]  /*3dc0*/  ISETP.LT.OR P3, PT, R25, RZ, P1 ;  /* 0x000000ff1900720c */ /* 0x000fe40000f61670 */
[----:B------:R-:W-:Y:S01]  /*3dd0*/  ISETP.GE.OR P5, PT, R8, UR30, P2 ;  /* 0x0000001e08007c0c */ /* 0x000fe200097a6670 */
[----:B------:R-:W3:Y:S01]  /*3de0*/  LDG.E.U16 R25, desc[UR12][R14.64+0x26] ;  /* 0x0000260c0e197981 */ /* 0x000ee2000c1e1500 */
[----:B------:R-:W-:-:S04]  /*3df0*/  ISETP.GE.OR P2, PT, R23, UR27, P3 ;  /* 0x0000001b17007c0c */ /* 0x000fc80009f46670 */
[----:B------:R-:W-:Y:S01]  /*3e00*/  ISETP.GE.OR P2, PT, R12, UR30, P2 ;  /* 0x0000001e0c007c0c */ /* 0x000fe20009746670 */
[----:B----4-:R-:W-:Y:S02]  /*3e10*/  IMAD.U32 R23, R26, 0x10000, RZ ;  /* 0x000100001a177824 */ /* 0x010fe400078e00ff */
[----:B-----5:R-:W-:-:S04]  /*3e20*/  @!P0 IMAD.U32 R19, R19, 0x10000, RZ ;  /* 0x0001000013138824 */ /* 0x020fc800078e00ff */
[----:B------:R-:W-:Y:S02]  /*3e30*/  @!P0 FFMA.FTZ R4, R23, R19, R4 ;  /* 0x0000001317048223 */ /* 0x000fe40000010004 */
[----:B------:R-:W4:Y:S04]  /*3e40*/  @!P5 LDG.E.U16 R23, desc[UR12][R16.64+0x2] ;  /* 0x0000020c1017d981 */ /* 0x000f28000c1e1500 */
[----:B------:R2:W5:Y:S01]  /*3e50*/  @!P2 LDG.E.U16 R19, desc[UR12][R16.64+0x4] ;  /* 0x0000040c1013a981 */ /* 0x000562000c1e1500 */
[----:B------:R-:W-:-:S04]  /*3e60*/  LOP3.LUT R29, R5, R24, RZ, 0xfc, !PT ;  /* 0x00000018051d7212 */ /* 0x000fc800078efcff */
[C---:B------:R-:W-:Y:S02]  /*3e70*/  LOP3.LUT R26, R29.reuse, R13, RZ, 0xfc, !PT ;  /* 0x0000000d1d1a7212 */ /* 0x040fe400078efcff */
[----:B------:R-:W-:Y:S02]  /*3e80*/  LOP3.LUT R27, R29, R8, RZ, 0xfc, !PT ;  /* 0x000000081d1b7212 */ /* 0x000fe400078efcff */
[----:B------:R-:W-:Y:S02]  /*3e90*/  ISETP.LT.OR P4, PT, R26, RZ, P1 ;  /* 0x000000ff1a00720c */ /* 0x000fe40000f81670 */
[----:B------:R-:W-:Y:S01]  /*3ea0*/  ISETP.LT.OR P3, PT, R27, RZ, P1 ;  /* 0x000000ff1b00720c */ /* 0x000fe20000f61670 */
[----:B------:R-:W-:Y:S01]  /*3eb0*/  IMAD.U32 R27, RZ, RZ, UR15 ;  /* 0x0000000fff1b7e24 */ /* 0x000fe2000f8e00ff */
[----:B------:R-:W-:Y:S02]  /*3ec0*/  LOP3.LUT R26, R29, R12, RZ, 0xfc, !PT ;  /* 0x0000000c1d1a7212 */ /* 0x000fe400078efcff */
[----:B------:R-:W-:-:S02]  /*3ed0*/  ISETP.GE.OR P4, PT, R5, UR27, P4 ;  /* 0x0000001b05007c0c */ /* 0x000fc4000a786670 */
[----:B------:R-:W-:Y:S02]  /*3ee0*/  ISETP.LT.OR P0, PT, R26, RZ, P1 ;  /* 0x000000ff1a00720c */ /* 0x000fe40000f01670 */
[C---:B------:R-:W-:Y:S02]  /*3ef0*/  ISETP.GE.OR P3, PT, R5.reuse, UR27, P3 ;  /* 0x0000001b05007c0c */ /* 0x040fe40009f66670 */
[----:B------:R-:W-:Y:S02]  /*3f00*/  ISETP.GE.OR P0, PT, R5, UR27, P0 ;  /* 0x0000001b05007c0c */ /* 0x000fe40008706670 */
[----:B------:R-:W-:Y:S02]  /*3f10*/  ISETP.GE.OR P3, PT, R8, UR30, P3 ;  /* 0x0000001e08007c0c */ /* 0x000fe40009f66670 */
[----:B------:R-:W-:Y:S01]  /*3f20*/  ISETP.GE.OR P0, PT, R12, UR30, P0 ;  /* 0x0000001e0c007c0c */ /* 0x000fe20008706670 */
[----:B--2---:R-:W-:Y:S02]  /*3f30*/  IMAD.U32 R17, R18, 0x10000, RZ ;  /* 0x0001000012117824 */ /* 0x004fe400078e00ff */
[----:B---3--:R-:W-:-:S02]  /*3f40*/  IMAD.U32 R25, R25, 0x10000, RZ ;  /* 0x0001000019197824 */ /* 0x008fc400078e00ff */
[----:B----4-:R-:W-:-:S04]  /*3f50*/  @!P5 IMAD.U32 R23, R23, 0x10000, RZ ;  /* 0x000100001717d824 */ /* 0x010fc800078e00ff */
[----:B------:R-:W-:Y:S01]  /*3f60*/  @!P5 FFMA.FTZ R4, R25, R23, R4 ;  /* 0x000000171904d223 */ /* 0x000fe20000010004 */
[----:B-----5:R-:W-:Y:S01]  /*3f70*/  @!P2 IMAD.U32 R19, R19, 0x10000, RZ ;  /* 0x000100001313a824 */ /* 0x020fe200078e00ff */
[----:B------:R-:W-:Y:S01]  /*3f80*/  IADD3 R6, P5, P6, R27, UR17, R6 ;  /* 0x000000111b067c10 */ /* 0x000fe2000febe006 */
[----:B------:R-:W-:Y:S01]  /*3f90*/  IMAD.U32 R25, RZ, RZ, UR16 ;  /* 0x00000010ff197e24 */ /* 0x000fe2000f8e00ff */
[----:B------:R-:W-:Y:S01]  /*3fa0*/  LOP3.LUT R23, R21, R24, RZ, 0xfc, !PT ;  /* 0x0000001815177212 */ /* 0x000fe200078efcff */
[----:B------:R-:W-:Y:S01]  /*3fb0*/  @!P2 FFMA.FTZ R4, R17, R19, R4 ;  /* 0x000000131104a223 */ /* 0x000fe20000010004 */
[----:B------:R-:W-:Y:S01]  /*3fc0*/  ISETP.GE.OR P2, PT, R13, UR30, P4 ;  /* 0x0000001e0d007c0c */ /* 0x000fe2000a746670 */
[----:B------:R-:W-:Y:S01]  /*3fd0*/  IMAD.U32 R19, RZ, RZ, UR15 ;  /* 0x0000000fff137e24 */ /* 0x000fe2000f8e00ff */
[----:B------:R-:W-:Y:S02]  /*3fe0*/  IADD3.X R5, R25, UR10, R22, P5, P6 ;  /* 0x0000000a19057c10 */ /* 0x000fe4000afec416 */
[----:B------:R-:W-:-:S02]  /*3ff0*/  LEA R16, P4, R6, UR28, 0x1 ;  /* 0x0000001c06107c11 */ /* 0x000fc4000f8808ff */
[----:B------:R-:W-:Y:S02]  /*4000*/  LOP3.LUT R18, R23, R13, RZ, 0xfc, !PT ;  /* 0x0000000d17127212 */ /* 0x000fe400078efcff */
[--C-:B------:R-:W-:Y:S02]  /*4010*/  LEA.HI.X R17, R6, UR29, R5.reuse, 0x1, P4 ;  /* 0x0000001d06117c11 */ /* 0x100fe4000a0f0c05 */
[----:B------:R-:W-:Y:S02]  /*4020*/  IADD3 R19, P6, P5, R19, 0x2, R6 ;  /* 0x0000000213137810 */ /* 0x000fe40007dde006 */
[----:B------:R-:W-:Y:S01]  /*4030*/  ISETP.LT.OR P4, PT, R18, RZ, P1 ;  /* 0x000000ff1200720c */ /* 0x000fe20000f81670 */
[----:B------:R-:W2:Y:S01]  /*4040*/  LDG.E.U16 R6, desc[UR12][R14.64+0x2a] ;  /* 0x00002a0c0e067981 */ /* 0x000ea2000c1e1500 */
[----:B------:R-:W-:Y:S02]  /*4050*/  LOP3.LUT R22, R23, R8, RZ, 0xfc, !PT ;  /* 0x0000000817167212 */ /* 0x000fe400078efcff */
[----:B------:R-:W-:Y:S01]  /*4060*/  IADD3.X R26, RZ, UR16, R5, P6, P5 ;  /* 0x00000010ff1a7c10 */ /* 0x000fe2000b7ea405 */
[----:B------:R-:W3:Y:S01]  /*4070*/  @!P0 LDG.E.U16 R24, desc[UR12][R16.64+0x8] ;  /* 0x0000080c10188981 */ /* 0x000ee2000c1e1500 */
[----:B------:R-:W-:-:S02]  /*4080*/  ISETP.GE.OR P4, PT, R21, UR27, P4 ;  /* 0x0000001b15007c0c */ /* 0x000fc4000a786670 */
[----:B------:R-:W-:Y:S01]  /*4090*/  ISETP.LT.OR P5, PT, R22, RZ, P1 ;  /* 0x000000ff1600720c */ /* 0x000fe20000fa1670 */
[----:B------:R-:W4:Y:S01]  /*40a0*/  @!P2 LDG.E.U16 R5, desc[UR12][R16.64+0x4] ;  /* 0x0000040c1005a981 */ /* 0x000f22000c1e1500 */
[----:B------:R-:W-:Y:S02]  /*40b0*/  LOP3.LUT R23, R23, R12, RZ, 0xfc, !PT ;  /* 0x0000000c17177212 */ /* 0x000fe400078efcff */
[----:B------:R-:W-:Y:S01]  /*40c0*/  ISETP.GE.OR P4, PT, R13, UR30, P4 ;  /* 0x0000001e0d007c0c */ /* 0x000fe2000a786670 */
[----:B------:R2:W5:Y:S01]  /*40d0*/  @!P3 LDG.E.U16 R22, desc[UR12][R16.64+0x6] ;  /* 0x0000060c1016b981 */ /* 0x000562000c1e1500 */
[----:B------:R-:W-:Y:S02]  /*40e0*/  ISETP.GE.OR P5, PT, R21, UR27, P5 ;  /* 0x0000001b15007c0c */ /* 0x000fe4000afa6670 */
[----:B------:R-:W-:Y:S01]  /*40f0*/  ISETP.LT.OR P1, PT, R23, RZ, P1 ;  /* 0x000000ff1700720c */ /* 0x000fe20000f21670 */
[----:B------:R-:W3:Y:S01]  /*4100*/  LDG.E.U16 R13, desc[UR12][R14.64+0x2c] ;  /* 0x00002c0c0e0d7981 */ /* 0x000ee2000c1e1500 */
[----:B------:R-:W-:-:S02]  /*4110*/  LEA R18, P6, R19, UR28, 0x1 ;  /* 0x0000001c13127c11 */ /* 0x000fc4000f8c08ff */
[----:B------:R-:W-:Y:S01]  /*4120*/  ISETP.GE.OR P5, PT, R8, UR30, P5 ;  /* 0x0000001e08007c0c */ /* 0x000fe2000afa6670 */
[----:B------:R-:W5:Y:S01]  /*4130*/  LDG.E.U16 R23, desc[UR12][R14.64+0x2e] ;  /* 0x00002e0c0e177981 */ /* 0x000f62000c1e1500 */
[----:B------:R-:W-:Y:S02]  /*4140*/  LEA.HI.X R19, R19, UR29, R26, 0x1, P6 ;  /* 0x0000001d13137c11 */ /* 0x000fe4000b0f0c1a */
[----:B------:R-:W-:Y:S01]  /*4150*/  ISETP.GE.OR P1, PT, R21, UR27, P1 ;  /* 0x0000001b15007c0c */ /* 0x000fe20008f26670 */
[----:B------:R-:W5:Y:S03]  /*4160*/  LDG.E.U16 R26, desc[UR12][R14.64+0x30] ;  /* 0x0000300c0e1a7981 */ /* 0x000f66000c1e1500 */
[----:B------:R-:W-:Y:S01]  /*4170*/  ISETP.GE.OR P1, PT, R12, UR30, P1 ;  /* 0x0000001e0c007c0c */ /* 0x000fe20008f26670 */
[----:B------:R-:W5:Y:S04]  /*4180*/  @!P4 LDG.E.U16 R25, desc[UR12][R18.64+0x4] ;  /* 0x0000040c1219c981 */ /* 0x000f68000c1e1500 */
[----:B------:R-:W5:Y:S04]  /*4190*/  LDG.E.U16 R12, desc[UR12][R14.64+0x32] ;  /* 0x0000320c0e0c7981 */ /* 0x000f68000c1e1500 */
[----:B------:R-:W5:Y:S04]  /*41a0*/  @!P5 LDG.E.U16 R8, desc[UR12][R18.64+0x6] ;  /* 0x0000060c1208d981 */ /* 0x000f68000c1e1500 */
[----:B------:R0:W5:Y:S04]  /*41b0*/  LDG.E.U16 R21, desc[UR12][R14.64+0x34] ;  /* 0x0000340c0e157981 */ /* 0x000168000c1e1500 */
[----:B------:R-:W5:Y:S01]  /*41c0*/  @!P1 LDG.E.U16 R16, desc[UR12][R18.64+0x8] ;  /* 0x0000080c12109981 */ /* 0x000f62000c1e1500 */
[----:B------:R-:W-:-:S02]  /*41d0*/  IMAD R20, R20, UR37, RZ ;  /* 0x0000002514147c24 */ /* 0x000fc4000f8e02ff */
[----:B------:R-:W-:Y:S02]  /*41e0*/  IMAD R9, R9, UR35, RZ ;  /* 0x0000002309097c24 */ /* 0x000fe4000f8e02ff */
[----:B------:R-:W-:Y:S02]  /*41f0*/  IMAD R10, R10, UR32, RZ ;  /* 0x000000200a0a7c24 */ /* 0x000fe4000f8e02ff */
[----:B--2---:R-:W-:Y:S02]  /*4200*/  IMAD.U32 R17, R6, 0x10000, RZ ;  /* 0x0001000006117824 */ /* 0x004fe400078e00ff */
[----:B----4-:R-:W-:-:S04]  /*4210*/  @!P2 IMAD.U32 R5, R5, 0x10000, RZ ;  /* 0x000100000505a824 */ /* 0x010fc800078e00ff */
[----:B------:R-:W-:Y:S01]  /*4220*/  @!P2 FFMA.FTZ R4, R17, R5, R4 ;  /* 0x000000051104a223 */ /* 0x000fe20000010004 */
[----:B---3--:R-:W-:Y:S02]  /*4230*/  IMAD.U32 R27, R13, 0x10000, RZ ;  /* 0x000100000d1b7824 */ /* 0x008fe400078e00ff */
[----:B-----5:R-:W-:Y:S02]  /*4240*/  @!P3 IMAD.U32 R13, R22, 0x10000, RZ ;  /* 0x00010000160db824 */ /* 0x020fe400078e00ff */
[----:B------:R-:W-:Y:S02]  /*4250*/  IMAD.U32 R23, R23, 0x10000, RZ ;  /* 0x0001000017177824 */ /* 0x000fe400078e00ff */
[----:B------:R-:W-:Y:S02]  /*4260*/  @!P0 IMAD.U32 R5, R24, 0x10000, RZ ;  /* 0x0001000018058824 */ /* 0x000fe400078e00ff */
[----:B------:R-:W-:Y:S01]  /*4270*/  @!P3 FFMA.FTZ R4, R27, R13, R4 ;  /* 0x0000000d1b04b223 */ /* 0x000fe20000010004 */
[----:B------:R-:W-:-:S03]  /*4280*/  IMAD R6, R11, UR36, RZ ;  /* 0x000000240b067c24 */ /* 0x000fc6000f8e02ff */
[----:B------:R-:W-:Y:S01]  /*4290*/  @!P0 FFMA.FTZ R4, R23, R5, R4 ;  /* 0x0000000517048223 */ /* 0x000fe20000010004 */
[----:B------:R-:W-:Y:S02]  /*42a0*/  IMAD.U32 R5, R26, 0x10000, RZ ;  /* 0x000100001a057824 */ /* 0x000fe400078e00ff */
[----:B------:R-:W-:Y:S01]  /*42b0*/  @!P4 IMAD.U32 R25, R25, 0x10000, RZ ;  /* 0x000100001919c824 */ /* 0x000fe200078e00ff */
[--C-:B------:R-:W-:Y:S02]  /*42c0*/  SHF.R.S32.HI R13, RZ, 0x1f, R20.reuse ;  /* 0x0000001fff0d7819 */ /* 0x100fe40000011414 */
[----:B------:R-:W-:Y:S01]  /*42d0*/  IADD3 R20, P0, P2, R9, R6, R20 ;  /* 0x0000000609147210 */ /* 0x000fe20007a1e014 */
[----:B------:R-:W-:Y:S01]  /*42e0*/  @!P4 FFMA.FTZ R4, R5, R25, R4 ;  /* 0x000000190504c223 */ /* 0x000fe20000010004 */
[----:B------:R-:W-:Y:S01]  /*42f0*/  SHF.R.S32.HI R11, RZ, 0x1f, R6 ;  /* 0x0000001fff0b7819 */ /* 0x000fe20000011406 */
[----:B0-----:R-:W-:Y:S01]  /*4300*/  IMAD.U32 R15, R12, 0x10000, RZ ;  /* 0x000100000c0f7824 */ /* 0x001fe200078e00ff */
[----:B------:R-:W-:Y:S01]  /*4310*/  SHF.R.S32.HI R6, RZ, 0x1f, R9 ;  /* 0x0000001fff067819 */ /* 0x000fe20000011409 */
[----:B------:R-:W-:-:S02]  /*4320*/  @!P5 IMAD.U32 R5, R8, 0x10000, RZ ;  /* 0x000100000805d824 */ /* 0x000fc400078e00ff */
[----:B------:R-:W-:Y:S01]  /*4330*/  IMAD R9, R7, UR34, RZ ;  /* 0x0000002207097c24 */ /* 0x000fe2000f8e02ff */
[----:B------:R-:W-:Y:S01]  /*4340*/  IADD3.X R6, R6, R11, R13, P0, P2 ;  /* 0x0000000b06067210 */ /* 0x000fe200007e440d */
[----:B------:R-:W-:Y:S01]  /*4350*/  @!P5 FFMA.FTZ R4, R15, R5, R4 ;  /* 0x000000050f04d223 */ /* 0x000fe20000010004 */
[----:B------:R-:W-:Y:S02]  /*4360*/  IMAD.U32 R21, R21, 0x10000, RZ ;  /* 0x0001000015157824 */ /* 0x000fe400078e00ff */
[--C-:B------:R-:W-:Y:S01]  /*4370*/  IADD3 R5, P0, P2, R10, R20, R9.reuse ;  /* 0x000000140a057210 */ /* 0x100fe20007a1e009 */
[----:B------:R-:W-:Y:S01]  /*4380*/  @!P1 IMAD.U32 R7, R16, 0x10000, RZ ;  /* 0x0001000010079824 */ /* 0x000fe200078e00ff */
[----:B------:R-:W-:Y:S02]  /*4390*/  SHF.R.S32.HI R10, RZ, 0x1f, R10 ;  /* 0x0000001fff0a7819 */ /* 0x000fe4000001140a */
[----:B------:R-:W-:Y:S01]  /*43a0*/  SHF.R.S32.HI R9, RZ, 0x1f, R9 ;  /* 0x0000001fff097819 */ /* 0x000fe20000011409 */
[----:B------:R-:W-:-:S03]  /*43b0*/  @!P1 FFMA.FTZ R4, R21, R7, R4 ;  /* 0x0000000715049223 */ /* 0x000fc60000010004 */
        /* <DEDUP_REMOVED lines=11> */
.L_x_356:
[----:B------:R-:W-:Y:S05]  /*4470*/  EXIT ;  /* 0x000000000000794d */ /* 0x000fea0003800000 */
.L_x_358:
        /* <DEDUP_REMOVED lines=16> */
.L_x_495:


//--------------------- .text._ZN2at6native51_GLOBAL__N__11011a27_18_DepthwiseConv3d_cu_35e0c7b528conv_depthwise3d_cuda_kernelIN3c104HalfEfLin1ELin1ELin1ELin1ELin1ELin1EEEvNS_27GenericPackedTensorAccessorIKT_Lm5ENS_16DefaultPtrTraitsEiEENS5_IS6_Lm5ES8_iEES9_PS7_iiiiiiiii --------------------------
	.section	.text._ZN2at6native51_GLOBAL__N__11011a27_18_DepthwiseConv3d_cu_35e0c7b528conv_depthwise3d_cuda_kernelIN3c104HalfEfLin1ELin1ELin1ELin1ELin1ELin1EEEvNS_27GenericPackedTensorAccessorIKT_Lm5ENS_16DefaultPtrTraitsEiEENS5_IS6_Lm5ES8_iEES9_PS7_iiiiiiiii,"ax",@progbits
	.align	128
.text._ZN2at6native51_GLOBAL__N__11011a27_18_DepthwiseConv3d_cu_35e0c7b528conv_depthwise3d_cuda_kernelIN3c104HalfEfLin1ELin1ELin1ELin1ELin1ELin1EEEvNS_27GenericPackedTensorAccessorIKT_Lm5ENS_16DefaultPtrTraitsEiEENS5_IS6_Lm5ES8_iEES9_PS7_iiiiiiiii:
        .type           _ZN2at6native51_GLOBAL__N__11011a27_18_DepthwiseConv3d_cu_35e0c7b528conv_depthwise3d_cuda_kernelIN3c104HalfEfLin1ELin1ELin1ELin1ELin1ELin1EEEvNS_27GenericPackedTensorAccessorIKT_Lm5ENS_16DefaultPtrTraitsEiEENS5_IS6_Lm5ES8_iEES9_PS7_iiiiiiiii,@function
        .size           _ZN2at6native51_GLOBAL__N__11011a27_18_DepthwiseConv3d_cu_35e0c7b528conv_depthwise3d_cuda_kernelIN3c104HalfEfLin1ELin1ELin1ELin1ELin1ELin1EEEvNS_27GenericPackedTensorAccessorIKT_Lm5ENS_16DefaultPtrTraitsEiEENS5_IS6_Lm5ES8_iEES9_PS7_iiiiiiiii,(.L_x_496 - _ZN2at6native51_GLOBAL__N__11011a27_18_DepthwiseConv3d_cu_35e0c7b528conv_depthwise3d_cuda_kernelIN3c104HalfEfLin1ELin1ELin1ELin1ELin1ELin1EEEvNS_27GenericPackedTensorAccessorIKT_Lm5ENS_16DefaultPtrTraitsEiEENS5_IS6_Lm5ES8_iEES9_PS7_iiiiiiiii)
        .other          _ZN2at6native51_GLOBAL__N__11011a27_18_DepthwiseConv3d_cu_35e0c7b528conv_depthwise3d_cuda_kernelIN3c104HalfEfLin1ELin1ELin1ELin1ELin1ELin1EEEvNS_27GenericPackedTensorAccessorIKT_Lm5ENS_16DefaultPtrTraitsEiEENS5_IS6_Lm5ES8_iEES9_PS7_iiiiiiiii,@"STO_CUDA_ENTRY STV_DEFAULT"
_ZN2at6native51_GLOBAL__N__11011a27_18_DepthwiseConv3d_cu_35e0c7b528conv_depthwise3d_cuda_kernelIN3c104HalfEfLin1ELin1ELin1ELin1ELin1ELin1EEEvNS_27GenericPackedTensorAccessorIKT_Lm5ENS_16DefaultPtrTraitsEiEENS5_IS6_Lm5ES8_iEES9_PS7_iiiiiiiii:
        /* <DEDUP_REMOVED lines=61> */
.L_x_371:
        /* <DEDUP_REMOVED lines=12> */
[----:B------:R-:W-:Y:S01]  /*0490*/  IMAD R9, R4, R7, RZ ;  /* 0x0000000704097224 */ /* 0x000fe200078e02ff */
[----:B------:R-:W-:-:S10]  /*04a0*/  HFMA2.MMA R4, -RZ, RZ, 0, 0 ;  /* 0x00000000ff047435 */ /* 0x000fd400000001ff */
        /* <DEDUP_REMOVED lines=13> */
[----:B0-----:R-:W-:-:S03]  /*0580*/  VIADD R6, R5, 0xffffffe ;  /* 0x0ffffffe05067836 */ /* 0x001fc60000000000 */
[----:B------:R-:W-:Y:S01]  /*0590*/  ISETP.GE.AND P2, PT, R2, RZ, PT ;  /* 0x000000ff0200720c */ /* 0x000fe20003f46270 */
[----:B------:R0:W1:Y:S01]  /*05a0*/  F2I.FTZ.U32.TRUNC.NTZ R7, R6 ;  /* 0x0000000600077305 */ /* 0x000062000021f000 */
[----:B--2---:R-:W-:-:S05]  /*05b0*/  IABS R2, R10 ;  /* 0x0000000a00027213 */ /* 0x004fca0000000000 */
[----:B------:R-:W-:Y:S02]  /*05c0*/  @P0 IADD3 R21, R21, 0x1, RZ ;  /* 0x0000000115150810 */ /* 0x000fe40007ffe0ff */
[----:B------:R-:W2:Y:S01]  /*05d0*/  I2F.RP R9, R2 ;  /* 0x0000000200097306 */ /* 0x000ea20000209400 */
[----:B0-----:R-:W-:-:S03]  /*05e0*/  IMAD.MOV.U32 R6, RZ, RZ, RZ ;  /* 0x000000ffff067224 */ /* 0x001fc600078e00ff */
[----:B------:R-:W-:Y:S01]  /*05f0*/  @!P2 IMAD.MOV R21, RZ, RZ, -R21 ;  /* 0x000000ffff15a224 */ /* 0x000fe200078e0a15 */
[----:B------:R-:W-:Y:S01]  /*0600*/  @!P1 LOP3.LUT R21, RZ, R3, RZ, 0x33, !PT ;  /* 0x00000003ff159212 */ /* 0x000fe200078e33ff */
[----:B-1----:R-:W-:-:S03]  /*0610*/  IMAD.MOV R5, RZ, RZ, -R7 ;  /* 0x000000ffff057224 */ /* 0x002fc600078e0a07 */
[----:B------:R-:W-:Y:S01]  /*0620*/  IABS R8, R21 ;  /* 0x0000001500087213 */ /* 0x000fe20000000000 */
[----:B------:R-:W-:-:S04]  /*0630*/  IMAD R5, R5, R4, RZ ;  /* 0x0000000405057224 */ /* 0x000fc800078e02ff */
[----:B------:R-:W-:Y:S01]  /*0640*/  IMAD.HI.U32 R6, R7, R5, R6 ;  /* 0x0000000507067227 */ /* 0x000fe200078e0006 */
[----:B--2---:R-:W0:Y:S03]  /*0650*/  MUFU.RCP R9, R9 ;  /* 0x0000000900097308 */ /* 0x004e260000001000 */
[----:B------:R-:W-:Y:S02]  /*0660*/  IMAD.MOV.U32 R7, RZ, RZ, R8 ;  /* 0x000000ffff077224 */ /* 0x000fe400078e0008 */
[----:B------:R-:W1:Y:S02]  /*0670*/  LDC R8, c[0x0][0x24c] ;  /* 0x00009300ff087b82 */ /* 0x000e640000000800 */
[----:B------:R-:W-:-:S04]  /*0680*/  IMAD.HI.U32 R5, R6, R7, RZ ;  /* 0x0000000706057227 */ /* 0x000fc800078e00ff */
[----:B------:R-:W-:-:S04]  /*0690*/  IMAD.MOV R6, RZ, RZ, -R5 ;  /* 0x000000ffff067224 */ /* 0x000fc800078e0a05 */
[----:B------:R-:W-:Y:S02]  /*06a0*/  IMAD R7, R4, R6, R7 ;  /* 0x0000000604077224 */ /* 0x000fe400078e0207 */
[----:B0-----:R-:W-:-:S03]  /*06b0*/  VIADD R6, R9, 0xffffffe ;  /* 0x0ffffffe09067836 */ /* 0x001fc60000000000 */
[----:B------:R-:W-:-:S13]  /*06c0*/  ISETP.GT.U32.AND P1, PT, R4, R7, PT ;  /* 0x000000070400720c */ /* 0x000fda0003f24070 */
[-C--:B------:R-:W-:Y:S01]  /*06d0*/  @!P1 IADD3 R7, R7, -R4.reuse, RZ ;  /* 0x8000000407079210 */ /* 0x080fe20007ffe0ff */
[----:B------:R-:W-:Y:S01]  /*06e0*/  @!P1 VIADD R5, R5, 0x1 ;  /* 0x0000000105059836 */ /* 0x000fe20000000000 */
[----:B------:R-:W-:Y:S02]  /*06f0*/  ISETP.NE.AND P1, PT, R0, RZ, PT ;  /* 0x000000ff0000720c */ /* 0x000fe40003f25270 */
[----:B------:R-:W-:Y:S02]  /*0700*/  ISETP.GE.U32.AND P0, PT, R7, R4, PT ;  /* 0x000000040700720c */ /* 0x000fe40003f06070 */
[----:B------:R-:W-:Y:S01]  /*0710*/  LOP3.LUT R4, R21, R0, RZ, 0x3c, !PT ;  /* 0x0000000015047212 */ /* 0x000fe200078e3cff */
[----:B------:R0:W2:Y:S03]  /*0720*/  F2I.FTZ.U32.TRUNC.NTZ R7, R6 ;  /* 0x0000000600077305 */ /* 0x0000a6000021f000 */
[----:B------:R-:W-:-:S02]  /*0730*/  ISETP.GE.AND P2, PT, R4, RZ, PT ;  /* 0x000000ff0400720c */ /* 0x000fc40003f46270 */
[----:B-1----:R-:W-:Y:S02]  /*0740*/  IABS R4, R8 ;  /* 0x0000000800047213 */ /* 0x002fe40000000000 */
[----:B0-----:R-:W-:-:S03]  /*0750*/  MOV R6, RZ ;  /* 0x000000ff00067202 */ /* 0x001fc60000000f00 */
        /* <DEDUP_REMOVED lines=23> */
[----:B------:R-:W-:Y:S01]  /*08d0*/  @P0 IADD3 R9, R9, 0x1, RZ ;  /* 0x0000000109090810 */ /* 0x000fe20007ffe0ff */
[----:B-1----:R-:W-:-:S05]  /*08e0*/  IMAD.MOV R11, RZ, RZ, -R7 ;  /* 0x000000ffff0b7224 */ /* 0x002fca00078e0a07 */
[----:B------:R-:W-:Y:S01]  /*08f0*/  @!P2 IMAD.MOV R9, RZ, RZ, -R9 ;  /* 0x000000ffff09a224 */ /* 0x000fe200078e0a09 */
[----:B------:R-:W-:Y:S01]  /*0900*/  @!P1 LOP3.LUT R9, RZ, R10, RZ, 0x33, !PT ;  /* 0x0000000aff099212 */ /* 0x000fe200078e33ff */
[----:B------:R-:W-:-:S03]  /*0910*/  IMAD R11, R11, R4, RZ ;  /* 0x000000040b0b7224 */ /* 0x000fc600078e02ff */
[----:B------:R-:W-:Y:S01]  /*0920*/  IABS R2, R9 ;  /* 0x0000000900027213 */ /* 0x000fe20000000000 */
[----:B------:R-:W-:-:S04]  /*0930*/  IMAD.HI.U32 R6, R7, R11, R6 ;  /* 0x0000000b07067227 */ /* 0x000fc800078e0006 */
[----:B------:R-:W-:Y:S02]  /*0940*/  IMAD.MOV.U32 R7, RZ, RZ, R2 ;  /* 0x000000ffff077224 */ /* 0x000fe400078e0002 */
[----:B------:R-:W-:Y:S02]  /*0950*/  IMAD.MOV R11, RZ, RZ, -R5 ;  /* 0x000000ffff0b7224 */ /* 0x000fe400078e0a05 */
[----:B------:R-:W-:Y:S02]  /*0960*/  IMAD.HI.U32 R20, R6, R7, RZ ;  /* 0x0000000706147227 */ /* 0x000fe400078e00ff */
[----:B------:R-:W0:Y:S02]  /*0970*/  LDC R6, c[0x0][0x2bc] ;  /* 0x0000af00ff067b82 */ /* 0x000e240000000800 */
[----:B------:R-:W-:Y:S02]  /*0980*/  IMAD.MOV R2, RZ, RZ, -R20 ;  /* 0x000000ffff027224 */ /* 0x000fe400078e0a14 */
[----:B------:R-:W-:-:S02]  /*0990*/  IMAD R11, R0, R11, R21 ;  /* 0x0000000b000b7224 */ /* 0x000fc400078e0215 */
[----:B------:R-:W-:Y:S01]  /*09a0*/  IMAD R7, R4, R2, R7 ;  /* 0x0000000204077224 */ /* 0x000fe200078e0207 */
[----:B------:R-:W-:-:S04]  /*09b0*/  LOP3.LUT R2, R9, R8, RZ, 0x3c, !PT ;  /* 0x0000000809027212 */ /* 0x000fc800078e3cff */
[----:B------:R-:W-:Y:S02]  /*09c0*/  ISETP.GT.U32.AND P1, PT, R4, R7, PT ;  /* 0x000000070400720c */ /* 0x000fe40003f24070 */
[----:B------:R-:W-:Y:S01]  /*09d0*/  ISETP.GE.AND P2, PT, R2, RZ, PT ;  /* 0x000000ff0200720c */ /* 0x000fe20003f46270 */
[----:B------:R-:W-:-:S04]  /*09e0*/  IMAD.MOV R2, RZ, RZ, -R21 ;  /* 0x000000ffff027224 */ /* 0x000fc800078e0a15 */
[----:B------:R-:W-:-:S06]  /*09f0*/  IMAD R3, R3, R2, R22 ;  /* 0x0000000203037224 */ /* 0x000fcc00078e0216 */
[-C--:B------:R-:W-:Y:S01]  /*0a00*/  @!P1 IADD3 R7, R7, -R4.reuse, RZ ;  /* 0x8000000407079210 */ /* 0x080fe20007ffe0ff */
[----:B------:R-:W-:Y:S01]  /*0a10*/  @!P1 VIADD R20, R20, 0x1 ;  /* 0x0000000114149836 */ /* 0x000fe20000000000 */
[----:B------:R-:W-:Y:S02]  /*0a20*/  ISETP.NE.AND P1, PT, R8, RZ, PT ;  /* 0x000000ff0800720c */ /* 0x000fe40003f25270 */
[----:B------:R-:W-:Y:S01]  /*0a30*/  ISETP.GE.U32.AND P0, PT, R7, R4, PT ;  /* 0x000000040700720c */ /* 0x000fe20003f06070 */
[----:B------:R-:W-:Y:S01]  /*0a40*/  IMAD.MOV.U32 R7, RZ, RZ, RZ ;  /* 0x000000ffff077224 */ /* 0x000fe200078e00ff */
[----:B------:R-:W-:-:S05]  /*0a50*/  IADD3 R4, -R9, RZ, RZ ;  /* 0x000000ff09047210 */ /* 0x000fca0007ffe1ff */
[----:B------:R-:W-:-:S06]  /*0a60*/  IMAD R10, R10, R4, R5 ;  /* 0x000000040a0a7224 */ /* 0x000fcc00078e0205 */
        /* <DEDUP_REMOVED lines=43> */
[----:B------:R-:W-:Y:S01]  /*0d20*/  ULDC UR10, c[0x0][0x22c] ;  /* 0x00008b00000a7ab9 */ /* 0x000fe20000000800 */
[----:B------:R-:W-:Y:S01]  /*0d30*/  @!P2 IMAD.MOV R6, RZ, RZ, -R6 ;  /* 0x000000ffff06a224 */ /* 0x000fe200078e0a06 */
        /* <DEDUP_REMOVED lines=16> */
[----:B------:R-:W-:Y:S02]  /*0e40*/  IADD3.X R3, R6, R7, R12, P0, P1 ;  /* 0x0000000706037210 */ /* 0x000fe400007e240c */
[C---:B------:R-:W-:Y:S02]  /*0e50*/  LEA R0, P0, R4.reuse, UR10, 0x1 ;  /* 0x0000000a04007c11 */ /* 0x040fe4000f8008ff */
[----:B------:R-:W-:Y:S02]  /*0e60*/  MOV R7, RZ ;  /* 0x000000ff00077202 */ /* 0x000fe40000000f00 */
[----:B------:R-:W-:-:S09]  /*0e70*/  LEA.HI.X R2, R4, UR11, R3, 0x1, P0 ;  /* 0x0000000b04027c11 */ /* 0x000fd200080f0c03 */
.L_x_370:
        /* <DEDUP_REMOVED lines=24> */
.L_x_364:
[----:B------:R-:W-:Y:S01]  /*1000*/  IADD3 R4, R4, -0x10, RZ ;  /* 0xfffffff004047810 */ /* 0x000fe20007ffe0ff */
[----:B------:R-:W-:Y:S02]  /*1010*/  IMAD.U32 R13, RZ, RZ, UR4 ;  /* 0x00000004ff0d7e24 */ /* 0x000fe4000f8e00ff */
[----:B------:R-:W-:Y:S01]  /*1020*/  IMAD.U32 R15, RZ, RZ, UR4 ;  /* 0x00000004ff0f7e24 */ /* 0x000fe2000f8e00ff */
[----:B------:R-:W-:Y:S02]  /*1030*/  ISETP.GT.AND P1, PT, R4, 0xc, PT ;  /* 0x0000000c0400780c */ /* 0x000fe40003f24270 */
[----:B------:R-:W-:Y:S01]  /*1040*/  IADD3 R0, P3, P4, R0, -UR4, -R13 ;  /* 0x8000000400007c10 */ /* 0x000fe2000fc7e80d */
[----:B------:R-:W-:-:S03]  /*1050*/  IMAD.U32 R13, RZ, RZ, UR5 ;  /* 0x00000005ff0d7e24 */ /* 0x000fc6000f8e00ff */
[----:B------:R-:W-:Y:S02]  /*1060*/  IADD3 R0, P5, P6, R0, -UR4, -R15 ;  /* 0x8000000400007c10 */ /* 0x000fe4000febe80f */
[----:B------:R-:W-:-:S04]  /*1070*/  IADD3.X R2, R2, ~UR5, ~R13, P3, P4 ;  /* 0x8000000502027c10 */ /* 0x000fc80009fe8c0d */
[----:B------:R-:W-:Y:S01]  /*1080*/  IADD3.X R2, R2, ~UR5, ~R13, P5, P6 ;  /* 0x8000000502027c10 */ /* 0x000fe2000afecc0d */
[----:B------:R-:W-:Y:S06]  /*1090*/  @P1 BRA `(.L_x_364) ;  /* 0xfffffffc00d81947 */ /* 0x000fec000383ffff */
.L_x_363:
        /* <DEDUP_REMOVED lines=9> */
.L_x_362:
[----:B------:R-:W-:Y:S01]  /*1130*/  VIADD R4, R4, 0xfffffffc ;  /* 0xfffffffc04047836 */ /* 0x000fe20000000000 */
[----:B------:R-:W-:-:S04]  /*1140*/  IADD3 R0, P1, R0, -UR4, RZ ;  /* 0x8000000400007c10 */ /* 0x000fc8000ff3e0ff */
[----:B------:R-:W-:Y:S02]  /*1150*/  ISETP.NE.AND P0, PT, R4, RZ, PT ;  /* 0x000000ff0400720c */ /* 0x000fe40003f05270 */
[----:B------:R-:W-:-:S11]  /*1160*/  IADD3.X R2, R2, ~UR5, RZ, P1, !PT ;  /* 0x8000000502027c10 */ /* 0x000fd60008ffe4ff */
[----:B------:R-:W-:Y:S05]  /*1170*/  @P0 BRA `(.L_x_362) ;  /* 0xfffffffc00ec0947 */ /* 0x000fea000383ffff */
.L_x_361:
[----:B------:R-:W-:Y:S01]  /*1180*/  ISETP.NE.AND P0, PT, R3, RZ, PT ;  /* 0x000000ff0300720c */ /* 0x000fe20003f05270 */
[----:B------:R-:W-:Y:S02]  /*1190*/  IMAD.MOV.U32 R14, RZ, RZ, R0 ;  /* 0x000000ffff0e7224 */ /* 0x000fe400078e0000 */
[----:B------:R-:W-:-:S10]  /*11a0*/  IMAD.MOV.U32 R15, RZ, RZ, R2 ;  /* 0x000000ffff0f7224 */ /* 0x000fd400078e0002 */
[----:B------:R-:W-:Y:S05]  /*11b0*/  @!P0 BRA `(.L_x_365) ;  /* 0x0000000800908947 */ /* 0x000fea0003800000 */
[----:B------:R-:W-:Y:S01]  /*11c0*/  ISETP.NE.AND P0, PT, R3, 0x1, PT ;  /* 0x000000010300780c */ /* 0x000fe20003f05270 */
[----:B------:R-:W-:Y:S02]  /*11d0*/  USHF.R.S32.HI UR9, URZ, 0x1f, UR7 ;  /* 0x0000001f3f097899 */ /* 0x000fe40008011407 */
[----:B------:R-:W-:Y:S01]  /*11e0*/  IMAD.U32 R13, RZ, RZ, UR7 ;  /* 0x00000007ff0d7e24 */ /* 0x000fe2000f8e00ff */
[----:B------:R-:W-:-:S03]  /*11f0*/  MOV R15, UR7 ;  /* 0x00000007000f7c02 */ /* 0x000fc60008000f00 */
[----:B------:R-:W-:Y:S01]  /*1200*/  IMAD.U32 R4, RZ, RZ, UR9 ;  /* 0x00000009ff047e24 */ /* 0x000fe2000f8e00ff */
[----:B------:R-:W-:-:S04]  /*1210*/  LEA R14, P1, R13, R0, 0x1 ;  /* 0x000000000d0e7211 */ /* 0x000fc800078208ff */
[----:B------:R-:W-:Y:S01]  /*1220*/  LEA.HI.X R15, R15, R2, R4, 0x1, P1 ;  /* 0x000000020f0f7211 */ /* 0x000fe200008f0c04 */
[----:B------:R-:W-:Y:S08]  /*1230*/  @!P0 BRA `(.L_x_365) ;  /* 0x0000000800708947 */ /* 0x000ff00003800000 */
        /* <DEDUP_REMOVED lines=11> */
.L_x_360:
[----:B------:R-:W-:Y:S01]  /*12f0*/  HFMA2.MMA R4, -RZ, RZ, 0, 0 ;  /* 0x00000000ff047435 */ /* 0x000fe200000001ff */
[----:B------:R-:W-:Y:S02]  /*1300*/  IMAD.MOV.U32 R14, RZ, RZ, R0 ;  /* 0x000000ffff0e7224 */ /* 0x000fe400078e0000 */
[----:B------:R-:W-:-:S08]  /*1310*/  IMAD.MOV.U32 R15, RZ, RZ, R2 ;  /* 0x000000ffff0f7224 */ /* 0x000fd000078e0002 */
.L_x_369:
        /* <DEDUP_REMOVED lines=10> */
[----:B------:R-:W-:Y:S01]  /*13c0*/  ULDC UR9, c[0x0][0x284] ;  /* 0x0000a10000097ab9 */ /* 0x000fe20000000800 */
[----:B------:R-:W-:-:S03]  /*13d0*/  VIADD R4, R4, 0x1 ;  /* 0x0000000104047836 */ /* 0x000fc60000000000 */
[----:B------:R-:W-:Y:S02]  /*13e0*/  LOP3.LUT R0, R3, R6, RZ, 0xfc, !PT ;  /* 0x0000000603007212 */ /* 0x000fe400078efcff */
[----:B------:R-:W-:Y:S01]  /*13f0*/  ISETP.GE.AND P3, PT, R4, UR9, PT ;  /* 0x0000000904007c0c */ /* 0x000fe2000bf66270 */
[----:B------:R-:W-:-:S12]  /*1400*/  @!P0 BRA `(.L_x_366) ;  /* 0x0000000000f48947 */ /* 0x000fd80003800000 */
[----:B------:R-:W-:Y:S01]  /*1410*/  ULDC UR9, c[0x0][0x220] ;  /* 0x0000880000097ab9 */ /* 0x000fe20000000800 */
[----:B------:R-:W-:Y:S01]  /*1420*/  IMAD.MOV.U32 R2, RZ, RZ, RZ ;  /* 0x000000ffff027224 */ /* 0x000fe200078e00ff */
[----:B------:R-:W-:Y:S02]  /*1430*/  ISETP.GE.AND P5, PT, R6, UR9, PT ;  /* 0x0000000906007c0c */ /* 0x000fe4000bfa6270 */
[----:B------:R-:W-:-:S11]  /*1440*/  MOV R24, UR16 ;  /* 0x0000001000187c02 */ /* 0x000fd60008000f00 */
.L_x_367:
[----:B------:R-:W0:Y:S01]  /*1450*/  LDC R27, c[0x0][0x2c8] ;  /* 0x0000b200ff1b7b82 */ /* 0x000e220000000800 */
[----:B------:R-:W-:Y:S01]  /*1460*/  ULDC UR9, c[0x0][0x224] ;  /* 0x0000890000097ab9 */ /* 0x000fe20000000800 */
[----:B------:R-:W-:Y:S01]  /*1470*/  ULDC UR10, c[0x0][0x228] ;  /* 0x00008a00000a7ab9 */ /* 0x000fe20000000800 */
[----:B------:R-:W-:Y:S02]  /*1480*/  IMAD.MOV.U32 R13, RZ, RZ, R17 ;  /* 0x000000ffff0d7224 */ /* 0x000fe400078e0011 */
        /* <DEDUP_REMOVED lines=9> */
[----:B------:R-:W2:Y:S01]  /*1520*/  @!P1 LDG.E.U16 R26, desc[UR14][R14.64] ;  /* 0x0000000e0e1a9981 */ /* 0x000ea2000c1e1500 */
[----:B------:R-:W-:-:S03]  /*1530*/  ISETP.GE.OR P0, PT, R3, UR9, P0 ;  /* 0x0000000903007c0c */ /* 0x000fc60008706670 */
[----:B------:R-:W3:Y:S01]  /*1540*/  LDG.E.U16 R28, desc[UR14][R12.64] ;  /* 0x0000000e0c1c7981 */ /* 0x000ee2000c1e1500 */
[----:B------:R-:W-:Y:S01]  /*1550*/  ISETP.GE.OR P0, PT, R18, UR10, P0 ;  /* 0x0000000a12007c0c */ /* 0x000fe20008706670 */
[----:B------:R-:W-:Y:S02]  /*1560*/  IMAD.U32 R17, RZ, RZ, UR17 ;  /* 0x00000011ff117e24 */ /* 0x000fe4000f8e00ff */
[----:B------:R-:W4:Y:S10]  /*1570*/  LDG.E.U16 R19, desc[UR14][R12.64+0x2] ;  /* 0x0000020e0c137981 */ /* 0x000f34000c1e1500 */
[----:B------:R-:W-:-:S04]  /*1580*/  @!P0 LEA R16, P6, R27, R14, 0x1 ;  /* 0x0000000e1b108211 */ /* 0x000fc800078c08ff */
[----:B------:R-:W-:-:S05]  /*1590*/  @!P0 LEA.HI.X R17, R27, R15, R17, 0x1, P6 ;  /* 0x0000000f1b118211 */ /* 0x000fca00030f0c11 */
[----:B------:R0:W5:Y:S01]  /*15a0*/  @!P0 LDG.E.U16 R16, desc[UR14][R16.64] ;  /* 0x0000000e10108981 */ /* 0x000162000c1e1500 */
[----:B--2---:R-:W-:Y:S02]  /*15b0*/  @!P1 HADD2.F32 R26, -RZ, R26.H0_H0 ;  /* 0x2000001aff1a9230 */ /* 0x004fe40000004100 */
[----:B---3--:R-:W-:-:S05]  /*15c0*/  HADD2.F32 R28, -RZ, R28.H0_H0 ;  /* 0x2000001cff1c7230 */ /* 0x008fca0000004100 */
[----:B------:R-:W-:Y:S01]  /*15d0*/  @!P1 FFMA.FTZ R7, R28, R26, R7 ;  /* 0x0000001a1c079223 */ /* 0x000fe20000010007 */
[----:B------:R-:W-:Y:S01]  /*15e0*/  IADD3 R26, R18, R27, RZ ;  /* 0x0000001b121a7210 */ /* 0x000fe20007ffe0ff */
[----:B------:R-:W2:Y:S03]  /*15f0*/  LDG.E.U16 R28, desc[UR14][R12.64+0x4] ;  /* 0x0000040e0c1c7981 */ /* 0x000ea6000c1e1500 */
[----:B------:R-:W-:-:S04]  /*1600*/  LOP3.LUT R18, R0, R26, RZ, 0xfc, !PT ;  /* 0x0000001a00127212 */ /* 0x000fc800078efcff */
[----:B------:R-:W-:Y:S01]  /*1610*/  ISETP.LT.OR P1, PT, R18, RZ, P5 ;  /* 0x000000ff1200720c */ /* 0x000fe20002f21670 */
[----:B------:R-:W-:-:S03]  /*1620*/  IMAD.IADD R29, R26, 0x1, R27 ;  /* 0x000000011a1d7824 */ /* 0x000fc600078e021b */
[----:B------:R-:W-:-:S04]  /*1630*/  ISETP.GE.OR P1, PT, R3, UR9, P1 ;  /* 0x0000000903007c0c */ /* 0x000fc80008f26670 */
[----:B------:R-:W-:Y:S02]  /*1640*/  ISETP.GE.OR P1, PT, R26, UR10, P1 ;  /* 0x0000000a1a007c0c */ /* 0x000fe40008f26670 */
[----:B0-----:R-:W-:Y:S01]  /*1650*/  LOP3.LUT R17, R0, R29, RZ, 0xfc, !PT ;  /* 0x0000001d00117212 */ /* 0x001fe200078efcff */
[----:B----4-:R-:W-:Y:S01]  /*1660*/  HADD2.F32 R18, -RZ, R19.H0_H0 ;  /* 0x20000013ff127230 */ /* 0x010fe20000004100 */
[----:B------:R-:W3:Y:S01]  /*1670*/  LDG.E.U16 R26, desc[UR14][R12.64+0x6] ;  /* 0x0000060e0c1a7981 */ /* 0x000ee2000c1e1500 */
[----:B-----5:R-:W-:Y:S01]  /*1680*/  @!P0 HADD2.F32 R16, -RZ, R16.H0_H0 ;  /* 0x20000010ff108230 */ /* 0x020fe20000004100 */
[----:B------:R-:W-:-:S04]  /*1690*/  ISETP.LT.OR P6, PT, R17, RZ, P5 ;  /* 0x000000ff1100720c */ /* 0x000fc80002fc1670 */
[----:B------:R-:W-:Y:S01]  /*16a0*/  ISETP.GE.OR P6, PT, R3, UR9, P6 ;  /* 0x0000000903007c0c */ /* 0x000fe2000b7c6670 */
[----:B------:R-:W-:Y:S02]  /*16b0*/  @!P0 FFMA.FTZ R7, R18, R16, R7 ;  /* 0x0000001012078223 */ /* 0x000fe40000010007 */
        /* <DEDUP_REMOVED lines=8> */
[----:B--2---:R-:W-:Y:S02]  /*1740*/  HADD2.F32 R29, -RZ, R28.H0_H0 ;  /* 0x2000001cff1d7230 */ /* 0x004fe40000004100 */
[----:B----4-:R-:W-:-:S05]  /*1750*/  @!P1 HADD2.F32 R28, -RZ, R16.H0_H0 ;  /* 0x20000010ff1c9230 */ /* 0x010fca0000004100 */
[----:B------:R-:W-:Y:S01]  /*1760*/  @!P1 FFMA.FTZ R7, R29, R28, R7 ;  /* 0x0000001c1d079223 */ /* 0x000fe20000010007 */
[----:B------:R-:W-:Y:S01]  /*1770*/  ISETP.NE.AND P1, PT, R24, RZ, PT ;  /* 0x000000ff1800720c */ /* 0x000fe20003f25270 */
[----:B---3--:R-:W-:Y:S01]  /*1780*/  HADD2.F32 R28, -RZ, R26.H0_H0 ;  /* 0x2000001aff1c7230 */ /* 0x008fe20000004100 */
[----:B------:R-:W-:Y:S01]  /*1790*/  IADD3 R16, P0, R12, 0x8, RZ ;  /* 0x000000080c107810 */ /* 0x000fe20007f1e0ff */
[----:B-----5:R-:W-:-:S04]  /*17a0*/  @!P6 HADD2.F32 R26, -RZ, R18.H0_H0 ;  /* 0x20000012ff1ae230 */ /* 0x020fc80000004100 */
[----:B------:R-:W-:Y:S02]  /*17b0*/  IMAD.X R17, RZ, RZ, R13, P0 ;  /* 0x000000ffff117224 */ /* 0x000fe400000e060d */
[----:B------:R-:W-:-:S04]  /*17c0*/  @!P6 FFMA.FTZ R7, R28, R26, R7 ;  /* 0x0000001a1c07e223 */ /* 0x000fc80000010007 */
[----:B------:R-:W-:Y:S05]  /*17d0*/  @P1 BRA `(.L_x_367) ;  /* 0xfffffffc001c1947 */ /* 0x000fea000383ffff */
.L_x_366:
[----:B------:R-:W-:Y:S01]  /*17e0*/  MOV R12, R14 ;  /* 0x0000000e000c7202 */ /* 0x000fe20000000f00 */
[----:B------:R-:W-:-:S04]  /*17f0*/  IMAD.MOV.U32 R13, RZ, RZ, R15 ;  /* 0x000000ffff0d7224 */ /* 0x000fc800078e000f */
[----:B------:R-:W-:Y:S02]  /*1800*/  IMAD.MOV.U32 R14, RZ, RZ, R12 ;  /* 0x000000ffff0e7224 */ /* 0x000fe400078e000c */
        /* <DEDUP_REMOVED lines=17> */
[----:B--2---:R-:W-:Y:S02]  /*1920*/  HADD2.F32 R18, -RZ, R14.H0_H0 ;  /* 0x2000000eff127230 */ /* 0x004fe40000004100 */
[----:B---3--:R-:W-:Y:S02]  /*1930*/  @!P1 HADD2.F32 R14, -RZ, R15.H0_H0 ;  /* 0x2000000fff0e9230 */ /* 0x008fe40000004100 */
[----:B------:R-:W-:-:S03]  /*1940*/  IMAD.U32 R15, RZ, RZ, UR17 ;  /* 0x00000011ff0f7e24 */ /* 0x000fc6000f8e00ff */
[----:B------:R-:W-:Y:S01]  /*1950*/  @!P1 FFMA.FTZ R7, R18, R14, R7 ;  /* 0x0000000e12079223 */ /* 0x000fe20000010007 */
[----:B------:R-:W-:Y:S02]  /*1960*/  MOV R18, R16 ;  /* 0x0000001000127202 */ /* 0x000fe40000000f00 */
[----:B------:R-:W-:Y:S02]  /*1970*/  IADD3 R16, P1, R16, 0x2, RZ ;  /* 0x0000000210107810 */ /* 0x000fe40007f3e0ff */
[----:B------:R-:W-:Y:S01]  /*1980*/  LEA.HI.X R27, R29, R13, R15, 0x1, P4 ;  /* 0x0000000d1d1b7211 */ /* 0x000fe200020f0c0f */
[----:B------:R-:W-:Y:S02]  /*1990*/  IMAD.MOV.U32 R14, RZ, RZ, R26 ;  /* 0x000000ffff0e7224 */ /* 0x000fe400078e001a */
[----:B------:R-:W-:Y:S02]  /*19a0*/  IMAD.X R17, RZ, RZ, R17, P1 ;  /* 0x000000ffff117224 */ /* 0x000fe400008e0611 */
[----:B------:R-:W-:Y:S01]  /*19b0*/  IMAD.MOV.U32 R15, RZ, RZ, R27 ;  /* 0x000000ffff0f7224 */ /* 0x000fe200078e001b */
[----:B------:R-:W-:Y:S06]  /*19c0*/  @!P5 BRA `(.L_x_368) ;  /* 0x000000000074d947 */ /* 0x000fec0003800000 */
[----:B------:R-:W-:-:S04]  /*19d0*/  IADD3 R2, R2, R29, RZ ;  /* 0x0000001d02027210 */ /* 0x000fc80007ffe0ff */
        /* <DEDUP_REMOVED lines=8> */
[----:B--2---:R-:W-:Y:S02]  /*1a60*/  HADD2.F32 R16, -RZ, R14.H0_H0 ;  /* 0x2000000eff107230 */ /* 0x004fe40000004100 */
[----:B---3--:R-:W-:-:S05]  /*1a70*/  @!P1 HADD2.F32 R14, -RZ, R26.H0_H0 ;  /* 0x2000001aff0e9230 */ /* 0x008fca0000004100 */
[----:B------:R-:W-:Y:S01]  /*1a80*/  @!P1 FFMA.FTZ R7, R16, R14, R7 ;  /* 0x0000000e10079223 */ /* 0x000fe20000010007 */
[----:B------:R-:W-:Y:S01]  /*1a90*/  IADD3 R16, P1, R18, 0x4, RZ ;  /* 0x0000000412107810 */ /* 0x000fe20007f3e0ff */
[----:B------:R-:W-:-:S04]  /*1aa0*/  IMAD.WIDE R14, R29, 0x4, R12 ;  /* 0x000000041d0e7825 */ /* 0x000fc800078e020c */
[----:B------:R-:W-:Y:S01]  /*1ab0*/  IMAD.X R17, RZ, RZ, R19, P1 ;  /* 0x000000ffff117224 */ /* 0x000fe200008e0613 */
[----:B------:R-:W-:Y:S07]  /*1ac0*/  @!P4 BRA `(.L_x_368) ;  /* 0x000000000034c947 */ /* 0x000fee0003800000 */
        /* <DEDUP_REMOVED lines=9> */
[----:B--2---:R-:W-:Y:S02]  /*1b60*/  HADD2.F32 R2, -RZ, R0.H0_H0 ;  /* 0x20000000ff027230 */ /* 0x004fe40000004100 */
[----:B---3--:R-:W-:Y:S02]  /*1b70*/  @!P0 HADD2.F32 R0, -RZ, R14.H0_H0 ;  /* 0x2000000eff008230 */ /* 0x008fe40000004100 */
[----:B------:R-:W-:-:S04]  /*1b80*/  IMAD.WIDE R14, R29, 0x6, R12 ;  /* 0x000000061d0e7825 */ /* 0x000fc800078e020c */
[----:B------:R-:W-:-:S07]  /*1b90*/  @!P0 FFMA.FTZ R7, R2, R0, R7 ;  /* 0x0000000002078223 */ /* 0x000fce0000010007 */
.L_x_368:
[----:B------:R-:W-:Y:S02]  /*1ba0*/  USHF.R.S32.HI UR9, URZ, 0x1f, UR7 ;  /* 0x0000001f3f097899 */ /* 0x000fe40008011407 */
[----:B------:R-:W-:-:S05]  /*1bb0*/  IMAD.U32 R3, RZ, RZ, UR7 ;  /* 0x00000007ff037e24 */ /* 0x000fca000f8e00ff */
[----:B------:R-:W-:Y:S02]  /*1bc0*/  LEA R14, P0, R3, R14, 0x1 ;  /* 0x0000000e030e7211 */ /* 0x000fe400078008ff */
[----:B------:R-:W-:-:S04]  /*1bd0*/  MOV R0, UR9 ;  /* 0x0000000900007c02 */ /* 0x000fc80008000f00 */
[----:B------:R-:W-:Y:S01]  /*1be0*/  LEA.HI.X R15, R3, R15, R0, 0x1, P0 ;  /* 0x0000000f030f7211 */ /* 0x000fe200000f0c00 */
[----:B------:R-:W-:Y:S06]  /*1bf0*/  @!P3 BRA `(.L_x_369) ;  /* 0xfffffff400c8b947 */ /* 0x000fec000383ffff */
.L_x_365:
[----:B------:R-:W-:Y:S02]  /*1c00*/  USHF.R.S32.HI UR9, URZ, 0x1f, UR8 ;  /* 0x0000001f3f097899 */ /* 0x000fe40008011408 */
[----:B------:R-:W-:Y:S02]  /*1c10*/  IMAD.U32 R3, RZ, RZ, UR8 ;  /* 0x00000008ff037e24 */ /* 0x000fe4000f8e00ff */
[----:B------:R-:W-:-:S03]  /*1c20*/  USHF.L.U64.HI UR9, UR8, 0x1, UR9 ;  /* 0x0000000108097899 */ /* 0x000fc60008010209 */
[----:B------:R-:W-:-:S04]  /*1c30*/  LEA R0, P0, R3, R14, 0x1 ;  /* 0x0000000e03007211 */ /* 0x000fc800078008ff */
[----:B------:R-:W-:Y:S01]  /*1c40*/  IADD3.X R2, R15, UR9, RZ, P0, !PT ;  /* 0x000000090f027c10 */ /* 0x000fe200087fe4ff */
[----:B------:R-:W-:Y:S08]  /*1c50*/  @!P2 BRA `(.L_x_370) ;  /* 0xfffffff00088a947 */ /* 0x000ff0000383ffff */
.L_x_359:
        /* <DEDUP_REMOVED lines=27> */
[----:B--2---:R-:W-:-:S05]  /*1e10*/  @P0 HADD2.F32 R2, -RZ, R2.H0_H0 ;  /* 0x20000002ff020230 */ /* 0x004fca0000004100 */
[----:B------:R-:W-:Y:S01]  /*1e20*/  @P0 FADD.FTZ R7, R2, R7 ;  /* 0x0000000702070221 */ /* 0x000fe20000010000 */
[C---:B------:R-:W-:Y:S01]  /*1e30*/  LEA R2, P0, R3.reuse, UR10, 0x1 ;  /* 0x0000000a03027c11 */ /* 0x040fe2000f8008ff */
[----:B------:R-:W-:Y:S02]  /*1e40*/  ULDC UR10, c[0x0][0x25c] ;  /* 0x00009700000a7ab9 */ /* 0x000fe40000000800 */
[----:B------:R-:W-:Y:S01]  /*1e50*/  UIMAD UR9, UR9, UR10, URZ ;  /* 0x0000000a090972a4 */ /* 0x000fe2000f8e023f */
[----:B------:R-:W-:Y:S02]  /*1e60*/  LEA.HI.X R3, R3, UR11, R20, 0x1, P0 ;  /* 0x0000000b03037c11 */ /* 0x000fe400080f0c14 */
[----:B------:R-:W-:Y:S01]  /*1e70*/  F2FP.F16.F32.PACK_AB R0, RZ, R7 ;  /* 0x00000007ff00723e */ /* 0x000fe200000000ff */
        /* <DEDUP_REMOVED lines=8> */
.L_x_372:
        /* <DEDUP_REMOVED lines=16> */
.L_x_496:


//--------------------- .text._ZN2at6native51_GLOBAL__N__11011a27_18_DepthwiseConv3d_cu_35e0c7b528conv_depthwise3d_cuda_kernelIN3c104HalfEfLin1ELin1ELin1ELi1ELi1ELi1EEEvNS_27GenericPackedTensorAccessorIKT_Lm5ENS_16DefaultPtrTraitsEiEENS5_IS6_Lm5ES8_iEES9_PS7_iiiiiiiii --------------------------
	.section	.text._ZN2at6native51_GLOBAL__N__11011a27_18_DepthwiseConv3d_cu_35e0c7b528conv_depthwise3d_cuda_kernelIN3c104HalfEfLin1ELin1ELin1ELi1ELi1ELi1EEEvNS_27GenericPackedTensorAccessorIKT_Lm5ENS_16DefaultPtrTraitsEiEENS5_IS6_Lm5ES8_iEES9_PS7_iiiiiiiii,"ax",@progbits
	.align	128
.text._ZN2at6native51_GLOBAL__N__11011a27_18_DepthwiseConv3d_cu_35e0c7b528conv_depthwise3d_cuda_kernelIN3c104HalfEfLin1ELin1ELin1ELi1ELi1ELi1EEEvNS_27GenericPackedTensorAccessorIKT_Lm5ENS_16DefaultPtrTraitsEiEENS5_IS6_Lm5ES8_iEES9_PS7_iiiiiiiii:
        .type           _ZN2at6native51_GLOBAL__N__11011a27_18_DepthwiseConv3d_cu_35e0c7b528conv_depthwise3d_cuda_kernelIN3c104HalfEfLin1ELin1ELin1ELi1ELi1ELi1EEEvNS_27GenericPackedTensorAccessorIKT_Lm5ENS_16DefaultPtrTraitsEiEENS5_IS6_Lm5ES8_iEES9_PS7_iiiiiiiii,@function
        .size           _ZN2at6native51_GLOBAL__N__11011a27_18_DepthwiseConv3d_cu_35e0c7b528conv_depthwise3d_cuda_kernelIN3c104HalfEfLin1ELin1ELin1ELi1ELi1ELi1EEEvNS_27GenericPackedTensorAccessorIKT_Lm5ENS_16DefaultPtrTraitsEiEENS5_IS6_Lm5ES8_iEES9_PS7_iiiiiiiii,(.L_x_497 - _ZN2at6native51_GLOBAL__N__11011a27_18_DepthwiseConv3d_cu_35e0c7b528conv_depthwise3d_cuda_kernelIN3c104HalfEfLin1ELin1ELin1ELi1ELi1ELi1EEEvNS_27GenericPackedTensorAccessorIKT_Lm5ENS_16DefaultPtrTraitsEiEENS5_IS6_Lm5ES8_iEES9_PS7_iiiiiiiii)
        .other          _ZN2at6native51_GLOBAL__N__11011a27_18_DepthwiseConv3d_cu_35e0c7b528conv_depthwise3d_cuda_kernelIN3c104HalfEfLin1ELin1ELin1ELi1ELi1ELi1EEEvNS_27GenericPackedTensorAccessorIKT_Lm5ENS_16DefaultPtrTraitsEiEENS5_IS6_Lm5ES8_iEES9_PS7_iiiiiiiii,@"STO_CUDA_ENTRY STV_DEFAULT"
_ZN2at6native51_GLOBAL__N__11011a27_18_DepthwiseConv3d_cu_35e0c7b528conv_depthwise3d_cuda_kernelIN3c104HalfEfLin1ELin1ELin1ELi1ELi1ELi1EEEvNS_27GenericPackedTensorAccessorIKT_Lm5ENS_16DefaultPtrTraitsEiEENS5_IS6_Lm5ES8_iEES9_PS7_iiiiiiiii:
        /* <DEDUP_REMOVED lines=54> */
.L_x_385:
        /* <DEDUP_REMOVED lines=9> */
[----:B0-----:R-:W-:Y:S01]  /*03f0*/  IMAD.MOV.U32 R8, RZ, RZ, RZ ;  /* 0x000000ffff087224 */ /* 0x001fe200078e00ff */
[----:B--2---:R-:W-:-:S05]  /*0400*/  IADD3 R4, RZ, -R9, RZ ;  /* 0x80000009ff047210 */ /* 0x004fca0007ffe0ff */
[----:B------:R-:W-:Y:S01]  /*0410*/  IMAD R13, R4, R11, RZ ;  /* 0x0000000b040d7224 */ /* 0x000fe200078e02ff */
[----:B-1----:R-:W-:-:S03]  /*0420*/  IABS R4, R7 ;  /* 0x0000000700047213 */ /* 0x002fc60000000000 */
        /* <DEDUP_REMOVED lines=23> */
[----:B------:R-:W-:Y:S01]  /*05a0*/  IMAD.HI.U32 R8, R9, R13, R8 ;  /* 0x0000000d09087227 */ /* 0x000fe200078e0008 */
        /* <DEDUP_REMOVED lines=9> */
[-C--:B------:R-:W-:Y:S01]  /*0640*/  @!P2 IADD3 R9, R9, -R4.reuse, RZ ;  /* 0x800000040909a210 */ /* 0x080fe20007ffe0ff */
        /* <DEDUP_REMOVED lines=8> */
[----:B------:R-:W-:-:S04]  /*06d0*/  @P0 VIADD R8, R8, 0x1 ;  /* 0x0000000108080836 */ /* 0x000fc80000000000 */
[----:B------:R-:W-:Y:S02]  /*06e0*/  IMAD.MOV.U32 R4, RZ, RZ, R8 ;  /* 0x000000ffff047224 */ /* 0x000fe400078e0008 */
[----:B------:R-:W-:Y:S02]  /*06f0*/  IMAD.MOV.U32 R8, RZ, RZ, RZ ;  /* 0x000000ffff087224 */ /* 0x000fe400078e00ff */
[----:B0-----:R-:W-:Y:S01]  /*0700*/  IMAD.MOV R13, RZ, RZ, -R9 ;  /* 0x000000ffff0d7224 */ /* 0x001fe200078e0a09 */
[----:B------:R-:W-:Y:S02]  /*0710*/  @!P3 IADD3 R4, -R4, RZ, RZ ;  /* 0x000000ff0404b210 */ /* 0x000fe40007ffe1ff */
        /* <DEDUP_REMOVED lines=28> */
[----:B------:R-:W-:-:S04]  /*08e0*/  IMAD.HI.U32 R8, R9, R13, R8 ;  /* 0x0000000d09087227 */ /* 0x000fc800078e0008 */
[----:B------:R-:W-:-:S04]  /*08f0*/  IMAD.MOV.U32 R9, RZ, RZ, R0 ;  /* 0x000000ffff097224 */ /* 0x000fc800078e0000 */
[----:B------:R-:W-:-:S05]  /*0900*/  IMAD.HI.U32 R13, R8, R9, RZ ;  /* 0x00000009080d7227 */ /* 0x000fca00078e00ff */
        /* <DEDUP_REMOVED lines=58> */
[----:B------:R-:W-:Y:S01]  /*0cb0*/  SHF.R.S32.HI R22, RZ, 0x1f, R7 ;  /* 0x0000001fff167819 */ /* 0x000fe20000011407 */
[----:B------:R-:W-:Y:S01]  /*0cc0*/  IMAD R24, R13, UR5, RZ ;  /* 0x000000050d187c24 */ /* 0x000fe2000f8e02ff */
[----:B------:R-:W-:-:S02]  /*0cd0*/  @!P3 IADD3 R8, -R8, RZ, RZ ;  /* 0x000000ff0808b210 */ /* 0x000fc40007ffe1ff */
[----:B------:R-:W-:Y:S02]  /*0ce0*/  @!P2 LOP3.LUT R8, RZ, R23, RZ, 0x33, !PT ;  /* 0x00000017ff08a212 */ /* 0x000fe400078e33ff */
[----:B------:R-:W-:Y:S02]  /*0cf0*/  IADD3 R31, P0, P2, R0, R6, R7 ;  /* 0x00000006001f7210 */ /* 0x000fe40007a1e007 */
        /* <DEDUP_REMOVED lines=15> */
[----:B------:R-:W-:Y:S01]  /*0df0*/  LEA.HI.X R31, R31, UR5, R8, 0x1, P0 ;  /* 0x000000051f1f7c11 */ /* 0x000fe200080f0c08 */
[----:B------:R-:W-:-:S08]  /*0e00*/  IMAD.MOV.U32 R8, RZ, RZ, RZ ;  /* 0x000000ffff087224 */ /* 0x000fd000078e00ff */
.L_x_384:
        /* <DEDUP_REMOVED lines=19> */
.L_x_378:
[----:B------:R-:W-:Y:S02]  /*0f40*/  IADD3 R4, R4, -0x10, RZ ;  /* 0xfffffff004047810 */ /* 0x000fe40007ffe0ff */
[--C-:B------:R-:W-:Y:S02]  /*0f50*/  IADD3 R29, P3, P4, -R2, R29, -R2.reuse ;  /* 0x0000001d021d7210 */ /* 0x100fe40007c7e902 */
[----:B------:R-:W-:Y:S02]  /*0f60*/  ISETP.GT.AND P2, PT, R4, 0xc, PT ;  /* 0x0000000c0400780c */ /* 0x000fe40003f44270 */
[----:B------:R-:W-:Y:S02]  /*0f70*/  IADD3 R29, P5, P6, -R2, R29, -R2 ;  /* 0x0000001d021d7210 */ /* 0x000fe40007ebe902 */
[----:B------:R-:W-:-:S04]  /*0f80*/  IADD3.X R31, ~R3, R31, ~R3, P3, P4 ;  /* 0x0000001f031f7210 */ /* 0x000fc80001fe8d03 */
[----:B------:R-:W-:-:S05]  /*0f90*/  IADD3.X R31, ~R3, R31, ~R3, P5, P6 ;  /* 0x0000001f031f7210 */ /* 0x000fca0002fecd03 */
[----:B------:R-:W-:Y:S05]  /*0fa0*/  @P2 BRA `(.L_x_378) ;  /* 0xfffffffc00e42947 */ /* 0x000fea000383ffff */
.L_x_377:
[----:B------:R-:W-:-:S13]  /*0fb0*/  ISETP.GT.AND P2, PT, R4, 0x4, PT ;  /* 0x000000040400780c */ /* 0x000fda0003f44270 */
[----:B------:R-:W-:Y:S01]  /*0fc0*/  @P2 VIADD R4, R4, 0xfffffff8 ;  /* 0xfffffff804042836 */ /* 0x000fe20000000000 */
[----:B------:R-:W-:Y:S02]  /*0fd0*/  @P2 PLOP3.LUT P0, PT, PT, PT, PT, 0x8, 0x0 ;  /* 0x000000000000281c */ /* 0x000fe40003f0e170 */
[----:B------:R-:W-:Y:S02]  /*0fe0*/  @P2 IADD3 R29, P3, P4, -R2, R29, -R2 ;  /* 0x0000001d021d2210 */ /* 0x000fe40007c7e902 */
[----:B------:R-:W-:Y:S02]  /*0ff0*/  ISETP.NE.OR P0, PT, R4, RZ, P0 ;  /* 0x000000ff0400720c */ /* 0x000fe40000705670 */
[----:B------:R-:W-:-:S11]  /*1000*/  @P2 IADD3.X R31, ~R3, R31, ~R3, P3, P4 ;  /* 0x0000001f031f2210 */ /* 0x000fd60001fe8d03 */
[----:B------:R-:W-:Y:S05]  /*1010*/  @!P0 BRA `(.L_x_375) ;  /* 0x0000000000148947 */ /* 0x000fea0003800000 */
.L_x_376:
[----:B------:R-:W-:Y:S01]  /*1020*/  VIADD R4, R4, 0xfffffffc ;  /* 0xfffffffc04047836 */ /* 0x000fe20000000000 */
[----:B------:R-:W-:-:S04]  /*1030*/  IADD3 R29, P2, -R2, R29, RZ ;  /* 0x0000001d021d7210 */ /* 0x000fc80007f5e1ff */
[----:B------:R-:W-:Y:S01]  /*1040*/  ISETP.NE.AND P0, PT, R4, RZ, PT ;  /* 0x000000ff0400720c */ /* 0x000fe20003f05270 */
[----:B------:R-:W-:-:S12]  /*1050*/  IMAD.X R31, R31, 0x1, ~R3, P2 ;  /* 0x000000011f1f7824 */ /* 0x000fd800010e0e03 */
[----:B------:R-:W-:Y:S05]  /*1060*/  @P0 BRA `(.L_x_376) ;  /* 0xfffffffc00ec0947 */ /* 0x000fea000383ffff */
.L_x_375:
        /* <DEDUP_REMOVED lines=15> */
[----:B------:R-:W-:-:S04]  /*1160*/  SHF.L.U64.HI R4, R4, 0x1, R5 ;  /* 0x0000000104047819 */ /* 0x000fc80000010205 */
[----:B------:R-:W-:Y:S01]  /*1170*/  IADD3.X R28, R31, R4, RZ, P0, !PT ;  /* 0x000000041f1c7210 */ /* 0x000fe200007fe4ff */
[----:B------:R-:W-:Y:S06]  /*1180*/  BRA `(.L_x_379) ;  /* 0x0000000800647947 */ /* 0x000fec0003800000 */
.L_x_374:
[----:B------:R-:W-:Y:S02]  /*1190*/  IMAD.MOV.U32 R25, RZ, RZ, R29 ;  /* 0x000000ffff197224 */ /* 0x000fe400078e001d */
[----:B------:R-:W-:Y:S02]  /*11a0*/  IMAD.MOV.U32 R28, RZ, RZ, R31 ;  /* 0x000000ffff1c7224 */ /* 0x000fe400078e001f */
[----:B------:R-:W-:Y:S02]  /*11b0*/  IMAD.IADD R24, R5, 0x1, R0 ;  /* 0x0000000105187824 */ /* 0x000fe400078e0200 */
[----:B------:R-:W-:-:S07]  /*11c0*/  IMAD.MOV.U32 R26, RZ, RZ, RZ ;  /* 0x000000ffff1a7224 */ /* 0x000fce00078e00ff */
.L_x_383:
[----:B------:R-:W0:Y:S01]  /*11d0*/  LDC R4, c[0x0][0x288] ;  /* 0x0000a200ff047b82 */ /* 0x000e220000000800 */
[----:B------:R-:W-:Y:S01]  /*11e0*/  ULDC UR4, c[0x0][0x2ac] ;  /* 0x0000ab0000047ab9 */ /* 0x000fe20000000800 */
[----:B------:R-:W-:Y:S01]  /*11f0*/  ISETP.NE.AND P4, PT, R19, RZ, PT ;  /* 0x000000ff1300720c */ /* 0x000fe20003f85270 */
[----:B------:R-:W-:-:S05]  /*1200*/  IMAD.MOV.U32 R30, RZ, RZ, RZ ;  /* 0x000000ffff1e7224 */ /* 0x000fca00078e00ff */
[----:B------:R-:W1:Y:S01]  /*1210*/  LDC R5, c[0x0][0x2b8] ;  /* 0x0000ae00ff057b82 */ /* 0x000e620000000800 */
[----:B0-----:R-:W-:-:S05]  /*1220*/  VIADD R4, R4, 0xffffffff ;  /* 0xffffffff04047836 */ /* 0x001fca0000000000 */
[----:B------:R-:W-:Y:S01]  /*1230*/  ISETP.GE.U32.AND P0, PT, R4, 0x3, PT ;  /* 0x000000030400780c */ /* 0x000fe20003f06070 */
[----:B-1----:R-:W-:-:S05]  /*1240*/  IMAD R5, R12, UR4, -R5 ;  /* 0x000000040c057c24 */ /* 0x002fca000f8e0a05 */
[----:B------:R-:W-:-:S04]  /*1250*/  IADD3 R31, R5, R26, RZ ;  /* 0x0000001a051f7210 */ /* 0x000fc80007ffe0ff */
        /* <DEDUP_REMOVED lines=10> */
.L_x_381:
[----:B------:R-:W-:Y:S01]  /*1300*/  IMAD.IADD R34, R9, 0x1, R30 ;  /* 0x0000000109227824 */ /* 0x000fe200078e021e */
[----:B------:R-:W-:Y:S01]  /*1310*/  ULDC UR4, c[0x0][0x224] ;  /* 0x0000890000047ab9 */ /* 0x000fe20000000800 */
[----:B------:R-:W-:Y:S01]  /*1320*/  ULDC UR5, c[0x0][0x228] ;  /* 0x00008a0000057ab9 */ /* 0x000fe20000000800 */
[----:B------:R-:W-:Y:S02]  /*1330*/  IMAD.MOV.U32 R5, RZ, RZ, R27 ;  /* 0x000000ffff057224 */ /* 0x000fe400078e001b */
[----:B------:R-:W-:-:S04]  /*1340*/  LOP3.LUT R4, R29, R34, RZ, 0xfc, !PT ;  /* 0x000000221d047212 */ /* 0x000fc800078efcff */
[----:B------:R-:W-:Y:S02]  /*1350*/  ISETP.LT.OR P0, PT, R4, RZ, P5 ;  /* 0x000000ff0400720c */ /* 0x000fe40002f01670 */
[----:B------:R-:W-:Y:S02]  /*1360*/  MOV R4, R22 ;  /* 0x0000001600047202 */ /* 0x000fe40000000f00 */
[----:B------:R-:W-:Y:S01]  /*1370*/  ISETP.GE.OR P0, PT, R31, UR4, P0 ;  /* 0x000000041f007c0c */ /* 0x000fe20008706670 */
[----:B------:R-:W-:Y:S02]  /*1380*/  IMAD.MOV.U32 R6, RZ, RZ, R25 ;  /* 0x000000ffff067224 */ /* 0x000fe400078e0019 */
[----:B------:R-:W-:Y:S01]  /*1390*/  IMAD.MOV.U32 R7, RZ, RZ, R28 ;  /* 0x000000ffff077224 */ /* 0x000fe200078e001c */
[----:B------:R-:W-:Y:S01]  /*13a0*/  ISETP.GE.OR P2, PT, R34, UR5, P0 ;  /* 0x0000000522007c0c */ /* 0x000fe20008746670 */
[----:B------:R-:W2:-:S12]  /*13b0*/  LDG.E.U16 R22, desc[UR6][R4.64] ;  /* 0x0000000604167981 */ /* 0x000e98000c1e1500 */
[----:B------:R-:W3:Y:S01]  /*13c0*/  @!P2 LDG.E.U16 R25, desc[UR6][R6.64] ;  /* 0x000000060619a981 */ /* 0x000ee2000c1e1500 */
[C---:B------:R-:W-:Y:S02]  /*13d0*/  VIADD R28, R34.reuse, 0x1 ;  /* 0x00000001221c7836 */ /* 0x040fe40000000000 */
[C---:B------:R-:W-:Y:S01]  /*13e0*/  VIADD R36, R34.reuse, 0x2 ;  /* 0x0000000222247836 */ /* 0x040fe20000000000 */
[----:B------:R-:W-:Y:S02]  /*13f0*/  IADD3 R34, R34, 0x3, RZ ;  /* 0x0000000322227810 */ /* 0x000fe40007ffe0ff */
        /* <DEDUP_REMOVED lines=8> */
[----:B------:R-:W4:Y:S06]  /*1480*/  @!P0 LDG.E.U16 R28, desc[UR6][R6.64+0x2] ;  /* 0x00000206061c8981 */ /* 0x000f2c000c1e1500 */
[----:B------:R-:W5:Y:S01]  /*1490*/  @!P3 LDG.E.U16 R35, desc[UR6][R6.64+0x4] ;  /* 0x000004060623b981 */ /* 0x000f62000c1e1500 */
[----:B--2---:R-:W-:Y:S01]  /*14a0*/  HADD2.F32 R27, -RZ, R22.H0_H0 ;  /* 0x20000016ff1b7230 */ /* 0x004fe20000004100 */
[----:B------:R-:W-:-:S04]  /*14b0*/  LOP3.LUT R22, R29, R34, RZ, 0xfc, !PT ;  /* 0x000000221d167212 */ /* 0x000fc800078efcff */
[----:B------:R-:W-:Y:S02]  /*14c0*/  ISETP.LT.OR P6, PT, R22, RZ, P5 ;  /* 0x000000ff1600720c */ /* 0x000fe40002fc1670 */
[----:B------:R-:W2:Y:S01]  /*14d0*/  LDG.E.U16 R22, desc[UR6][R4.64+0x2] ;  /* 0x0000020604167981 */ /* 0x000ea2000c1e1500 */
[----:B---3--:R-:W-:-:S05]  /*14e0*/  @!P2 HADD2.F32 R25, -RZ, R25.H0_H0 ;  /* 0x20000019ff19a230 */ /* 0x008fca0000004100 */
[----:B------:R-:W-:Y:S01]  /*14f0*/  @!P2 FFMA.FTZ R8, R27, R25, R8 ;  /* 0x000000191b08a223 */ /* 0x000fe20000010008 */
[----:B------:R-:W-:Y:S01]  /*1500*/  ISETP.GE.OR P2, PT, R31, UR4, P6 ;  /* 0x000000041f007c0c */ /* 0x000fe2000b746670 */
[----:B------:R-:W3:Y:S03]  /*1510*/  LDG.E.U16 R25, desc[UR6][R4.64+0x6] ;  /* 0x0000060604197981 */ /* 0x000ee6000c1e1500 */
[----:B------:R-:W-:Y:S02]  /*1520*/  ISETP.GE.OR P2, PT, R34, UR5, P2 ;  /* 0x0000000522007c0c */ /* 0x000fe40009746670 */
[----:B------:R-:W3:Y:S11]  /*1530*/  LDG.E.U16 R34, desc[UR6][R4.64+0x4] ;  /* 0x0000040604227981 */ /* 0x000ef6000c1e1500 */
[----:B------:R-:W3:Y:S01]  /*1540*/  @!P2 LDG.E.U16 R27, desc[UR6][R6.64+0x6] ;  /* 0x00000606061ba981 */ /* 0x000ee2000c1e1500 */
[----:B------:R-:W-:-:S02]  /*1550*/  VIADD R32, R32, 0xfffffffc ;  /* 0xfffffffc20207836 */ /* 0x000fc40000000000 */
[----:B----4-:R-:W-:-:S03]  /*1560*/  @!P0 HADD2.F32 R33, -RZ, R28.H0_H0 ;  /* 0x2000001cff218230 */ /* 0x010fc60000004100 */
[----:B------:R-:W-:Y:S01]  /*1570*/  ISETP.NE.AND P6, PT, R32, RZ, PT ;  /* 0x000000ff2000720c */ /* 0x000fe20003fc5270 */
[----:B-----5:R-:W-:Y:S02]  /*1580*/  @!P3 HADD2.F32 R35, -RZ, R35.H0_H0 ;  /* 0x20000023ff23b230 */ /* 0x020fe40000004100 */
[----:B------:R-:W-:Y:S02]  /*1590*/  VIADD R30, R30, 0x4 ;  /* 0x000000041e1e7836 */ /* 0x000fe40000000000 */
[----:B--2---:R-:W-:-:S05]  /*15a0*/  HADD2.F32 R37, -RZ, R22.H0_H0 ;  /* 0x20000016ff257230 */ /* 0x004fca0000004100 */
[----:B------:R-:W-:Y:S01]  /*15b0*/  @!P0 FFMA.FTZ R8, R37, R33, R8 ;  /* 0x0000002125088223 */ /* 0x000fe20000010008 */
[----:B------:R-:W-:Y:S01]  /*15c0*/  IADD3 R22, P0, R4, 0x8, RZ ;  /* 0x0000000804167810 */ /* 0x000fe20007f1e0ff */
[----:B---3--:R-:W-:-:S05]  /*15d0*/  HADD2.F32 R33, -RZ, R34.H0_H0 ;  /* 0x20000022ff217230 */ /* 0x008fca0000004100 */
[----:B------:R-:W-:Y:S01]  /*15e0*/  @!P3 FFMA.FTZ R8, R33, R35, R8 ;  /* 0x000000232108b223 */ /* 0x000fe20000010008 */
[----:B------:R-:W-:Y:S01]  /*15f0*/  HADD2.F32 R35, -RZ, R25.H0_H0 ;  /* 0x20000019ff237230 */ /* 0x000fe20000004100 */
[----:B------:R-:W-:Y:S01]  /*1600*/  IADD3 R25, P3, R6, 0x8, RZ ;  /* 0x0000000806197810 */ /* 0x000fe20007f7e0ff */
[----:B------:R-:W-:Y:S02]  /*1610*/  @!P2 HADD2.F32 R33, -RZ, R27.H0_H0 ;  /* 0x2000001bff21a230 */ /* 0x000fe40000004100 */
[----:B------:R-:W-:Y:S02]  /*1620*/  IMAD.X R27, RZ, RZ, R5, P0 ;  /* 0x000000ffff1b7224 */ /* 0x000fe400000e0605 */
[----:B------:R-:W-:Y:S02]  /*1630*/  IMAD.X R28, RZ, RZ, R7, P3 ;  /* 0x000000ffff1c7224 */ /* 0x000fe400018e0607 */
[----:B------:R-:W-:Y:S01]  /*1640*/  @!P2 FFMA.FTZ R8, R35, R33, R8 ;  /* 0x000000212308a223 */ /* 0x000fe20000010008 */
[----:B------:R-:W-:Y:S06]  /*1650*/  @P6 BRA `(.L_x_381) ;  /* 0xfffffffc00286947 */ /* 0x000fec000383ffff */
.L_x_380:
[----:B------:R-:W-:Y:S01]  /*1660*/  IMAD.MOV.U32 R32, RZ, RZ, R25 ;  /* 0x000000ffff207224 */ /* 0x000fe200078e0019 */
[----:B------:R-:W-:Y:S01]  /*1670*/  MOV R34, R28 ;  /* 0x0000001c00227202 */ /* 0x000fe20000000f00 */
        /* <DEDUP_REMOVED lines=14> */
[----:B------:R-:W-:Y:S01]  /*1760*/  IMAD.MOV.U32 R7, RZ, RZ, R27 ;  /* 0x000000ffff077224 */ /* 0x000fe200078e001b */
[----:B------:R-:W-:-:S04]  /*1770*/  ISETP.LT.OR P2, PT, R4, RZ, P0 ;  /* 0x000000ff0400720c */ /* 0x000fc80000741670 */
[----:B------:R-:W-:Y:S01]  /*1780*/  ISETP.GE.OR P2, PT, R31, UR5, P2 ;  /* 0x000000051f007c0c */ /* 0x000fe20009746670 */
[----:B------:R0:W2:Y:S03]  /*1790*/  LDG.E.U16 R5, desc[UR6][R6.64] ;  /* 0x0000000606057981 */ /* 0x0000a6000c1e1500 */
[----:B------:R-:W-:-:S13]  /*17a0*/  ISETP.GE.OR P2, PT, R30, UR4, P2 ;  /* 0x000000041e007c0c */ /* 0x000fda0009746670 */
[----:B0-----:R-:W-:Y:S01]  /*17b0*/  @!P2 MOV R6, R25 ;  /* 0x000000190006a202 */ /* 0x001fe20000000f00 */
[----:B------:R-:W-:-:S05]  /*17c0*/  @!P2 IMAD.MOV.U32 R7, RZ, RZ, R28 ;  /* 0x000000ffff07a224 */ /* 0x000fca00078e001c */
[----:B------:R-:W3:Y:S01]  /*17d0*/  @!P2 LDG.E.U16 R32, desc[UR6][R6.64] ;  /* 0x000000060620a981 */ /* 0x000ee2000c1e1500 */
[----:B------:R-:W-:Y:S01]  /*17e0*/  ISETP.NE.AND P3, PT, R19, 0x1, PT ;  /* 0x000000011300780c */ /* 0x000fe20003f65270 */
[----:B------:R-:W-:Y:S01]  /*17f0*/  IMAD.MOV.U32 R4, RZ, RZ, R22 ;  /* 0x000000ffff047224 */ /* 0x000fe200078e0016 */
[----:B------:R-:W-:Y:S01]  /*1800*/  IADD3 R22, P4, R22, 0x2, RZ ;  /* 0x0000000216167810 */ /* 0x000fe20007f9e0ff */
[----:B--2---:R-:W-:Y:S02]  /*1810*/  HADD2.F32 R33, -RZ, R5.H0_H0 ;  /* 0x20000005ff217230 */ /* 0x004fe40000004100 */
[----:B---3--:R-:W-:Y:S01]  /*1820*/  @!P2 HADD2.F32 R5, -RZ, R32.H0_H0 ;  /* 0x20000020ff05a230 */ /* 0x008fe20000004100 */
[----:B------:R-:W-:-:S04]  /*1830*/  IADD3 R32, P5, R25, 0x2, RZ ;  /* 0x0000000219207810 */ /* 0x000fc80007fbe0ff */
[----:B------:R-:W-:Y:S01]  /*1840*/  @!P2 FFMA.FTZ R8, R33, R5, R8 ;  /* 0x000000052108a223 */ /* 0x000fe20000010008 */
[--C-:B------:R-:W-:Y:S02]  /*1850*/  IMAD.MOV.U32 R5, RZ, RZ, R27.reuse ;  /* 0x000000ffff057224 */ /* 0x100fe400078e001b */
[----:B------:R-:W-:Y:S02]  /*1860*/  IMAD.X R34, RZ, RZ, R28, P5 ;  /* 0x000000ffff227224 */ /* 0x000fe400028e061c */
[----:B------:R-:W-:Y:S01]  /*1870*/  IMAD.X R27, RZ, RZ, R27, P4 ;  /* 0x000000ffff1b7224 */ /* 0x000fe200020e061b */
[----:B------:R-:W-:Y:S06]  /*1880*/  @!P3 BRA `(.L_x_382) ;  /* 0x000000000088b947 */ /* 0x000fec0003800000 */
[----:B------:R-:W-:Y:S01]  /*1890*/  IADD3 R6, R30, 0x1, RZ ;  /* 0x000000011e067810 */ /* 0x000fe20007ffe0ff */
[----:B------:R-:W2:Y:S03]  /*18a0*/  LDG.E.U16 R22, desc[UR6][R4.64+0x2] ;  /* 0x0000020604167981 */ /* 0x000ea6000c1e1500 */
        /* <DEDUP_REMOVED lines=9> */
[----:B------:R-:W-:Y:S02]  /*1940*/  IMAD.X R34, RZ, RZ, R28, P4 ;  /* 0x000000ffff227224 */ /* 0x000fe400020e061c */
[----:B--2---:R-:W-:Y:S01]  /*1950*/  HADD2.F32 R33, -RZ, R22.H0_H0 ;  /* 0x20000016ff217230 */ /* 0x004fe20000004100 */
[----:B------:R-:W-:Y:S01]  /*1960*/  IADD3 R22, P5, R4, 0x4, RZ ;  /* 0x0000000404167810 */ /* 0x000fe20007fbe0ff */
[----:B---3--:R-:W-:-:S05]  /*1970*/  @!P2 HADD2.F32 R27, -RZ, R6.H0_H0 ;  /* 0x20000006ff1ba230 */ /* 0x008fca0000004100 */
        /* <DEDUP_REMOVED lines=9> */
[----:B------:R-:W-:Y:S01]  /*1a10*/  @!P0 MOV R6, R25 ;  /* 0x0000001900068202 */ /* 0x000fe20000000f00 */
[----:B------:R-:W-:-:S05]  /*1a20*/  @!P0 IMAD.MOV.U32 R7, RZ, RZ, R28 ;  /* 0x000000ffff078224 */ /* 0x000fca00078e001c */
[----:B------:R-:W3:Y:S01]  /*1a30*/  @!P0 LDG.E.U16 R6, desc[UR6][R6.64+0x4] ;  /* 0x0000040606068981 */ /* 0x000ee2000c1e1500 */
[----:B------:R-:W-:Y:S02]  /*1a40*/  IADD3 R32, P2, R25, 0x6, RZ ;  /* 0x0000000619207810 */ /* 0x000fe40007f5e0ff */
[----:B------:R-:W-:-:S03]  /*1a50*/  IADD3 R22, P3, R4, 0x6, RZ ;  /* 0x0000000604167810 */ /* 0x000fc60007f7e0ff */
[----:B------:R-:W-:Y:S02]  /*1a60*/  IMAD.X R34, RZ, RZ, R28, P2 ;  /* 0x000000ffff227224 */ /* 0x000fe400010e061c */
[----:B--2---:R-:W-:Y:S02]  /*1a70*/  HADD2.F32 R29, -RZ, R27.H0_H0 ;  /* 0x2000001bff1d7230 */ /* 0x004fe40000004100 */
[----:B------:R-:W-:Y:S02]  /*1a80*/  IMAD.X R27, RZ, RZ, R5, P3 ;  /* 0x000000ffff1b7224 */ /* 0x000fe400018e0605 */
[----:B---3--:R-:W-:-:S05]  /*1a90*/  @!P0 HADD2.F32 R25, -RZ, R6.H0_H0 ;  /* 0x20000006ff198230 */ /* 0x008fca0000004100 */
[----:B------:R-:W-:-:S07]  /*1aa0*/  @!P0 FFMA.FTZ R8, R29, R25, R8 ;  /* 0x000000191d088223 */ /* 0x000fce0000010008 */
.L_x_382:
[----:B------:R-:W-:Y:S01]  /*1ab0*/  VIADD R26, R26, 0x1 ;  /* 0x000000011a1a7836 */ /* 0x000fe20000000000 */
[----:B------:R-:W-:Y:S01]  /*1ac0*/  ULDC UR4, c[0x0][0x284] ;  /* 0x0000a10000047ab9 */ /* 0x000fe20000000800 */
[C---:B------:R-:W-:Y:S02]  /*1ad0*/  LEA R25, P2, R17.reuse, R32, 0x1 ;  /* 0x0000002011197211 */ /* 0x040fe400078408ff */
[----:B------:R-:W-:Y:S02]  /*1ae0*/  SHF.R.S32.HI R28, RZ, 0x1f, R17 ;  /* 0x0000001fff1c7819 */ /* 0x000fe40000011411 */
[----:B------:R-:W-:Y:S02]  /*1af0*/  ISETP.GE.AND P0, PT, R26, UR4, PT ;  /* 0x000000041a007c0c */ /* 0x000fe4000bf06270 */
[----:B------:R-:W-:-:S11]  /*1b00*/  LEA.HI.X R28, R17, R34, R28, 0x1, P2 ;  /* 0x00000022111c7211 */ /* 0x000fd600010f0c1c */
[----:B------:R-:W-:Y:S05]  /*1b10*/  @!P0 BRA `(.L_x_383) ;  /* 0xfffffff400ac8947 */ /* 0x000fea000383ffff */
.L_x_379:
        /* <DEDUP_REMOVED lines=8> */
.L_x_373:
        /* <DEDUP_REMOVED lines=28> */
[----:B------:R-:W-:Y:S01]  /*1d60*/  LEA R4, P0, R5, UR4, 0x1 ;  /* 0x0000000405047c11 */ /* 0x000fe2000f8008ff */
[----:B------:R-:W-:-:S03]  /*1d70*/  ULDC UR4, c[0x0][0x248] ;  /* 0x0000920000047ab9 */ /* 0x000fc60000000800 */
[----:B------:R-:W-:Y:S01]  /*1d80*/  LEA.HI.X R5, R5, UR5, R10, 0x1, P0 ;  /* 0x0000000505057c11 */ /* 0x000fe200080f0c0a */
[----:B------:R-:W-:Y:S01]  /*1d90*/  ULDC UR5, c[0x0][0x25c] ;  /* 0x0000970000057ab9 */ /* 0x000fe20000000800 */
[----:B------:R-:W-:Y:S01]  /*1da0*/  F2FP.F16.F32.PACK_AB R0, RZ, R8 ;  /* 0x00000008ff00723e */ /* 0x000fe200000000ff */
        /* <DEDUP_REMOVED lines=9> */
.L_x_386:
        /* <DEDUP_REMOVED lines=12> */
.L_x_497:


//--------------------- .text._ZN2at6native51_GLOBAL__N__11011a27_18_DepthwiseConv3d_cu_35e0c7b528conv_depthwise3d_cuda_kernelIN3c104HalfEfLi3ELi3ELi3ELi1ELi1ELi1EEEvNS_27GenericPackedTensorAccessorIKT_Lm5ENS_16DefaultPtrTraitsEiEENS5_IS6_Lm5ES8_iEES9_PS7_iiiiiiiii --------------------------
	.section	.text._ZN2at6native51_GLOBAL__N__11011a27_18_DepthwiseConv3d_cu_35e0c7b528conv_depthwise3d_cuda_kernelIN3c104HalfEfLi3ELi3ELi3ELi1ELi1ELi1EEEvNS_27GenericPackedTensorAccessorIKT_Lm5ENS_16DefaultPtrTraitsEiEENS5_IS6_Lm5ES8_iEES9_PS7_iiiiiiiii,"ax",@progbits
	.align	128
.text._ZN2at6native51_GLOBAL__N__11011a27_18_DepthwiseConv3d_cu_35e0c7b528conv_depthwise3d_cuda_kernelIN3c104HalfEfLi3ELi3ELi3ELi1ELi1ELi1EEEvNS_27GenericPackedTensorAccessorIKT_Lm5ENS_16DefaultPtrTraitsEiEENS5_IS6_Lm5ES8_iEES9_PS7_iiiiiiiii:
        .type           _ZN2at6native51_GLOBAL__N__11011a27_18_DepthwiseConv3d_cu_35e0c7b528conv_depthwise3d_cuda_kernelIN3c104HalfEfLi3ELi3ELi3ELi1ELi1ELi1EEEvNS_27GenericPackedTensorAccessorIKT_Lm5ENS_16DefaultPtrTraitsEiEENS5_IS6_Lm5ES8_iEES9_PS7_iiiiiiiii,@function
        .size           _ZN2at6native51_GLOBAL__N__11011a27_18_DepthwiseConv3d_cu_35e0c7b528conv_depthwise3d_cuda_kernelIN3c104HalfEfLi3ELi3ELi3ELi1ELi1ELi1EEEvNS_27GenericPackedTensorAccessorIKT_Lm5ENS_16DefaultPtrTraitsEiEENS5_IS6_Lm5ES8_iEES9_PS7_iiiiiiiii,(.L_x_498 - _ZN2at6native51_GLOBAL__N__11011a27_18_DepthwiseConv3d_cu_35e0c7b528conv_depthwise3d_cuda_kernelIN3c104HalfEfLi3ELi3ELi3ELi1ELi1ELi1EEEvNS_27GenericPackedTensorAccessorIKT_Lm5ENS_16DefaultPtrTraitsEiEENS5_IS6_Lm5ES8_iEES9_PS7_iiiiiiiii)
        .other          _ZN2at6native51_GLOBAL__N__11011a27_18_DepthwiseConv3d_cu_35e0c7b528conv_depthwise3d_cuda_kernelIN3c104HalfEfLi3ELi3ELi3ELi1ELi1ELi1EEEvNS_27GenericPackedTensorAccessorIKT_Lm5ENS_16DefaultPtrTraitsEiEENS5_IS6_Lm5ES8_iEES9_PS7_iiiiiiiii,@"STO_CUDA_ENTRY STV_DEFAULT"
_ZN2at6native51_GLOBAL__N__11011a27_18_DepthwiseConv3d_cu_35e0c7b528conv_depthwise3d_cuda_kernelIN3c104HalfEfLi3ELi3ELi3ELi1ELi1ELi1EEEvNS_27GenericPackedTensorAccessorIKT_Lm5ENS_16DefaultPtrTraitsEiEENS5_IS6_Lm5ES8_iEES9_PS7_iiiiiiiii:
        /* <DEDUP_REMOVED lines=83> */
.L_x_389:
        /* <DEDUP_REMOVED lines=165> */
[----:B------:R-:W4:Y:S04]  /*0f80*/  LDG.E.U16 R13, desc[UR12][R14.64] ;  /* 0x0000000c0e0d7981 */ /* 0x000f28000c1e1500 */
[----:B------:R-:W5:Y:S01]  /*0f90*/  @!P1 LDG.E.U16 R6, desc[UR12][R16.64] ;  /* 0x0000000c10069981 */ /* 0x000f62000c1e1500 */
[----:B------:R-:W-:-:S04]  /*0fa0*/  ISETP.GE.OR P2, PT, R23, UR27, P2 ;  /* 0x0000001b17007c0c */ /* 0x000fc80009746670 */
[----:B------:R-:W-:Y:S01]  /*0fb0*/  ISETP.GE.OR P2, PT, R20, UR36, P2 ;  /* 0x0000002414007c0c */ /* 0x000fe20009746670 */
[----:B------:R-:W3:-:S12]  /*0fc0*/  @!P3 LDG.E.U16 R26, desc[UR12][R16.64+0x2] ;  /* 0x0000020c101ab981 */ /* 0x000ed8000c1e1500 */
[----:B------:R0:W3:Y:S01]  /*0fd0*/  @!P2 LDG.E.U16 R19, desc[UR12][R16.64+0x4] ;  /* 0x0000040c1013a981 */ /* 0x0000e2000c1e1500 */
[----:B------:R-:W-:Y:S01]  /*0fe0*/  IMAD.MOV.U32 R4, RZ, RZ, RZ ;  /* 0x000000ffff047224 */ /* 0x000fe200078e00ff */
[----:B0-----:R-:W-:Y:S01]  /*0ff0*/  IADD3 R16, P4, R5, UR15, RZ ;  /* 0x0000000f05107c10 */ /* 0x001fe2000ff9e0ff */
[----:B----4-:R-:W-:Y:S02]  /*1000*/  HADD2.F32 R13, -RZ, R13.H0_H0 ;  /* 0x2000000dff0d7230 */ /* 0x010fe40000004100 */
[----:B-----5:R-:W-:Y:S02]  /*1010*/  @!P1 HADD2.F32 R28, -RZ, R6.H0_H0 ;  /* 0x20000006ff1c9230 */ /* 0x020fe40000004100 */
[----:B------:R-:W-:-:S03]  /*1020*/  VIADD R6, R23, 0x1 ;  /* 0x0000000117067836 */ /* 0x000fc60000000000 */
[----:B------:R-:W-:Y:S02]  /*1030*/  @!P1 FFMA.FTZ R4, R13, R28, RZ ;  /* 0x0000001c0d049223 */ /* 0x000fe400000100ff */
[----:B------:R-:W-:Y:S01]  /*1040*/  LOP3.LUT R13, R6, R24, RZ, 0xfc, !PT ;  /* 0x00000018060d7212 */ /* 0x000fe200078efcff */
[----:B--2---:R-:W-:-:S03]  /*1050*/  HADD2.F32 R29, -RZ, R18.H0_H0 ;  /* 0x20000012ff1d7230 */ /* 0x004fc60000004100 */
[C---:B------:R-:W-:Y:S01]  /*1060*/  LOP3.LUT R18, R13.reuse, R22, RZ, 0xfc, !PT ;  /* 0x000000160d127212 */ /* 0x040fe200078efcff */
[----:B---3--:R-:W-:Y:S01]  /*1070*/  @!P3 HADD2.F32 R27, -RZ, R26.H0_H0 ;  /* 0x2000001aff1bb230 */ /* 0x008fe20000004100 */
[----:B------:R-:W-:Y:S02]  /*1080*/  LOP3.LUT R17, R13, R21, RZ, 0xfc, !PT ;  /* 0x000000150d117212 */ /* 0x000fe400078efcff */
[----:B------:R-:W-:Y:S02]  /*1090*/  ISETP.LT.OR P1, PT, R18, RZ, P0 ;  /* 0x000000ff1200720c */ /* 0x000fe40000721670 */
[----:B------:R-:W-:Y:S02]  /*10a0*/  @!P3 FFMA.FTZ R4, R29, R27, R4 ;  /* 0x0000001b1d04b223 */ /* 0x000fe40000010004 */
[----:B------:R-:W-:Y:S02]  /*10b0*/  ISETP.GE.OR P1, PT, R6, UR27, P1 ;  /* 0x0000001b06007c0c */ /* 0x000fe40008f26670 */
[----:B------:R-:W-:Y:S01]  /*10c0*/  ISETP.LT.OR P3, PT, R17, RZ, P0 ;  /* 0x000000ff1100720c */ /* 0x000fe20000761670 */
[----:B------:R-:W-:Y:S01]  /*10d0*/  HADD2.F32 R27, -RZ, R25.H0_H0 ;  /* 0x20000019ff1b7230 */ /* 0x000fe20000004100 */
[----:B------:R-:W-:Y:S01]  /*10e0*/  ISETP.GE.OR P1, PT, R22, UR36, P1 ;  /* 0x0000002416007c0c */ /* 0x000fe20008f26670 */
[----:B------:R-:W-:Y:S01]  /*10f0*/  @!P2 HADD2.F32 R17, -RZ, R19.H0_H0 ;  /* 0x20000013ff11a230 */ /* 0x000fe20000004100 */
[----:B------:R-:W-:-:S02]  /*1100*/  ISETP.GE.OR P3, PT, R6, UR27, P3 ;  /* 0x0000001b06007c0c */ /* 0x000fc40009f66670 */
[----:B------:R-:W-:Y:S02]  /*1110*/  IADD3.X R25, R8, UR16, RZ, P4, !PT ;  /* 0x0000001008197c10 */ /* 0x000fe4000a7fe4ff */
[C---:B------:R-:W-:Y:S01]  /*1120*/  LEA R18, P4, R16.reuse, UR28, 0x1 ;  /* 0x0000001c10127c11 */ /* 0x040fe2000f8808ff */
[----:B------:R-:W-:Y:S01]  /*1130*/  @!P2 FFMA.FTZ R4, R27, R17, R4 ;  /* 0x000000111b04a223 */ /* 0x000fe20000010004 */
[----:B------:R-:W-:Y:S01]  /*1140*/  ISETP.GE.OR P2, PT, R21, UR36, P3 ;  /* 0x0000002415007c0c */ /* 0x000fe20009f46670 */
[----:B------:R-:W2:Y:S01]  /*1150*/  LDG.E.U16 R17, desc[UR12][R14.64+0x8] ;  /* 0x0000080c0e117981 */ /* 0x000ea2000c1e1500 */
[----:B------:R-:W-:-:S03]  /*1160*/  LEA.HI.X R19, R16, UR29, R25, 0x1, P4 ;  /* 0x0000001d10137c11 */ /* 0x000fc6000a0f0c19 */
[----:B------:R-:W3:Y:S04]  /*1170*/  LDG.E.U16 R25, desc[UR12][R14.64+0x6] ;  /* 0x0000060c0e197981 */ /* 0x000ee8000c1e1500 */
[----:B------:R-:W4:Y:S04]  /*1180*/  @!P1 LDG.E.U16 R26, desc[UR12][R18.64+0x4] ;  /* 0x0000040c121a9981 */ /* 0x000f28000c1e1500 */
[----:B------:R-:W5:Y:S01]  /*1190*/  @!P2 LDG.E.U16 R16, desc[UR12][R18.64+0x6] ;  /* 0x0000060c1210a981 */ /* 0x000f62000c1e1500 */
[----:B------:R-:W-:-:S03]  /*11a0*/  LOP3.LUT R13, R13, R20, RZ, 0xfc, !PT ;  /* 0x000000140d0d7212 */ /* 0x000fc600078efcff */
[----:B------:R-:W5:Y:S01]  /*11b0*/  LDG.E.U16 R27, desc[UR12][R14.64+0xa] ;  /* 0x00000a0c0e1b7981 */ /* 0x000f62000c1e1500 */
[----:B------:R-:W-:-:S04]  /*11c0*/  ISETP.LT.OR P3, PT, R13, RZ, P0 ;  /* 0x000000ff0d00720c */ /* 0x000fc80000761670 */
[----:B------:R-:W-:Y:S01]  /*11d0*/  ISETP.GE.OR P3, PT, R6, UR27, P3 ;  /* 0x0000001b06007c0c */ /* 0x000fe20009f66670 */
[----:B---3--:R-:W-:Y:S02]  /*11e0*/  HADD2.F32 R25, -RZ, R25.H0_H0 ;  /* 0x20000019ff197230 */ /* 0x008fe40000004100 */
[----:B----4-:R-:W-:Y:S02]  /*11f0*/  @!P1 HADD2.F32 R13, -RZ, R26.H0_H0 ;  /* 0x2000001aff0d9230 */ /* 0x010fe40000004100 */
[----:B------:R-:W-:-:S03]  /*1200*/  IMAD.U32 R26, RZ, RZ, UR15 ;  /* 0x0000000fff1a7e24 */ /* 0x000fc6000f8e00ff */
[----:B------:R-:W-:Y:S01]  /*1210*/  @!P1 FFMA.FTZ R4, R25, R13, R4 ;  /* 0x0000000d19049223 */ /* 0x000fe20000010004 */
[----:B--2---:R-:W-:Y:S01]  /*1220*/  HADD2.F32 R25, -RZ, R17.H0_H0 ;  /* 0x20000011ff197230 */ /* 0x004fe20000004100 */
[----:B------:R-:W-:Y:S01]  /*1230*/  ISETP.GE.OR P1, PT, R20, UR36, P3 ;  /* 0x0000002414007c0c */ /* 0x000fe20009f26670 */
[----:B-----5:R-:W-:Y:S01]  /*1240*/  @!P2 HADD2.F32 R13, -RZ, R16.H0_H0 ;  /* 0x20000010ff0da230 */ /* 0x020fe20000004100 */
[----:B------:R-:W-:-:S04]  /*1250*/  IADD3 R17, P3, P4, R5, 0x2, R26 ;  /* 0x0000000205117810 */ /* 0x000fc80007c7e01a */
[----:B------:R-:W-:Y:S01]  /*1260*/  @!P2 FFMA.FTZ R4, R25, R13, R4 ;  /* 0x0000000d1904a223 */ /* 0x000fe20000010004 */
[----:B------:R-:W-:Y:S01]  /*1270*/  IADD3 R17, P5, R17, UR15, RZ ;  /* 0x0000000f11117c10 */ /* 0x000fe2000ffbe0ff */
[----:B------:R-:W-:Y:S01]  /*1280*/  VIADD R13, R23, 0x2 ;  /* 0x00000002170d7836 */ /* 0x000fe20000000000 */
[----:B------:R-:W-:Y:S02]  /*1290*/  IADD3.X R26, R8, UR16, RZ, P3, P4 ;  /* 0x00000010081a7c10 */ /* 0x000fe40009fe84ff */
        /* <DEDUP_REMOVED lines=11> */
[----:B------:R-:W-:Y:S02]  /*1350*/  HADD2.F32 R29, -RZ, R27.H0_H0 ;  /* 0x2000001bff1d7230 */ /* 0x000fe40000004100 */
[----:B--2---:R-:W-:Y:S01]  /*1360*/  @!P1 HADD2.F32 R27, -RZ, R18.H0_H0 ;  /* 0x20000012ff1b9230 */ /* 0x004fe20000004100 */
[----:B------:R-:W-:-:S04]  /*1370*/  LOP3.LUT R18, R25, R21, RZ, 0xfc, !PT ;  /* 0x0000001519127212 */ /* 0x000fc800078efcff */
[----:B------:R-:W-:Y:S01]  /*1380*/  @!P1 FFMA.FTZ R4, R29, R27, R4 ;  /* 0x0000001b1d049223 */ /* 0x000fe20000010004 */
[----:B------:R-:W-:Y:S02]  /*1390*/  ISETP.LT.OR P1, PT, R18, RZ, P0 ;  /* 0x000000ff1200720c */ /* 0x000fe40000721670 */
[----:B------:R-:W-:Y:S01]  /*13a0*/  LOP3.LUT R25, R25, R20, RZ, 0xfc, !PT ;  /* 0x0000001419197212 */ /* 0x000fe200078efcff */
[----:B------:R-:W2:Y:S01]  /*13b0*/  LDG.E.U16 R18, desc[UR12][R14.64+0x10] ;  /* 0x0000100c0e127981 */ /* 0x000ea2000c1e1500 */
[----:B------:R-:W-:-:S04]  /*13c0*/  ISETP.GE.OR P1, PT, R13, UR27, P1 ;  /* 0x0000001b0d007c0c */ /* 0x000fc80008f26670 */
[----:B------:R-:W-:Y:S01]  /*13d0*/  ISETP.GE.OR P1, PT, R21, UR36, P1 ;  /* 0x0000002415007c0c */ /* 0x000fe20008f26670 */
[----:B---3--:R-:W-:-:S12]  /*13e0*/  HADD2.F32 R27, -RZ, R26.H0_H0 ;  /* 0x2000001aff1b7230 */ /* 0x008fd80000004100 */
[----:B------:R-:W3:Y:S01]  /*13f0*/  @!P1 LDG.E.U16 R26, desc[UR12][R16.64+0x6] ;  /* 0x0000060c101a9981 */ /* 0x000ee2000c1e1500 */
[----:B----4-:R-:W-:-:S05]  /*1400*/  @!P2 HADD2.F32 R19, -RZ, R19.H0_H0 ;  /* 0x20000013ff13a230 */ /* 0x010fca0000004100 */
        /* <DEDUP_REMOVED lines=8> */
[----:B----4-:R-:W-:Y:S02]  /*1490*/  HADD2.F32 R27, -RZ, R19.H0_H0 ;  /* 0x20000013ff1b7230 */ /* 0x010fe40000004100 */
[----:B---3--:R-:W-:Y:S02]  /*14a0*/  @!P1 HADD2.F32 R19, -RZ, R26.H0_H0 ;  /* 0x2000001aff139230 */ /* 0x008fe40000004100 */
[----:B------:R-:W-:-:S03]  /*14b0*/  VIADD R26, R24, 0x1 ;  /* 0x00000001181a7836 */ /* 0x000fc60000000000 */
[----:B------:R-:W-:Y:S02]  /*14c0*/  @!P1 FFMA.FTZ R4, R27, R19, R4 ;  /* 0x000000131b049223 */ /* 0x000fe40000010004 */
[----:B------:R-:W-:Y:S02]  /*14d0*/  LOP3.LUT R19, R23, R26, RZ, 0xfc, !PT ;  /* 0x0000001a17137212 */ /* 0x000fe400078efcff */
[----:B------:R-:W-:Y:S02]  /*14e0*/  ISETP.GE.AND P0, PT, R26, UR26, PT ;  /* 0x0000001a1a007c0c */ /* 0x000fe4000bf06270 */
[----:B------:R-:W-:-:S04]  /*14f0*/  LOP3.LUT R27, R19, R22, RZ, 0xfc, !PT ;  /* 0x00000016131b7212 */ /* 0x000fc800078efcff */
[----:B------:R-:W-:-:S04]  /*1500*/  ISETP.LT.OR P1, PT, R27, RZ, P0 ;  /* 0x000000ff1b00720c */ /* 0x000fc80000721670 */
[----:B------:R-:W-:-:S04]  /*1510*/  ISETP.GE.OR P1, PT, R23, UR27, P1 ;  /* 0x0000001b17007c0c */ /* 0x000fc80008f26670 */
[----:B------:R-:W-:Y:S01]  /*1520*/  ISETP.GE.OR P1, PT, R22, UR36, P1 ;  /* 0x0000002416007c0c */ /* 0x000fe20008f26670 */
[----:B--2---:R-:W-:Y:S02]  /*1530*/  HADD2.F32 R27, -RZ, R18.H0_H0 ;  /* 0x20000012ff1b7230 */ /* 0x004fe40000004100 */
[----:B-----5:R-:W-:-:S05]  /*1540*/  @!P2 HADD2.F32 R25, -RZ, R25.H0_H0 ;  /* 0x20000019ff19a230 */ /* 0x020fca0000004100 */
[----:B------:R-:W-:-:S05]  /*1550*/  @!P2 FFMA.FTZ R4, R27, R25, R4 ;  /* 0x000000191b04a223 */ /* 0x000fca0000010004 */
        /* <DEDUP_REMOVED lines=15> */
[----:B--2---:R-:W-:-:S03]  /*1650*/  HADD2.F32 R25, -RZ, R18.H0_H0 ;  /* 0x20000012ff197230 */ /* 0x004fc60000004100 */
[----:B------:R-:W-:Y:S01]  /*1660*/  @!P2 IADD3.X R18, R8, UR10, RZ, P4, !PT ;  /* 0x0000000a0812ac10 */ /* 0x000fe2000a7fe4ff */
[----:B---3--:R-:W-:Y:S01]  /*1670*/  @!P1 HADD2.F32 R19, -RZ, R16.H0_H0 ;  /* 0x20000010ff139230 */ /* 0x008fe20000004100 */
        /* <DEDUP_REMOVED lines=11> */
[----:B--2---:R-:W-:Y:S02]  /*1730*/  HADD2.F32 R29, -RZ, R25.H0_H0 ;  /* 0x20000019ff1d7230 */ /* 0x004fe40000004100 */
[----:B---3--:R-:W-:-:S05]  /*1740*/  @!P2 HADD2.F32 R25, -RZ, R16.H0_H0 ;  /* 0x20000010ff19a230 */ /* 0x008fca0000004100 */
[----:B------:R-:W-:Y:S01]  /*1750*/  @!P2 FFMA.FTZ R4, R29, R25, R4 ;  /* 0x000000191d04a223 */ /* 0x000fe20000010004 */
[----:B------:R-:W-:-:S04]  /*1760*/  LOP3.LUT R25, R6, R26, RZ, 0xfc, !PT ;  /* 0x0000001a06197212 */ /* 0x000fc800078efcff */
[----:B------:R-:W-:Y:S01]  /*1770*/  LOP3.LUT R16, R25, R22, RZ, 0xfc, !PT ;  /* 0x0000001619107212 */ /* 0x000fe200078efcff */
[----:B----4-:R-:W-:Y:S02]  /*1780*/  HADD2.F32 R27, -RZ, R27.H0_H0 ;  /* 0x2000001bff1b7230 */ /* 0x010fe40000004100 */
[----:B-----5:R-:W-:Y:S01]  /*1790*/  @!P3 HADD2.F32 R17, -RZ, R18.H0_H0 ;  /* 0x20000012ff11b230 */ /* 0x020fe20000004100 */
[----:B------:R-:W-:Y:S01]  /*17a0*/  ISETP.LT.OR P1, PT, R16, RZ, P0 ;  /* 0x000000ff1000720c */ /* 0x000fe20000721670 */
[----:B------:R-:W-:-:S03]  /*17b0*/  IMAD.U32 R16, RZ, RZ, UR15 ;  /* 0x0000000fff107e24 */ /* 0x000fc6000f8e00ff */
[----:B------:R-:W-:Y:S01]  /*17c0*/  ISETP.GE.OR P1, PT, R6, UR27, P1 ;  /* 0x0000001b06007c0c */ /* 0x000fe20008f26670 */
[----:B------:R-:W-:Y:S01]  /*17d0*/  @!P3 FFMA.FTZ R4, R27, R17, R4 ;  /* 0x000000111b04b223 */ /* 0x000fe20000010004 */
        /* <DEDUP_REMOVED lines=8> */
[----:B--2---:R-:W-:Y:S02]  /*1860*/  HADD2.F32 R29, -RZ, R27.H0_H0 ;  /* 0x2000001bff1d7230 */ /* 0x004fe40000004100 */
[----:B---3--:R-:W-:-:S05]  /*1870*/  @!P1 HADD2.F32 R27, -RZ, R28.H0_H0 ;  /* 0x2000001cff1b9230 */ /* 0x008fca0000004100 */
        /* <DEDUP_REMOVED lines=8> */
[----:B--2---:R-:W-:Y:S02]  /*1900*/  HADD2.F32 R29, -RZ, R27.H0_H0 ;  /* 0x2000001bff1d7230 */ /* 0x004fe40000004100 */
[----:B---3--:R-:W-:Y:S02]  /*1910*/  @!P1 HADD2.F32 R27, -RZ, R28.H0_H0 ;  /* 0x2000001cff1b9230 */ /* 0x008fe40000004100 */
[----:B------:R-:W2:Y:S03]  /*1920*/  LDG.E.U16 R28, desc[UR12][R14.64+0x1c] ;  /* 0x00001c0c0e1c7981 */ /* 0x000ea6000c1e1500 */
        /* <DEDUP_REMOVED lines=17> */
[----:B--2---:R-:W-:Y:S02]  /*1a40*/  HADD2.F32 R17, -RZ, R28.H0_H0 ;  /* 0x2000001cff117230 */ /* 0x004fe40000004100 */
[----:B---3--:R-:W-:-:S05]  /*1a50*/  @!P1 HADD2.F32 R27, -RZ, R27.H0_H0 ;  /* 0x2000001bff1b9230 */ /* 0x008fca0000004100 */
[----:B------:R-:W-:Y:S01]  /*1a60*/  @!P1 FFMA.FTZ R4, R17, R27, R4 ;  /* 0x0000001b11049223 */ /* 0x000fe20000010004 */
[----:B------:R-:W-:-:S04]  /*1a70*/  ISETP.LT.OR P1, PT, R16, RZ, P0 ;  /* 0x000000ff1000720c */ /* 0x000fc80000721670 */
[----:B------:R-:W2:Y:S01]  /*1a80*/  @!P2 LDG.E.U16 R27, desc[UR12][R18.64+0x4] ;  /* 0x0000040c121ba981 */ /* 0x000ea2000c1e1500 */
[----:B------:R-:W-:-:S03]  /*1a90*/  ISETP.GE.OR P1, PT, R13, UR27, P1 ;  /* 0x0000001b0d007c0c */ /* 0x000fc60008f26670 */
[----:B------:R-:W3:Y:S01]  /*1aa0*/  LDG.E.U16 R17, desc[UR12][R14.64+0x20] ;  /* 0x0000200c0e117981 */ /* 0x000ee2000c1e1500 */
[----:B------:R-:W-:-:S13]  /*1ab0*/  ISETP.GE.OR P1, PT, R21, UR36, P1 ;  /* 0x0000002415007c0c */ /* 0x000fda0008f26670 */
[----:B------:R-:W5:Y:S01]  /*1ac0*/  @!P1 LDG.E.U16 R16, desc[UR12][R18.64+0x6] ;  /* 0x0000060c12109981 */ /* 0x000f62000c1e1500 */
[----:B----4-:R-:W-:Y:S01]  /*1ad0*/  HADD2.F32 R29, -RZ, R26.H0_H0 ;  /* 0x2000001aff1d7230 */ /* 0x010fe20000004100 */
[----:B------:R-:W-:Y:S01]  /*1ae0*/  LOP3.LUT R25, R25, R20, RZ, 0xfc, !PT ;  /* 0x0000001419197212 */ /* 0x000fe200078efcff */
[----:B------:R-:W-:-:S03]  /*1af0*/  IMAD.U32 R26, RZ, RZ, UR6 ;  /* 0x00000006ff1a7e24 */ /* 0x000fc6000f8e00ff */
[----:B------:R-:W-:-:S04]  /*1b00*/  ISETP.LT.OR P0, PT, R25, RZ, P0 ;  /* 0x000000ff1900720c */ /* 0x000fc80000701670 */
[----:B------:R-:W-:Y:S01]  /*1b10*/  ISETP.GE.OR P0, PT, R13, UR27, P0 ;  /* 0x0000001b0d007c0c */ /* 0x000fe20008706670 */
[----:B------:R-:W-:-:S03]  /*1b20*/  VIADD R24, R24, 0x2 ;  /* 0x0000000218187836 */ /* 0x000fc60000000000 */
[----:B------:R-:W-:-:S13]  /*1b30*/  ISETP.GE.OR P0, PT, R20, UR36, P0 ;  /* 0x0000002414007c0c */ /* 0x000fda0008706670 */
[----:B------:R-:W4:Y:S01]  /*1b40*/  @!P0 LDG.E.U16 R18, desc[UR12][R18.64+0x8] ;  /* 0x0000080c12128981 */ /* 0x000f22000c1e1500 */
[----:B--2---:R-:W-:-:S05]  /*1b50*/  @!P2 HADD2.F32 R27, -RZ, R27.H0_H0 ;  /* 0x2000001bff1ba230 */ /* 0x004fca0000004100 */
[----:B------:R-:W-:Y:S01]  /*1b60*/  @!P2 FFMA.FTZ R4, R29, R27, R4 ;  /* 0x0000001b1d04a223 */ /* 0x000fe20000010004 */
[----:B------:R-:W-:Y:S01]  /*1b70*/  IMAD.U32 R27, RZ, RZ, UR7 ;  /* 0x00000007ff1b7e24 */ /* 0x000fe2000f8e00ff */
[----:B------:R-:W-:Y:S01]  /*1b80*/  IADD3 R5, P2, P3, R26, UR17, R5 ;  /* 0x000000111a057c10 */ /* 0x000fe2000fb5e005 */
[----:B---3--:R-:W-:-:S03]  /*1b90*/  HADD2.F32 R25, -RZ, R17.H0_H0 ;  /* 0x20000011ff197230 */ /* 0x008fc60000004100 */
[----:B------:R-:W-:Y:S02]  /*1ba0*/  IADD3.X R8, R27, UR10, R8, P2, P3 ;  /* 0x0000000a1b087c10 */ /* 0x000fe400097e6408 */
[----:B------:R-:W-:Y:S01]  /*1bb0*/  IADD3 R26, P2, R5, UR17, RZ ;  /* 0x00000011051a7c10 */ /* 0x000fe2000ff5e0ff */
[----:B------:R-:W2:Y:S01]  /*1bc0*/  LDG.E.U16 R27, desc[UR12][R14.64+0x22] ;  /* 0x0000220c0e1b7981 */ /* 0x000ea2000c1e1500 */
[----:B-----5:R-:W-:-:S05]  /*1bd0*/  @!P1 HADD2.F32 R17, -RZ, R16.H0_H0 ;  /* 0x20000010ff119230 */ /* 0x020fca0000004100 */
        /* <DEDUP_REMOVED lines=12> */
[----:B--2---:R-:W-:Y:S02]  /*1ca0*/  HADD2.F32 R29, -RZ, R27.H0_H0 ;  /* 0x2000001bff1d7230 */ /* 0x004fe40000004100 */
[----:B----4-:R-:W-:Y:S01]  /*1cb0*/  @!P0 HADD2.F32 R27, -RZ, R18.H0_H0 ;  /* 0x20000012ff1b8230 */ /* 0x010fe20000004100 */
[----:B------:R-:W-:-:S04]  /*1cc0*/  LOP3.LUT R18, R25, R21, RZ, 0xfc, !PT ;  /* 0x0000001519127212 */ /* 0x000fc800078efcff */
        /* <DEDUP_REMOVED lines=8> */
[----:B---3--:R-:W-:Y:S02]  /*1d50*/  HADD2.F32 R27, -RZ, R26.H0_H0 ;  /* 0x2000001aff1b7230 */ /* 0x008fe40000004100 */
[----:B------:R-:W3:Y:S01]  /*1d60*/  LDG.E.U16 R26, desc[UR12][R14.64+0x26] ;  /* 0x0000260c0e1a7981 */ /* 0x000ee2000c1e1500 */
[----:B------:R-:W-:Y:S01]  /*1d70*/  ISETP.GE.OR P5, PT, R20, UR36, P3 ;  /* 0x0000002414007c0c */ /* 0x000fe20009fa6670 */
[----:B-----5:R-:W-:-:S05]  /*1d80*/  @!P2 HADD2.F32 R19, -RZ, R19.H0_H0 ;  /* 0x20000013ff13a230 */ /* 0x020fca0000004100 */
[----:B------:R-:W-:Y:S02]  /*1d90*/  @!P2 FFMA.FTZ R4, R27, R19, R4 ;  /* 0x000000131b04a223 */ /* 0x000fe40000010004 */
[----:B------:R-:W4:Y:S05]  /*1da0*/  @!P0 LDG.E.U16 R27, desc[UR12][R16.64+0x2] ;  /* 0x0000020c101b8981 */ /* 0x000f2a000c1e1500 */
        /* <DEDUP_REMOVED lines=12> */
[----:B---3--:R-:W-:Y:S02]  /*1e70*/  HADD2.F32 R29, -RZ, R26.H0_H0 ;  /* 0x2000001aff1d7230 */ /* 0x008fe40000004100 */
[----:B------:R-:W-:-:S05]  /*1e80*/  IMAD.U32 R26, RZ, RZ, UR15 ;  /* 0x0000000fff1a7e24 */ /* 0x000fca000f8e00ff */
[----:B------:R-:W-:-:S04]  /*1e90*/  IADD3 R5, P2, P4, R26, UR17, R5 ;  /* 0x000000111a057c10 */ /* 0x000fc8000fc5e005 */
[----:B------:R-:W-:Y:S02]  /*1ea0*/  IADD3.X R24, R17, UR10, R8, P2, P4 ;  /* 0x0000000a11187c10 */ /* 0x000fe400097e8408 */
[----:B------:R-:W-:Y:S01]  /*1eb0*/  LOP3.LUT R17, R23, R22, RZ, 0xfc, !PT ;  /* 0x0000001617117212 */ /* 0x000fe200078efcff */
[----:B----4-:R-:W-:-:S05]  /*1ec0*/  @!P0 HADD2.F32 R27, -RZ, R27.H0_H0 ;  /* 0x2000001bff1b8230 */ /* 0x010fca0000004100 */
[----:B------:R-:W-:Y:S01]  /*1ed0*/  @!P0 FFMA.FTZ R4, R29, R27, R4 ;  /* 0x0000001b1d048223 */ /* 0x000fe20000010004 */
[----:B------:R-:W-:Y:S01]  /*1ee0*/  IADD3 R25, P0, P2, R26, 0x2, R5 ;  /* 0x000000021a197810 */ /* 0x000fe20007a1e005 */
[----:B-----5:R-:W-:Y:S01]  /*1ef0*/  @!P5 HADD2.F32 R19, -RZ, R19.H0_H0 ;  /* 0x20000013ff13d230 */ /* 0x020fe20000004100 */
[----:B------:R-:W-:Y:S01]  /*1f00*/  ISETP.LT.OR P4, PT, R16, RZ, P1 ;  /* 0x000000ff1000720c */ /* 0x000fe20000f81670 */
[----:B------:R-:W3:Y:S01]  /*1f10*/  LDG.E.U16 R27, desc[UR12][R14.64+0x2e] ;  /* 0x00002e0c0e1b7981 */ /* 0x000ee2000c1e1500 */
[----:B------:R-:W-:Y:S02]  /*1f20*/  IADD3.X R8, RZ, UR16, R24, P0, P2 ;  /* 0x00000010ff087c10 */ /* 0x000fe400087e4418 */
[----:B------:R-:W-:Y:S01]  /*1f30*/  ISETP.LT.OR P0, PT, R17, RZ, P1 ;  /* 0x000000ff1100720c */ /* 0x000fe20000f01670 */
[----:B--2---:R-:W-:Y:S01]  /*1f40*/  HADD2.F32 R17, -RZ, R18.H0_H0 ;  /* 0x20000012ff117230 */ /* 0x004fe20000004100 */
[----:B------:R-:W-:Y:S01]  /*1f50*/  LOP3.LUT R16, R23, R21, RZ, 0xfc, !PT ;  /* 0x0000001517107212 */ /* 0x000fe200078efcff */
[----:B------:R-:W2:Y:S03]  /*1f60*/  LDG.E.U16 R26, desc[UR12][R14.64+0x30] ;  /* 0x0000300c0e1a7981 */ /* 0x000ea6000c1e1500 */
        /* <DEDUP_REMOVED lines=34> */
[----:B---3--:R-:W-:Y:S02]  /*2190*/  HADD2.F32 R27, -RZ, R27.H0_H0 ;  /* 0x2000001bff1b7230 */ /* 0x008fe40000004100 */
[----:B--2---:R-:W-:Y:S02]  /*21a0*/  HADD2.F32 R15, -RZ, R26.H0_H0 ;  /* 0x2000001aff0f7230 */ /* 0x004fe40000004100 */
[----:B----4-:R-:W-:Y:S02]  /*21b0*/  HADD2.F32 R29, -RZ, R6.H0_H0 ;  /* 0x20000006ff1d7230 */ /* 0x010fe40000004100 */
[----:B-----5:R-:W-:-:S02]  /*21c0*/  @!P5 HADD2.F32 R5, -RZ, R5.H0_H0 ;  /* 0x20000005ff05d230 */ /* 0x020fc40000004100 */
[----:B------:R-:W-:-:S03]  /*21d0*/  HADD2.F32 R8, -RZ, R8.H0_H0 ;  /* 0x20000008ff087230 */ /* 0x000fc60000004100 */
[----:B------:R-:W-:Y:S01]  /*21e0*/  @!P5 FFMA.FTZ R4, R29, R5, R4 ;  /* 0x000000051d04d223 */ /* 0x000fe20000010004 */
[----:B------:R-:W-:Y:S02]  /*21f0*/  @!P4 HADD2.F32 R5, -RZ, R24.H0_H0 ;  /* 0x20000018ff05c230 */ /* 0x000fe40000004100 */
[----:B------:R-:W-:-:S05]  /*2200*/  @!P3 HADD2.F32 R21, -RZ, R21.H0_H0 ;  /* 0x20000015ff15b230 */ /* 0x000fca0000004100 */
[----:B------:R-:W-:Y:S01]  /*2210*/  @!P3 FFMA.FTZ R4, R8, R21, R4 ;  /* 0x000000150804b223 */ /* 0x000fe20000010004 */
[----:B------:R-:W-:-:S03]  /*2220*/  @!P0 HADD2.F32 R25, -RZ, R25.H0_H0 ;  /* 0x20000019ff198230 */ /* 0x000fc60000004100 */
[----:B------:R-:W-:Y:S01]  /*2230*/  @!P4 FFMA.FTZ R4, R27, R5, R4 ;  /* 0x000000051b04c223 */ /* 0x000fe20000010004 */
[----:B------:R-:W-:Y:S02]  /*2240*/  HADD2.F32 R13, -RZ, R13.H0_H0 ;  /* 0x2000000dff0d7230 */ /* 0x000fe40000004100 */
[----:B------:R-:W-:Y:S02]  /*2250*/  @!P2 HADD2.F32 R5, -RZ, R20.H0_H0 ;  /* 0x20000014ff05a230 */ /* 0x000fe40000004100 */
[----:B------:R-:W-:Y:S01]  /*2260*/  @!P0 FFMA.FTZ R4, R15, R25, R4 ;  /* 0x000000190f048223 */ /* 0x000fe20000010004 */
[----:B------:R-:W-:-:S03]  /*2270*/  IMAD R6, R11, UR32, RZ ;  /* 0x000000200b067c24 */ /* 0x000fc6000f8e02ff */
[----:B------:R-:W-:Y:S01]  /*2280*/  @!P2 FFMA.FTZ R4, R13, R5, R4 ;  /* 0x000000050d04a223 */ /* 0x000fe20000010004 */
[--C-:B------:R-:W-:Y:S01]  /*2290*/  SHF.R.S32.HI R5, RZ, 0x1f, R12.reuse ;  /* 0x0000001fff057819 */ /* 0x100fe2000001140c */
[----:B------:R-:W-:Y:S01]  /*22a0*/  HADD2.F32 R11, -RZ, R16.H0_H0 ;  /* 0x20000010ff0b7230 */ /* 0x000fe20000004100 */
[----:B------:R-:W-:Y:S01]  /*22b0*/  IADD3 R8, P0, P2, R9, R6, R12 ;  /* 0x0000000609087210 */ /* 0x000fe20007a1e00c */
[----:B------:R-:W-:Y:S01]  /*22c0*/  @!P1 HADD2.F32 R17, -RZ, R17.H0_H0 ;  /* 0x20000011ff119230 */ /* 0x000fe20000004100 */
[----:B------:R-:W-:Y:S02]  /*22d0*/  SHF.R.S32.HI R6, RZ, 0x1f, R6 ;  /* 0x0000001fff067819 */ /* 0x000fe40000011406 */
[----:B------:R-:W-:Y:S02]  /*22e0*/  SHF.R.S32.HI R9, RZ, 0x1f, R9 ;  /* 0x0000001fff097819 */ /* 0x000fe40000011409 */
[----:B------:R-:W-:Y:S02]  /*22f0*/  @!P1 FFMA.FTZ R4, R11, R17, R4 ;  /* 0x000000110b049223 */ /* 0x000fe40000010004 */
[----:B------:R-:W-:Y:S01]  /*2300*/  IADD3.X R6, R9, R6, R5, P0, P2 ;  /* 0x0000000609067210 */ /* 0x000fe200007e4405 */
[----:B------:R-:W-:Y:S01]  /*2310*/  HADD2.F32 R5, -RZ, R22.H0_H0 ;  /* 0x20000016ff057230 */ /* 0x000fe20000004100 */
[----:B------:R-:W-:-:S02]  /*2320*/  IADD3 R8, P0, P1, R10, R8, R7 ;  /* 0x000000080a087210 */ /* 0x000fc4000791e007 */
[----:B------:R-:W-:Y:S02]  /*2330*/  SHF.R.S32.HI R10, RZ, 0x1f, R10 ;  /* 0x0000001fff0a7819 */ /* 0x000fe4000001140a */
[----:B------:R-:W-:Y:S01]  /*2340*/  SHF.R.S32.HI R7, RZ, 0x1f, R7 ;  /* 0x0000001fff077819 */ /* 0x000fe20000011407 */
[----:B------:R-:W-:-:S03]  /*2350*/  FADD.FTZ R5, R5, R4 ;  /* 0x0000000405057221 */ /* 0x000fc60000010000 */
[----:B------:R-:W-:Y:S02]  /*2360*/  IADD3.X R7, R10, R6, R7, P0, P1 ;  /* 0x000000060a077210 */ /* 0x000fe400007e2407 */
[C---:B------:R-:W-:Y:S02]  /*2370*/  LEA R4, P0, R8.reuse, UR34, 0x1 ;  /* 0x0000002208047c11 */ /* 0x040fe4000f8008ff */
[----:B------:R-:W-:Y:S02]  /*2380*/  F2FP.F16.F32.PACK_AB R6, RZ, R5 ;  /* 0x00000005ff06723e */ /* 0x000fe400000000ff */
        /* <DEDUP_REMOVED lines=8> */
.L_x_388:
[----:B------:R-:W-:Y:S05]  /*2410*/  EXIT ;  /* 0x000000000000794d */ /* 0x000fea0003800000 */
.L_x_387:
        /* <DEDUP_REMOVED lines=24> */
.L_x_391:
        /* <DEDUP_REMOVED lines=176> */
[----:B--2---:R-:W-:Y:S02]  /*30a0*/  HADD2.F32 R6, -RZ, R6.H0_H0 ;  /* 0x20000006ff067230 */ /* 0x004fe40000004100 */
[----:B----4-:R-:W-:Y:S02]  /*30b0*/  @!P1 HADD2.F32 R27, -RZ, R5.H0_H0 ;  /* 0x20000005ff1b9230 */ /* 0x010fe40000004100 */
[----:B------:R-:W-:-:S03]  /*30c0*/  VIADD R5, R23, 0x1 ;  /* 0x0000000117057836 */ /* 0x000fc60000000000 */
[----:B------:R-:W-:Y:S02]  /*30d0*/  @!P1 FFMA.FTZ R4, R6, R27, RZ ;  /* 0x0000001b06049223 */ /* 0x000fe400000100ff */
[----:B------:R-:W-:-:S04]  /*30e0*/  LOP3.LUT R27, R5, R24, RZ, 0xfc, !PT ;  /* 0x00000018051b7212 */ /* 0x000fc800078efcff */
[C---:B------:R-:W-:Y:S01]  /*30f0*/  LOP3.LUT R6, R27.reuse, R13, RZ, 0xfc, !PT ;  /* 0x0000000d1b067212 */ /* 0x040fe200078efcff */
[----:B---3--:R-:W-:Y:S02]  /*3100*/  HADD2.F32 R18, -RZ, R18.H0_H0 ;  /* 0x20000012ff127230 */ /* 0x008fe40000004100 */
[----:B-----5:R-:W-:Y:S01]  /*3110*/  @!P3 HADD2.F32 R29, -RZ, R26.H0_H0 ;  /* 0x2000001aff1db230 */ /* 0x020fe20000004100 */
[----:B------:R-:W-:Y:S02]  /*3120*/  ISETP.LT.OR P1, PT, R6, RZ, P0 ;  /* 0x000000ff0600720c */ /* 0x000fe40000721670 */
[----:B0-----:R-:W-:Y:S02]  /*3130*/  LOP3.LUT R16, R27, R8, RZ, 0xfc, !PT ;  /* 0x000000081b107212 */ /* 0x001fe400078efcff */
[----:B------:R-:W-:Y:S01]  /*3140*/  ISETP.GE.OR P1, PT, R5, UR27, P1 ;  /* 0x0000001b05007c0c */ /* 0x000fe20008f26670 */
[----:B------:R-:W-:Y:S01]  /*3150*/  @!P3 FFMA.FTZ R4, R18, R29, R4 ;  /* 0x0000001d1204b223 */ /* 0x000fe20000010004 */
[----:B------:R-:W-:Y:S01]  /*3160*/  ISETP.LT.OR P3, PT, R16, RZ, P0 ;  /* 0x000000ff1000720c */ /* 0x000fe20000761670 */
[----:B------:R-:W-:Y:S01]  /*3170*/  HADD2.F32 R29, -RZ, R21.H0_H0 ;  /* 0x20000015ff1d7230 */ /* 0x000fe20000004100 */
[----:B------:R-:W-:Y:S01]  /*3180*/  IADD3 R6, P4, R25, UR15, RZ ;  /* 0x0000000f19067c10 */ /* 0x000fe2000ff9e0ff */
[----:B------:R-:W-:Y:S01]  /*3190*/  @!P2 HADD2.F32 R17, -RZ, R19.H0_H0 ;  /* 0x20000013ff11a230 */ /* 0x000fe20000004100 */
[----:B------:R-:W-:Y:S01]  /*31a0*/  ISETP.GE.OR P1, PT, R13, UR30, P1 ;  /* 0x0000001e0d007c0c */ /* 0x000fe20008f26670 */
[----:B------:R-:W2:Y:S01]  /*31b0*/  LDG.E.U16 R16, desc[UR12][R14.64+0x8] ;  /* 0x0000080c0e107981 */ /* 0x000ea2000c1e1500 */
[----:B------:R-:W-:-:S02]  /*31c0*/  ISETP.GE.OR P3, PT, R5, UR27, P3 ;  /* 0x0000001b05007c0c */ /* 0x000fc40009f66670 */
[----:B------:R-:W-:Y:S01]  /*31d0*/  IADD3.X R21, R22, UR16, RZ, P4, !PT ;  /* 0x0000001016157c10 */ /* 0x000fe2000a7fe4ff */
[----:B------:R-:W-:Y:S01]  /*31e0*/  @!P2 FFMA.FTZ R4, R29, R17, R4 ;  /* 0x000000111d04a223 */ /* 0x000fe20000010004 */
[----:B------:R-:W-:Y:S01]  /*31f0*/  LEA R18, P4, R6, UR28, 0x1 ;  /* 0x0000001c06127c11 */ /* 0x000fe2000f8808ff */
[----:B------:R-:W3:Y:S01]  /*3200*/  LDG.E.U16 R17, desc[UR12][R14.64+0x6] ;  /* 0x0000060c0e117981 */ /* 0x000ee2000c1e1500 */
        /* <DEDUP_REMOVED lines=8> */
[----:B---3--:R-:W-:Y:S02]  /*3290*/  HADD2.F32 R17, -RZ, R17.H0_H0 ;  /* 0x20000011ff117230 */ /* 0x008fe40000004100 */
[----:B----4-:R-:W-:-:S05]  /*32a0*/  @!P1 HADD2.F32 R21, -RZ, R21.H0_H0 ;  /* 0x20000015ff159230 */ /* 0x010fca0000004100 */
[----:B------:R-:W-:Y:S01]  /*32b0*/  @!P1 FFMA.FTZ R4, R17, R21, R4 ;  /* 0x0000001511049223 */ /* 0x000fe20000010004 */
[----:B--2---:R-:W-:Y:S01]  /*32c0*/  HADD2.F32 R21, -RZ, R16.H0_H0 ;  /* 0x20000010ff157230 */ /* 0x004fe20000004100 */
[----:B------:R-:W-:Y:S01]  /*32d0*/  ISETP.GE.OR P1, PT, R12, UR30, P3 ;  /* 0x0000001e0c007c0c */ /* 0x000fe20009f26670 */
[----:B-----5:R-:W-:Y:S01]  /*32e0*/  @!P2 HADD2.F32 R17, -RZ, R6.H0_H0 ;  /* 0x20000006ff11a230 */ /* 0x020fe20000004100 */
[----:B------:R-:W-:Y:S02]  /*32f0*/  IADD3 R16, P3, P4, R25, 0x2, R26 ;  /* 0x0000000219107810 */ /* 0x000fe40007c7e01a */
[----:B------:R-:W2:Y:S02]  /*3300*/  LDG.E.U16 R26, desc[UR12][R14.64+0xc] ;  /* 0x00000c0c0e1a7981 */ /* 0x000ea4000c1e1500 */
[----:B------:R-:W-:Y:S01]  /*3310*/  @!P2 FFMA.FTZ R4, R21, R17, R4 ;  /* 0x000000111504a223 */ /* 0x000fe20000010004 */
[----:B------:R-:W-:Y:S01]  /*3320*/  IADD3 R6, P5, R16, UR15, RZ ;  /* 0x0000000f10067c10 */ /* 0x000fe2000ffbe0ff */
[----:B------:R-:W-:Y:S01]  /*3330*/  VIADD R21, R23, 0x2 ;  /* 0x0000000217157836 */ /* 0x000fe20000000000 */
[----:B------:R-:W-:-:S02]  /*3340*/  IADD3.X R17, R22, UR16, RZ, P3, P4 ;  /* 0x0000001016117c10 */ /* 0x000fc40009fe84ff */
[C---:B------:R-:W-:Y:S02]  /*3350*/  LEA R16, P2, R6.reuse, UR28, 0x1 ;  /* 0x0000001c06107c11 */ /* 0x040fe4000f8408ff */
        /* <DEDUP_REMOVED lines=9> */
[----:B------:R-:W-:Y:S02]  /*33f0*/  HADD2.F32 R29, -RZ, R28.H0_H0 ;  /* 0x2000001cff1d7230 */ /* 0x000fe40000004100 */
[----:B---3--:R-:W-:Y:S01]  /*3400*/  @!P1 HADD2.F32 R19, -RZ, R18.H0_H0 ;  /* 0x20000012ff139230 */ /* 0x008fe20000004100 */
[----:B------:R-:W-:-:S04]  /*3410*/  LOP3.LUT R18, R27, R8, RZ, 0xfc, !PT ;  /* 0x000000081b127212 */ /* 0x000fc800078efcff */
[----:B------:R-:W-:Y:S01]  /*3420*/  @!P1 FFMA.FTZ R4, R29, R19, R4 ;  /* 0x000000131d049223 */ /* 0x000fe20000010004 */
[----:B------:R-:W-:Y:S01]  /*3430*/  ISETP.LT.OR P1, PT, R18, RZ, P0 ;  /* 0x000000ff1200720c */ /* 0x000fe20000721670 */
[----:B--2---:R-:W-:Y:S01]  /*3440*/  HADD2.F32 R29, -RZ, R26.H0_H0 ;  /* 0x2000001aff1d7230 */ /* 0x004fe20000004100 */
[----:B------:R-:W-:Y:S01]  /*3450*/  LOP3.LUT R27, R27, R12, RZ, 0xfc, !PT ;  /* 0x0000000c1b1b7212 */ /* 0x000fe200078efcff */
[----:B------:R-:W2:Y:S01]  /*3460*/  LDG.E.U16 R18, desc[UR12][R14.64+0x10] ;  /* 0x0000100c0e127981 */ /* 0x000ea2000c1e1500 */
[----:B------:R-:W-:-:S04]  /*3470*/  ISETP.GE.OR P1, PT, R21, UR27, P1 ;  /* 0x0000001b15007c0c */ /* 0x000fc80008f26670 */
[----:B------:R-:W-:Y:S01]  /*3480*/  ISETP.GE.OR P1, PT, R8, UR30, P1 ;  /* 0x0000001e08007c0c */ /* 0x000fe20008f26670 */
[----:B----4-:R-:W-:Y:S02]  /*3490*/  @!P2 HADD2.F32 R19, -RZ, R6.H0_H0 ;  /* 0x20000006ff13a230 */ /* 0x010fe40000004100 */
[----:B------:R-:W3:Y:S03]  /*34a0*/  LDG.E.U16 R6, desc[UR12][R14.64+0xe] ;  /* 0x00000e0c0e067981 */ /* 0x000ee6000c1e1500 */
[----:B------:R-:W-:-:S07]  /*34b0*/  @!P2 FFMA.FTZ R4, R29, R19, R4 ;  /* 0x000000131d04a223 */ /* 0x000fce0000010004 */
[----:B------:R-:W4:Y:S01]  /*34c0*/  @!P1 LDG.E.U16 R19, desc[UR12][R16.64+0x6] ;  /* 0x0000060c10139981 */ /* 0x000f22000c1e1500 */
[----:B------:R-:W-:-:S04]  /*34d0*/  ISETP.LT.OR P0, PT, R27, RZ, P0 ;  /* 0x000000ff1b00720c */ /* 0x000fc80000701670 */
[----:B------:R-:W-:-:S04]  /*34e0*/  ISETP.GE.OR P0, PT, R21, UR27, P0 ;  /* 0x0000001b15007c0c */ /* 0x000fc80008706670 */
[----:B------:R-:W-:-:S13]  /*34f0*/  ISETP.GE.OR P2, PT, R12, UR30, P0 ;  /* 0x0000001e0c007c0c */ /* 0x000fda0008746670 */
[----:B------:R-:W5:Y:S01]  /*3500*/  @!P2 LDG.E.U16 R27, desc[UR12][R16.64+0x8] ;  /* 0x0000080c101ba981 */ /* 0x000f62000c1e1500 */
[----:B------:R-:W-:-:S05]  /*3510*/  VIADD R26, R24, 0x1 ;  /* 0x00000001181a7836 */ /* 0x000fca0000000000 */
[----:B------:R-:W-:Y:S01]  /*3520*/  ISETP.GE.AND P0, PT, R26, UR26, PT ;  /* 0x0000001a1a007c0c */ /* 0x000fe2000bf06270 */
[----:B---3--:R-:W-:Y:S02]  /*3530*/  HADD2.F32 R29, -RZ, R6.H0_H0 ;  /* 0x20000006ff1d7230 */ /* 0x008fe40000004100 */
[----:B----4-:R-:W-:-:S05]  /*3540*/  @!P1 HADD2.F32 R19, -RZ, R19.H0_H0 ;  /* 0x20000013ff139230 */ /* 0x010fca0000004100 */
[----:B------:R-:W-:Y:S01]  /*3550*/  @!P1 FFMA.FTZ R4, R29, R19, R4 ;  /* 0x000000131d049223 */ /* 0x000fe20000010004 */
[----:B------:R-:W-:-:S04]  /*3560*/  LOP3.LUT R19, R23, R26, RZ, 0xfc, !PT ;  /* 0x0000001a17137212 */ /* 0x000fc800078efcff */
[----:B------:R-:W-:-:S04]  /*3570*/  LOP3.LUT R6, R19, R13, RZ, 0xfc, !PT ;  /* 0x0000000d13067212 */ /* 0x000fc800078efcff */
[----:B------:R-:W-:-:S04]  /*3580*/  ISETP.LT.OR P1, PT, R6, RZ, P0 ;  /* 0x000000ff0600720c */ /* 0x000fc80000721670 */
[----:B------:R-:W-:-:S04]  /*3590*/  ISETP.GE.OR P1, PT, R23, UR27, P1 ;  /* 0x0000001b17007c0c */ /* 0x000fc80008f26670 */
[----:B------:R-:W-:Y:S02]  /*35a0*/  ISETP.GE.OR P1, PT, R13, UR30, P1 ;  /* 0x0000001e0d007c0c */ /* 0x000fe40008f26670 */
[----:B------:R-:W-:Y:S01]  /*35b0*/  IADD3 R6, P3, R25, UR6, RZ ;  /* 0x0000000619067c10 */ /* 0x000fe2000ff7e0ff */
[----:B--2---:R-:W-:Y:S02]  /*35c0*/  HADD2.F32 R25, -RZ, R18.H0_H0 ;  /* 0x20000012ff197230 */ /* 0x004fe40000004100 */
[----:B-----5:R-:W-:Y:S01]  /*35d0*/  @!P2 HADD2.F32 R27, -RZ, R27.H0_H0 ;  /* 0x2000001bff1ba230 */ /* 0x020fe20000004100 */
[----:B------:R-:W-:-:S04]  /*35e0*/  IADD3.X R22, R22, UR7, RZ, P3, !PT ;  /* 0x0000000716167c10 */ /* 0x000fc80009ffe4ff */
[----:B------:R-:W-:-:S03]  /*35f0*/  @!P2 FFMA.FTZ R4, R25, R27, R4 ;  /* 0x0000001b1904a223 */ /* 0x000fc60000010004 */
        /* <DEDUP_REMOVED lines=30> */
[----:B--2---:R-:W-:Y:S02]  /*37e0*/  HADD2.F32 R29, -RZ, R25.H0_H0 ;  /* 0x20000019ff1d7230 */ /* 0x004fe40000004100 */
[----:B---3--:R-:W-:-:S05]  /*37f0*/  @!P2 HADD2.F32 R25, -RZ, R16.H0_H0 ;  /* 0x20000010ff19a230 */ /* 0x008fca0000004100 */
[----:B------:R-:W-:Y:S01]  /*3800*/  @!P2 FFMA.FTZ R4, R29, R25, R4 ;  /* 0x000000191d04a223 */ /* 0x000fe20000010004 */
[----:B------:R-:W-:-:S04]  /*3810*/  LOP3.LUT R25, R5, R26, RZ, 0xfc, !PT ;  /* 0x0000001a05197212 */ /* 0x000fc800078efcff */
[----:B------:R-:W-:Y:S01]  /*3820*/  LOP3.LUT R16, R25, R13, RZ, 0xfc, !PT ;  /* 0x0000000d19107212 */ /* 0x000fe200078efcff */
[----:B----4-:R-:W-:Y:S02]  /*3830*/  HADD2.F32 R27, -RZ, R27.H0_H0 ;  /* 0x2000001bff1b7230 */ /* 0x010fe40000004100 */
[----:B-----5:R-:W-:Y:S01]  /*3840*/  @!P3 HADD2.F32 R17, -RZ, R18.H0_H0 ;  /* 0x20000012ff11b230 */ /* 0x020fe20000004100 */
[----:B------:R-:W-:-:S04]  /*3850*/  ISETP.LT.OR P1, PT, R16, RZ, P0 ;  /* 0x000000ff1000720c */ /* 0x000fc80000721670 */
        /* <DEDUP_REMOVED lines=49> */
[----:B------:R-:W-:Y:S01]  /*3b70*/  LOP3.LUT R25, R25, R12, RZ, 0xfc, !PT ;  /* 0x0000000c19197212 */ /* 0x000fe200078efcff */
[----:B----4-:R-:W-:-:S03]  /*3b80*/  HADD2.F32 R29, -RZ, R26.H0_H0 ;  /* 0x2000001aff1d7230 */ /* 0x010fc60000004100 */
[----:B------:R-:W-:Y:S01]  /*3b90*/  ISETP.LT.OR P0, PT, R25, RZ, P0 ;  /* 0x000000ff1900720c */ /* 0x000fe20000701670 */
[----:B------:R-:W-:-:S03]  /*3ba0*/  IMAD.U32 R25, RZ, RZ, UR6 ;  /* 0x00000006ff197e24 */ /* 0x000fc6000f8e00ff */
[----:B------:R-:W-:Y:S01]  /*3bb0*/  ISETP.GE.OR P0, PT, R21, UR27, P0 ;  /* 0x0000001b15007c0c */ /* 0x000fe20008706670 */
[----:B------:R-:W-:Y:S02]  /*3bc0*/  VIADD R24, R24, 0x2 ;  /* 0x0000000218187836 */ /* 0x000fe40000000000 */
[----:B--2---:R-:W-:-:S05]  /*3bd0*/  @!P2 HADD2.F32 R27, -RZ, R27.H0_H0 ;  /* 0x2000001bff1ba230 */ /* 0x004fca0000004100 */
[----:B------:R-:W-:Y:S01]  /*3be0*/  @!P2 FFMA.FTZ R4, R29, R27, R4 ;  /* 0x0000001b1d04a223 */ /* 0x000fe20000010004 */
[----:B------:R-:W-:Y:S01]  /*3bf0*/  ISETP.GE.OR P2, PT, R12, UR30, P0 ;  /* 0x0000001e0c007c0c */ /* 0x000fe20008746670 */
[----:B------:R-:W-:Y:S01]  /*3c00*/  IMAD.U32 R27, RZ, RZ, UR7 ;  /* 0x00000007ff1b7e24 */ /* 0x000fe2000f8e00ff */
[----:B------:R-:W-:Y:S01]  /*3c10*/  IADD3 R6, P0, P3, R25, UR17, R6 ;  /* 0x0000001119067c10 */ /* 0x000fe2000fb1e006 */
[----:B---3--:R-:W-:-:S03]  /*3c20*/  HADD2.F32 R25, -RZ, R17.H0_H0 ;  /* 0x20000011ff197230 */ /* 0x008fc60000004100 */
[----:B------:R-:W-:Y:S02]  /*3c30*/  IADD3.X R22, R27, UR10, R22, P0, P3 ;  /* 0x0000000a1b167c10 */ /* 0x000fe400087e6416 */
[----:B------:R-:W-:Y:S01]  /*3c40*/  IADD3 R26, P0, R6, UR17, RZ ;  /* 0x00000011061a7c10 */ /* 0x000fe2000ff1e0ff */
[----:B------:R-:W2:Y:S04]  /*3c50*/  LDG.E.U16 R27, desc[UR12][R14.64+0x22] ;  /* 0x0000220c0e1b7981 */ /* 0x000ea8000c1e1500 */
[----:B------:R-:W3:Y:S01]  /*3c60*/  @!P2 LDG.E.U16 R18, desc[UR12][R18.64+0x8] ;  /* 0x0000080c1212a981 */ /* 0x000ee2000c1e1500 */
        /* <DEDUP_REMOVED lines=13> */
[----:B--2---:R-:W-:Y:S02]  /*3d40*/  HADD2.F32 R29, -RZ, R27.H0_H0 ;  /* 0x2000001bff1d7230 */ /* 0x004fe40000004100 */
[----:B---3--:R-:W-:Y:S01]  /*3d50*/  @!P2 HADD2.F32 R27, -RZ, R18.H0_H0 ;  /* 0x20000012ff1ba230 */ /* 0x008fe20000004100 */
[C---:B------:R-:W-:Y:S02]  /*3d60*/  LOP3.LUT R18, R25.reuse, R8, RZ, 0xfc, !PT ;  /* 0x0000000819127212 */ /* 0x040fe400078efcff */
[----:B------:R-:W-:Y:S02]  /*3d70*/  LOP3.LUT R25, R25, R12, RZ, 0xfc, !PT ;  /* 0x0000000c19197212 */ /* 0x000fe400078efcff */
[----:B------:R-:W-:Y:S01]  /*3d80*/  @!P2 FFMA.FTZ R4, R29, R27, R4 ;  /* 0x0000001b1d04a223 */ /* 0x000fe20000010004 */
[----:B------:R-:W-:Y:S02]  /*3d90*/  ISETP.LT.OR P2, PT, R18, RZ, P1 ;  /* 0x000000ff1200720c */ /* 0x000fe40000f41670 */
[----:B------:R-:W-:Y:S01]  /*3da0*/  ISETP.LT.OR P3, PT, R25, RZ, P1 ;  /* 0x000000ff1900720c */ /* 0x000fe20000f61670 */
[----:B------:R-:W2:Y:S01]  /*3db0*/  LDG.E.U16 R18, desc[UR12][R14.64+0x28] ;  /* 0x0000280c0e127981 */ /* 0x000ea2000c1e1500 */
[----:B------:R-:W-:-:S03]  /*3dc0*/  ISETP.GE.OR P2, PT, R23, UR27, P2 ;  /* 0x0000001b17007c0c */ /* 0x000fc60009746670 */
[----:B------:R-:W3:Y:S01]  /*3dd0*/  LDG.E.U16 R25, desc[UR12][R14.64+0x26] ;  /* 0x0000260c0e197981 */ /* 0x000ee2000c1e1500 */
[----:B------:R-:W-:Y:S02]  /*3de0*/  ISETP.GE.OR P5, PT, R8, UR30, P2 ;  /* 0x0000001e08007c0c */ /* 0x000fe400097a6670 */
[----:B------:R-:W-:-:S04]  /*3df0*/  ISETP.GE.OR P2, PT, R23, UR27, P3 ;  /* 0x0000001b17007c0c */ /* 0x000fc80009f46670 */
[----:B------:R-:W-:Y:S01]  /*3e00*/  ISETP.GE.OR P2, PT, R12, UR30, P2 ;  /* 0x0000001e0c007c0c */ /* 0x000fe20009746670 */
[----:B----4-:R-:W-:Y:S02]  /*3e10*/  HADD2.F32 R23, -RZ, R26.H0_H0 ;  /* 0x2000001aff177230 */ /* 0x010fe40000004100 */
[----:B-----5:R-:W-:-:S05]  /*3e20*/  @!P0 HADD2.F32 R19, -RZ, R19.H0_H0 ;  /* 0x20000013ff138230 */ /* 0x020fca0000004100 */
        /* <DEDUP_REMOVED lines=16> */
[----:B--2---:R-:W-:Y:S02]  /*3f30*/  HADD2.F32 R17, -RZ, R18.H0_H0 ;  /* 0x20000012ff117230 */ /* 0x004fe40000004100 */
[----:B---3--:R-:W-:-:S02]  /*3f40*/  HADD2.F32 R25, -RZ, R25.H0_H0 ;  /* 0x20000019ff197230 */ /* 0x008fc40000004100 */
[----:B----4-:R-:W-:Y:S02]  /*3f50*/  @!P5 HADD2.F32 R23, -RZ, R23.H0_H0 ;  /* 0x20000017ff17d230 */ /* 0x010fe40000004100 */
[----:B-----5:R-:W-:-:S03]  /*3f60*/  @!P2 HADD2.F32 R19, -RZ, R19.H0_H0 ;  /* 0x20000013ff13a230 */ /* 0x020fc60000004100 */
[----:B------:R-:W-:Y:S01]  /*3f70*/  @!P5 FFMA.FTZ R4, R25, R23, R4 ;  /* 0x000000171904d223 */ /* 0x000fe20000010004 */
[----:B------:R-:W-:Y:S01]  /*3f80*/  IMAD.U32 R25, RZ, RZ, UR16 ;  /* 0x00000010ff197e24 */ /* 0x000fe2000f8e00ff */
[----:B------:R-:W-:Y:S02]  /*3f90*/  IADD3 R6, P5, P6, R27, UR17, R6 ;  /* 0x000000111b067c10 */ /* 0x000fe4000febe006 */
        /* <DEDUP_REMOVED lines=8> */
[----:B------:R-:W-:Y:S02]  /*4020*/  ISETP.LT.OR P4, PT, R18, RZ, P1 ;  /* 0x000000ff1200720c */ /* 0x000fe40000f81670 */
[----:B------:R-:W-:Y:S01]  /*4030*/  IADD3 R19, P6, P5, R19, 0x2, R6 ;  /* 0x0000000213137810 */ /* 0x000fe20007dde006 */
[----:B------:R-:W2:Y:S01]  /*4040*/  @!P0 LDG.E.U16 R24, desc[UR12][R16.64+0x8] ;  /* 0x0000080c10188981 */ /* 0x000ea2000c1e1500 */
[----:B------:R-:W-:Y:S02]  /*4050*/  LOP3.LUT R22, R23, R8, RZ, 0xfc, !PT ;  /* 0x0000000817167212 */ /* 0x000fe400078efcff */
[----:B------:R-:W-:Y:S01]  /*4060*/  ISETP.GE.OR P4, PT, R21, UR27, P4 ;  /* 0x0000001b15007c0c */ /* 0x000fe2000a786670 */
[----:B------:R-:W3:Y:S01]  /*4070*/  LDG.E.U16 R6, desc[UR12][R14.64+0x2a] ;  /* 0x00002a0c0e067981 */ /* 0x000ee2000c1e1500 */
[----:B------:R-:W-:-:S02]  /*4080*/  IADD3.X R26, RZ, UR16, R5, P6, P5 ;  /* 0x00000010ff1a7c10 */ /* 0x000fc4000b7ea405 */
[----:B------:R-:W-:Y:S01]  /*4090*/  ISETP.LT.OR P5, PT, R22, RZ, P1 ;  /* 0x000000ff1600720c */ /* 0x000fe20000fa1670 */
[----:B------:R-:W4:Y:S01]  /*40a0*/  @!P2 LDG.E.U16 R5, desc[UR12][R16.64+0x4] ;  /* 0x0000040c1005a981 */ /* 0x000f22000c1e1500 */
[----:B------:R-:W-:Y:S02]  /*40b0*/  ISETP.GE.OR P4, PT, R13, UR30, P4 ;  /* 0x0000001e0d007c0c */ /* 0x000fe4000a786670 */
[----:B------:R-:W-:Y:S01]  /*40c0*/  LOP3.LUT R23, R23, R12, RZ, 0xfc, !PT ;  /* 0x0000000c17177212 */ /* 0x000fe200078efcff */
[----:B------:R-:W5:Y:S01]  /*40d0*/  LDG.E.U16 R13, desc[UR12][R14.64+0x2c] ;  /* 0x00002c0c0e0d7981 */ /* 0x000f62000c1e1500 */
[----:B------:R-:W-:Y:S02]  /*40e0*/  ISETP.GE.OR P5, PT, R21, UR27, P5 ;  /* 0x0000001b15007c0c */ /* 0x000fe4000afa6670 */
[----:B------:R-:W-:Y:S01]  /*40f0*/  LEA R18, P6, R19, UR28, 0x1 ;  /* 0x0000001c13127c11 */ /* 0x000fe2000f8c08ff */
[----:B------:R3:W2:Y:S01]  /*4100*/  @!P3 LDG.E.U16 R22, desc[UR12][R16.64+0x6] ;  /* 0x0000060c1016b981 */ /* 0x0006a2000c1e1500 */
[----:B------:R-:W-:-:S02]  /*4110*/  ISETP.LT.OR P1, PT, R23, RZ, P1 ;  /* 0x000000ff1700720c */ /* 0x000fc40000f21670 */
[----:B------:R-:W-:Y:S01]  /*4120*/  ISETP.GE.OR P5, PT, R8, UR30, P5 ;  /* 0x0000001e08007c0c */ /* 0x000fe2000afa6670 */
[----:B------:R-:W2:Y:S01]  /*4130*/  LDG.E.U16 R23, desc[UR12][R14.64+0x2e] ;  /* 0x00002e0c0e177981 */ /* 0x000ea2000c1e1500 */
[----:B------:R-:W-:Y:S02]  /*4140*/  LEA.HI.X R19, R19, UR29, R26, 0x1, P6 ;  /* 0x0000001d13137c11 */ /* 0x000fe4000b0f0c1a */
[----:B------:R-:W-:Y:S01]  /*4150*/  ISETP.GE.OR P1, PT, R21, UR27, P1 ;  /* 0x0000001b15007c0c */ /* 0x000fe20008f26670 */
[----:B------:R-:W2:Y:S03]  /*4160*/  LDG.E.U16 R26, desc[UR12][R14.64+0x30] ;  /* 0x0000300c0e1a7981 */ /* 0x000ea6000c1e1500 */
[----:B------:R-:W-:Y:S01]  /*4170*/  ISETP.GE.OR P1, PT, R12, UR30, P1 ;  /* 0x0000001e0c007c0c */ /* 0x000fe20008f26670 */
[----:B------:R-:W2:Y:S04]  /*4180*/  @!P4 LDG.E.U16 R25, desc[UR12][R18.64+0x4] ;  /* 0x0000040c1219c981 */ /* 0x000ea8000c1e1500 */
[----:B------:R-:W2:Y:S04]  /*4190*/  LDG.E.U16 R12, desc[UR12][R14.64+0x32] ;  /* 0x0000320c0e0c7981 */ /* 0x000ea8000c1e1500 */
[----:B------:R-:W2:Y:S04]  /*41a0*/  @!P5 LDG.E.U16 R8, desc[UR12][R18.64+0x6] ;  /* 0x0000060c1208d981 */ /* 0x000ea8000c1e1500 */
[----:B------:R0:W2:Y:S04]  /*41b0*/  LDG.E.U16 R21, desc[UR12][R14.64+0x34] ;  /* 0x0000340c0e157981 */ /* 0x0000a8000c1e1500 */
[----:B------:R-:W2:Y:S01]  /*41c0*/  @!P1 LDG.E.U16 R16, desc[UR12][R18.64+0x8] ;  /* 0x0000080c12109981 */ /* 0x000ea2000c1e1500 */
[----:B------:R-:W-:-:S02]  /*41d0*/  IMAD R20, R20, UR37, RZ ;  /* 0x0000002514147c24 */ /* 0x000fc4000f8e02ff */
[----:B------:R-:W-:Y:S02]  /*41e0*/  IMAD R9, R9, UR35, RZ ;  /* 0x0000002309097c24 */ /* 0x000fe4000f8e02ff */
[----:B------:R-:W-:Y:S02]  /*41f0*/  IMAD R10, R10, UR32, RZ ;  /* 0x000000200a0a7c24 */ /* 0x000fe4000f8e02ff */
[----:B---3--:R-:W-:Y:S02]  /*4200*/  HADD2.F32 R17, -RZ, R6.H0_H0 ;  /* 0x20000006ff117230 */ /* 0x008fe40000004100 */
[----:B----4-:R-:W-:Y:S02]  /*4210*/  @!P2 HADD2.F32 R5, -RZ, R5.H0_H0 ;  /* 0x20000005ff05a230 */ /* 0x010fe40000004100 */
[----:B-----5:R-:W-:-:S03]  /*4220*/  HADD2.F32 R27, -RZ, R13.H0_H0 ;  /* 0x2000000dff1b7230 */ /* 0x020fc60000004100 */
[----:B------:R-:W-:Y:S01]  /*4230*/  @!P2 FFMA.FTZ R4, R17, R5, R4 ;  /* 0x000000051104a223 */ /* 0x000fe20000010004 */
[----:B--2---:R-:W-:Y:S02]  /*4240*/  @!P3 HADD2.F32 R13, -RZ, R22.H0_H0 ;  /* 0x20000016ff0db230 */ /* 0x004fe40000004100 */
[----:B------:R-:W-:Y:S02]  /*4250*/  @!P0 HADD2.F32 R5, -RZ, R24.H0_H0 ;  /* 0x20000018ff058230 */ /* 0x000fe40000004100 */
[----:B------:R-:W-:Y:S02]  /*4260*/  HADD2.F32 R23, -RZ, R23.H0_H0 ;  /* 0x20000017ff177230 */ /* 0x000fe40000004100 */
[----:B------:R-:W-:Y:S01]  /*4270*/  @!P3 FFMA.FTZ R4, R27, R13, R4 ;  /* 0x0000000d1b04b223 */ /* 0x000fe20000010004 */
[----:B------:R-:W-:-:S03]  /*4280*/  IMAD R6, R11, UR36, RZ ;  /* 0x000000240b067c24 */ /* 0x000fc6000f8e02ff */
[----:B------:R-:W-:Y:S01]  /*4290*/  @!P0 FFMA.FTZ R4, R23, R5, R4 ;  /* 0x0000000517048223 */ /* 0x000fe20000010004 */
[----:B------:R-:W-:Y:S02]  /*42a0*/  HADD2.F32 R5, -RZ, R26.H0_H0 ;  /* 0x2000001aff057230 */ /* 0x000fe40000004100 */
[----:B------:R-:W-:Y:S01]  /*42b0*/  @!P4 HADD2.F32 R25, -RZ, R25.H0_H0 ;  /* 0x20000019ff19c230 */ /* 0x000fe20000004100 */
[--C-:B------:R-:W-:Y:S02]  /*42c0*/  SHF.R.S32.HI R13, RZ, 0x1f, R20.reuse ;  /* 0x0000001fff0d7819 */ /* 0x100fe40000011414 */
[----:B------:R-:W-:Y:S01]  /*42d0*/  IADD3 R20, P0, P2, R9, R6, R20 ;  /* 0x0000000609147210 */ /* 0x000fe20007a1e014 */
[----:B0-----:R-:W-:Y:S02]  /*42e0*/  HADD2.F32 R15, -RZ, R12.H0_H0 ;  /* 0x2000000cff0f7230 */ /* 0x001fe40000004100 */
[----:B------:R-:W-:Y:S01]  /*42f0*/  @!P4 FFMA.FTZ R4, R5, R25, R4 ;  /* 0x000000190504c223 */ /* 0x000fe20000010004 */
[----:B------:R-:W-:-:S02]  /*4300*/  SHF.R.S32.HI R11, RZ, 0x1f, R6 ;  /* 0x0000001fff0b7819 */ /* 0x000fc40000011406 */
[----:B------:R-:W-:Y:S01]  /*4310*/  SHF.R.S32.HI R6, RZ, 0x1f, R9 ;  /* 0x0000001fff067819 */ /* 0x000fe20000011409 */
[----:B------:R-:W-:Y:S02]  /*4320*/  @!P5 HADD2.F32 R5, -RZ, R8.H0_H0 ;  /* 0x20000008ff05d230 */ /* 0x000fe40000004100 */
[----:B------:R-:W-:Y:S01]  /*4330*/  IMAD R9, R7, UR34, RZ ;  /* 0x0000002207097c24 */ /* 0x000fe2000f8e02ff */
[----:B------:R-:W-:Y:S02]  /*4340*/  IADD3.X R6, R6, R11, R13, P0, P2 ;  /* 0x0000000b06067210 */ /* 0x000fe400007e440d */
[----:B------:R-:W-:Y:S01]  /*4350*/  @!P5 FFMA.FTZ R4, R15, R5, R4 ;  /* 0x000000050f04d223 */ /* 0x000fe20000010004 */
[----:B------:R-:W-:Y:S01]  /*4360*/  HADD2.F32 R21, -RZ, R21.H0_H0 ;  /* 0x20000015ff157230 */ /* 0x000fe20000004100 */
[----:B------:R-:W-:Y:S01]  /*4370*/  IADD3 R5, P0, P2, R10, R20, R9 ;  /* 0x000000140a057210 */ /* 0x000fe20007a1e009 */
[----:B------:R-:W-:Y:S01]  /*4380*/  @!P1 HADD2.F32 R7, -RZ, R16.H0_H0 ;  /* 0x20000010ff079230 */ /* 0x000fe20000004100 */
[----:B------:R-:W-:-:S02]  /*4390*/  SHF.R.S32.HI R10, RZ, 0x1f, R10 ;  /* 0x0000001fff0a7819 */ /* 0x000fc4000001140a */
[----:B------:R-:W-:Y:S02]  /*43a0*/  SHF.R.S32.HI R9, RZ, 0x1f, R9 ;  /* 0x0000001fff097819 */ /* 0x000fe40000011409 */
[----:B------:R-:W-:Y:S02]  /*43b0*/  @!P1 FFMA.FTZ R4, R21, R7, R4 ;  /* 0x0000000715049223 */ /* 0x000fe40000010004 */
[----:B------:R-:W-:Y:S02]  /*43c0*/  IADD3.X R10, R10, R6, R9, P0, P2 ;  /* 0x000000060a0a7210 */ /* 0x000fe400007e4409 */
[C---:B------:R-:W-:Y:S02]  /*43d0*/  LEA R6, P0, R5.reuse, UR38, 0x1 ;  /* 0x0000002605067c11 */ /* 0x040fe4000f8008ff */
[----:B------:R-:W-:Y:S02]  /*43e0*/  F2FP.F16.F32.PACK_AB R4, RZ, R4 ;  /* 0x00000004ff04723e */ /* 0x000fe400000000ff */
[----:B------:R-:W-:-:S02]  /*43f0*/  LEA.HI.X R7, R5, UR39, R10, 0x1, P0 ;  /* 0x0000002705077c11 */ /* 0x000fc400080f0c0a */
[----:B------:R-:W-:-:S03]  /*4400*/  IADD3 R2, P0, R2, UR9, RZ ;  /* 0x0000000902027c10 */ /* 0x000fc6000ff1e0ff */
[----:B------:R0:W-:Y:S02]  /*4410*/  STG.E.U16 desc[UR12][R6.64], R4 ;  /* 0x0000000406007986 */ /* 0x0001e4000c10150c */
[----:B------:R-:W-:Y:S01]  /*4420*/  IMAD.X R3, RZ, RZ, R3, P0 ;  /* 0x000000ffff037224 */ /* 0x000fe200000e0603 */
[----:B------:R-:W-:-:S04]  /*4430*/  ISETP.GE.U32.AND P0, PT, R2, UR8, PT ;  /* 0x0000000802007c0c */ /* 0x000fc8000bf06070 */
[----:B------:R-:W-:-:S13]  /*4440*/  ISETP.GE.AND.EX P0, PT, R3, UR14, PT, P0 ;  /* 0x0000000e03007c0c */ /* 0x000fda000bf06300 */
[----:B0-----:R-:W-:Y:S05]  /*4450*/  @!P0 BRA `(.L_x_391) ;  /* 0xffffffe000508947 */ /* 0x001fea000383ffff */
[----:B------:R-:W-:Y:S05]  /*4460*/  BSYNC B0 ;  /* 0x0000000000007941 */ /* 0x000fea0003800000 */
.L_x_390:
[----:B------:R-:W-:Y:S05]  /*4470*/  EXIT ;  /* 0x000000000000794d */ /* 0x000fea0003800000 */
.L_x_392:
        /* <DEDUP_REMOVED lines=16> */
.L_x_498:


//--------------------- .text._ZN2at6native51_GLOBAL__N__11011a27_18_DepthwiseConv3d_cu_35e0c7b528conv_depthwise3d_cuda_kernelIffLin1ELin1ELin1ELin1ELin1ELin1EEEvNS_27GenericPackedTensorAccessorIKT_Lm5ENS_16DefaultPtrTraitsEiEENS3_IS4_Lm5ES6_iEES7_PS5_iiiiiiiii --------------------------
	.section	.text._ZN2at6native51_GLOBAL__N__11011a27_18_DepthwiseConv3d_cu_35e0c7b528conv_depthwise3d_cuda_kernelIffLin1ELin1ELin1ELin1ELin1ELin1EEEvNS_27GenericPackedTensorAccessorIKT_Lm5ENS_16DefaultPtrTraitsEiEENS3_IS4_Lm5ES6_iEES7_PS5_iiiiiiiii,"ax",@progbits
	.align	128
.text._ZN2at6native51_GLOBAL__N__11011a27_18_DepthwiseConv3d_cu_35e0c7b528conv_depthwise3d_cuda_kernelIffLin1ELin1ELin1ELin1ELin1ELin1EEEvNS_27GenericPackedTensorAccessorIKT_Lm5ENS_16DefaultPtrTraitsEiEENS3_IS4_Lm5ES6_iEES7_PS5_iiiiiiiii:
        .type           _ZN2at6native51_GLOBAL__N__11011a27_18_DepthwiseConv3d_cu_35e0c7b528conv_depthwise3d_cuda_kernelIffLin1ELin1ELin1ELin1ELin1ELin1EEEvNS_27GenericPackedTensorAccessorIKT_Lm5ENS_16DefaultPtrTraitsEiEENS3_IS4_Lm5ES6_iEES7_PS5_iiiiiiiii,@function
        .size           _ZN2at6native51_GLOBAL__N__11011a27_18_DepthwiseConv3d_cu_35e0c7b528conv_depthwise3d_cuda_kernelIffLin1ELin1ELin1ELin1ELin1ELin1EEEvNS_27GenericPackedTensorAccessorIKT_Lm5ENS_16DefaultPtrTraitsEiEENS3_IS4_Lm5ES6_iEES7_PS5_iiiiiiiii,(.L_x_499 - _ZN2at6native51_GLOBAL__N__11011a27_18_DepthwiseConv3d_cu_35e0c7b528conv_depthwise3d_cuda_kernelIffLin1ELin1ELin1ELin1ELin1ELin1EEEvNS_27GenericPackedTensorAccessorIKT_Lm5ENS_16DefaultPtrTraitsEiEENS3_IS4_Lm5ES6_iEES7_PS5_iiiiiiiii)
        .other          _ZN2at6native51_GLOBAL__N__11011a27_18_DepthwiseConv3d_cu_35e0c7b528conv_depthwise3d_cuda_kernelIffLin1ELin1ELin1ELin1ELin1ELin1EEEvNS_27GenericPackedTensorAccessorIKT_Lm5ENS_16DefaultPtrTraitsEiEENS3_IS4_Lm5ES6_iEES7_PS5_iiiiiiiii,@"STO_CUDA_ENTRY STV_DEFAULT"
_ZN2at6native51_GLOBAL__N__11011a27_18_DepthwiseConv3d_cu_35e0c7b528conv_depthwise3d_cuda_kernelIffLin1ELin1ELin1ELin1ELin1ELin1EEEvNS_27GenericPackedTensorAccessorIKT_Lm5ENS_16DefaultPtrTraitsEiEENS3_IS4_Lm5ES6_iEES7_PS5_iiiiiiiii:
        /* <DEDUP_REMOVED lines=18> */
[----:B------:R-:W-:Y:S01]  /*0120*/  UIMAD UR7, UR7, UR5, URZ ;  /* 0x00000005070772a4 */ /* 0x000fe2000f8e023f */
[----:B------:R-:W-:Y:S01]  /*0130*/  ULDC UR8, c[0x0][0x288] ;  /* 0x0000a20000087ab9 */ /* 0x000fe20000000800 */
[----:B------:R-:W-:Y:S02]  /*0140*/  ULDC UR9, c[0x0][0x2c8] ;  /* 0x0000b20000097ab9 */ /* 0x000fe40000000800 */
[----:B------:R-:W1:Y:S01]  /*0150*/  LDC R11, c[0x0][0x24c] ;  /* 0x00009300ff0b7b82 */ /* 0x000e620000000800 */
[----:B------:R-:W-:Y:S02]  /*0160*/  UIMAD UR6, UR6, UR4, URZ ;  /* 0x00000004060672a4 */ /* 0x000fe4000f8e023f */
[----:B------:R-:W-:-:S02]  /*0170*/  UIADD3 UR5, -UR8, URZ, URZ ;  /* 0x0000003f08057290 */ /* 0x000fc4000fffe13f */
[----:B------:R-:W-:Y:S02]  /*0180*/  ULOP3.LUT UR14, UR8, 0x3, URZ, 0xc0, !UPT ;  /* 0x00000003080e7892 */ /* 0x000fe4000f8ec03f */
[----:B------:R-:W-:Y:S02]  /*0190*/  UIMAD UR4, UR8, UR9, -UR7 ;  /* 0x00000009080472a4 */ /* 0x000fe4000f8e0a07 */
[----:B------:R-:W-:Y:S02]  /*01a0*/  UIMAD UR7, UR9, UR5, UR7 ;  /* 0x00000005090772a4 */ /* 0x000fe4000f8e0207 */
[----:B------:R-:W-:Y:S02]  /*01b0*/  USHF.R.S32.HI UR15, URZ, 0x1f, UR9 ;  /* 0x0000001f3f0f7899 */ /* 0x000fe40008011409 */
[----:B------:R-:W-:Y:S02]  /*01c0*/  UIADD3 UR16, -UR14, UR8, URZ ;  /* 0x000000080e107290 */ /* 0x000fe4000fffe13f */
[----:B------:R-:W-:Y:S01]  /*01d0*/  UIMAD.WIDE UR4, UR4, 0x10, URZ ;  /* 0x00000010040478a5 */ /* 0x000fe2000f8e023f */
[----:B0-----:R-:W-:Y:S01]  /*01e0*/  IABS R7, R6 ;  /* 0x0000000600077213 */ /* 0x001fe20000000000 */
[----:B------:R-:W-:Y:S01]  /*01f0*/  ULDC.64 UR12, c[0x0][0x208] ;  /* 0x00008200000c7ab9 */ /* 0x000fe20000000a00 */
[----:B------:R-:W-:-:S02]  /*0200*/  ISETP.NE.AND P2, PT, R6, RZ, PT ;  /* 0x000000ff0600720c */ /* 0x000fc40003f45270 */
        /* <DEDUP_REMOVED lines=11> */
[C---:B------:R-:W-:Y:S02]  /*02c0*/  IMAD R4, R7.reuse, R5, R8 ;  /* 0x0000000507047224 */ /* 0x040fe400078e0208 */
[----:B------:R-:W0:Y:S03]  /*02d0*/  LDC.64 R8, c[0x0][0x280] ;  /* 0x0000a000ff087b82 */ /* 0x000e260000000a00 */
[----:B------:R-:W-:-:S13]  /*02e0*/  ISETP.GT.U32.AND P1, PT, R7, R4, PT ;  /* 0x000000040700720c */ /* 0x000fda0003f24070 */
[----:B------:R-:W-:Y:S02]  /*02f0*/  @!P1 IMAD.IADD R4, R4, 0x1, -R7 ;  /* 0x0000000104049824 */ /* 0x000fe400078e0a07 */
[----:B------:R-:W-:-:S03]  /*0300*/  @!P1 VIADD R0, R0, 0x1 ;  /* 0x0000000100009836 */ /* 0x000fc60000000000 */
[----:B------:R-:W-:Y:S02]  /*0310*/  ISETP.GE.U32.AND P0, PT, R4, R7, PT ;  /* 0x000000070400720c */ /* 0x000fe40003f06070 */
[----:B------:R-:W-:Y:S02]  /*0320*/  LOP3.LUT R4, R11, R6, RZ, 0x3c, !PT ;  /* 0x000000060b047212 */ /* 0x000fe400078e3cff */
[----:B0-----:R-:W-:Y:S02]  /*0330*/  ISETP.GE.AND P1, PT, R9, 0x1, PT ;  /* 0x000000010900780c */ /* 0x001fe40003f26270 */
[----:B------:R-:W-:Y:S02]  /*0340*/  ISETP.GE.AND P3, PT, R4, RZ, PT ;  /* 0x000000ff0400720c */ /* 0x000fe40003f66270 */
[----:B------:R-:W-:-:S05]  /*0350*/  ISETP.LT.OR P1, PT, R8, 0x1, !P1 ;  /* 0x000000010800780c */ /* 0x000fca0004f21670 */
[----:B------:R-:W-:-:S06]  /*0360*/  @P0 VIADD R0, R0, 0x1 ;  /* 0x0000000100000836 */ /* 0x000fcc0000000000 */
[----:B------:R-:W-:Y:S01]  /*0370*/  @!P3 IMAD.MOV R0, RZ, RZ, -R0 ;  /* 0x000000ffff00b224 */ /* 0x000fe200078e0a00 */
[----:B------:R-:W-:-:S07]  /*0380*/  @!P2 LOP3.LUT R0, RZ, R6, RZ, 0x33, !PT ;  /* 0x00000006ff00a212 */ /* 0x000fce00078e33ff */
.L_x_405:
[----:B------:R-:W0:Y:S01]  /*0390*/  LDC R7, c[0x0][0x258] ;  /* 0x00009600ff077b82 */ /* 0x000e220000000800 */
[----:B------:R-:W-:Y:S01]  /*03a0*/  IABS R10, R2 ;  /* 0x00000002000a7213 */ /* 0x000fe20000000000 */
[----:B------:R-:W-:-:S06]  /*03b0*/  ULDC UR8, c[0x0][0x2b0] ;  /* 0x0000ac0000087ab9 */ /* 0x000fcc0000000800 */
[----:B------:R-:W1:Y:S08]  /*03c0*/  LDC R9, c[0x0][0x254] ;  /* 0x00009500ff097b82 */ /* 0x000e700000000800 */
[----:B------:R-:W2:Y:S01]  /*03d0*/  LDC R16, c[0x0][0x2bc] ;  /* 0x0000af00ff107b82 */ /* 0x000ea20000000800 */
[----:B0-----:R-:W-:-:S04]  /*03e0*/  IABS R8, R7 ;  /* 0x0000000700087213 */ /* 0x001fc80000000000 */
[----:B------:R-:W0:Y:S08]  /*03f0*/  I2F.RP R6, R8 ;  /* 0x0000000800067306 */ /* 0x000e300000209400 */
[----:B0-----:R-:W0:Y:S02]  /*0400*/  MUFU.RCP R6, R6 ;  /* 0x0000000600067308 */ /* 0x001e240000001000 */
[----:B0-----:R-:W-:Y:S01]  /*0410*/  VIADD R4, R6, 0xffffffe ;  /* 0x0ffffffe06047836 */ /* 0x001fe20000000000 */
[----:B-1----:R-:W-:-:S05]  /*0420*/  IABS R6, R9 ;  /* 0x0000000900067213 */ /* 0x002fca0000000000 */
[----:B------:R0:W1:Y:S08]  /*0430*/  F2I.FTZ.U32.TRUNC.NTZ R5, R4 ;  /* 0x0000000400057305 */ /* 0x000070000021f000 */
[----:B------:R-:W3:Y:S01]  /*0440*/  I2F.RP R12, R6 ;  /* 0x00000006000c7306 */ /* 0x000ee20000209400 */
[----:B0-----:R-:W-:Y:S01]  /*0450*/  HFMA2.MMA R4, -RZ, RZ, 0, 0 ;  /* 0x00000000ff047435 */ /* 0x001fe200000001ff */
[----:B-1----:R-:W-:-:S04]  /*0460*/  IMAD.MOV R11, RZ, RZ, -R5 ;  /* 0x000000ffff0b7224 */ /* 0x002fc800078e0a05 */
[----:B------:R-:W-:-:S05]  /*0470*/  IMAD R11, R11, R8, RZ ;  /* 0x000000080b0b7224 */ /* 0x000fca00078e02ff */
[----:B------:R-:W-:Y:S01]  /*0480*/  IMAD.HI.U32 R5, R5, R11, R4 ;  /* 0x0000000b05057227 */ /* 0x000fe200078e0004 */
[----:B---3--:R-:W0:Y:S05]  /*0490*/  MUFU.RCP R12, R12 ;  /* 0x0000000c000c7308 */ /* 0x008e2a0000001000 */
[----:B------:R-:W-:-:S04]  /*04a0*/  IMAD.HI.U32 R4, R5, R10, RZ ;  /* 0x0000000a05047227 */ /* 0x000fc800078e00ff */
[----:B------:R-:W-:-:S04]  /*04b0*/  IMAD.MOV R5, RZ, RZ, -R4 ;  /* 0x000000ffff057224 */ /* 0x000fc800078e0a04 */
[----:B------:R-:W-:Y:S02]  /*04c0*/  IMAD R5, R8, R5, R10 ;  /* 0x0000000508057224 */ /* 0x000fe400078e020a */
[----:B0-----:R-:W-:-:S03]  /*04d0*/  VIADD R10, R12, 0xffffffe ;  /* 0x0ffffffe0c0a7836 */ /* 0x001fc60000000000 */
[----:B------:R-:W-:Y:S01]  /*04e0*/  ISETP.GT.U32.AND P2, PT, R8, R5, PT ;  /* 0x000000050800720c */ /* 0x000fe20003f44070 */
[----:B------:R0:W1:Y:S02]  /*04f0*/  F2I.FTZ.U32.TRUNC.NTZ R11, R10 ;  /* 0x0000000a000b7305 */ /* 0x000064000021f000 */
[----:B0-----:R-:W-:-:S10]  /*0500*/  IMAD.MOV.U32 R10, RZ, RZ, RZ ;  /* 0x000000ffff0a7224 */ /* 0x001fd400078e00ff */
[----:B------:R-:W-:Y:S02]  /*0510*/  @!P2 IMAD.IADD R5, R5, 0x1, -R8 ;  /* 0x000000010505a824 */ /* 0x000fe400078e0a08 */
[----:B------:R-:W-:Y:S01]  /*0520*/  @!P2 VIADD R4, R4, 0x1 ;  /* 0x000000010404a836 */ /* 0x000fe20000000000 */
[----:B------:R-:W-:Y:S01]  /*0530*/  ISETP.NE.AND P2, PT, R7, RZ, PT ;  /* 0x000000ff0700720c */ /* 0x000fe20003f45270 */
[----:B-1----:R-:W-:Y:S01]  /*0540*/  IMAD.MOV R13, RZ, RZ, -R11 ;  /* 0x000000ffff0d7224 */ /* 0x002fe200078e0a0b */
[----:B------:R-:W-:Y:S02]  /*0550*/  ISETP.GE.U32.AND P0, PT, R5, R8, PT ;  /* 0x000000080500720c */ /* 0x000fe40003f06070 */
[----:B------:R-:W0:Y:S01]  /*0560*/  LDC R8, c[0x0][0x250] ;  /* 0x00009400ff087b82 */ /* 0x000e220000000800 */
[----:B------:R-:W-:Y:S01]  /*0570*/  LOP3.LUT R5, R2, R7, RZ, 0x3c, !PT ;  /* 0x0000000702057212 */ /* 0x000fe200078e3cff */
[----:B------:R-:W-:-:S03]  /*0580*/  IMAD R13, R13, R6, RZ ;  /* 0x000000060d0d7224 */ /* 0x000fc600078e02ff */
[----:B------:R-:W-:Y:S01]  /*0590*/  ISETP.GE.AND P3, PT, R5, RZ, PT ;  /* 0x000000ff0500720c */ /* 0x000fe20003f66270 */
[----:B------:R-:W-:-:S05]  /*05a0*/  IMAD.HI.U32 R10, R11, R13, R10 ;  /* 0x0000000d0b0a7227 */ /* 0x000fca00078e000a */
[----:B------:R-:W-:-:S07]  /*05b0*/  @P0 VIADD R4, R4, 0x1 ;  /* 0x0000000104040836 */ /* 0x000fce0000000000 */
[----:B------:R-:W-:Y:S01]  /*05c0*/  @!P3 IMAD.MOV R4, RZ, RZ, -R4 ;  /* 0x000000ffff04b224 */ /* 0x000fe200078e0a04 */
[----:B------:R-:W-:-:S04]  /*05d0*/  @!P2 LOP3.LUT R4, RZ, R7, RZ, 0x33, !PT ;  /* 0x00000007ff04a212 */ /* 0x000fc800078e33ff */
[----:B------:R-:W-:Y:S02]  /*05e0*/  IABS R12, R4 ;  /* 0x00000004000c7213 */ /* 0x000fe40000000000 */
[----:B0-----:R-:W-:-:S03]  /*05f0*/  IABS R5, R8 ;  /* 0x0000000800057213 */ /* 0x001fc60000000000 */
[----:B------:R-:W-:Y:S01]  /*0600*/  IMAD.MOV.U32 R13, RZ, RZ, R12 ;  /* 0x000000ffff0d7224 */ /* 0x000fe200078e000c */
[----:B------:R-:W0:Y:S03]  /*0610*/  I2F.RP R14, R5 ;  /* 0x00000005000e7306 */ /* 0x000e260000209400 */
[----:B------:R-:W-:-:S04]  /*0620*/  IMAD.HI.U32 R11, R10, R13, RZ ;  /* 0x0000000d0a0b7227 */ /* 0x000fc800078e00ff */
[----:B------:R-:W-:-:S04]  /*0630*/  IMAD.MOV R10, RZ, RZ, -R11 ;  /* 0x000000ffff0a7224 */ /* 0x000fc800078e0a0b */
[C---:B------:R-:W-:Y:S02]  /*0640*/  IMAD R13, R6.reuse, R10, R13 ;  /* 0x0000000a060d7224 */ /* 0x040fe400078e020d */
[----:B------:R-:W1:Y:S01]  /*0650*/  LDC R10, c[0x0][0x24c] ;  /* 0x00009300ff0a7b82 */ /* 0x000e620000000800 */
[----:B0-----:R-:W0:Y:S02]  /*0660*/  MUFU.RCP R14, R14 ;  /* 0x0000000e000e7308 */ /* 0x001e240000001000 */
[----:B------:R-:W-:-:S13]  /*0670*/  ISETP.GT.U32.AND P2, PT, R6, R13, PT ;  /* 0x0000000d0600720c */ /* 0x000fda0003f44070 */
[-C--:B------:R-:W-:Y:S01]  /*0680*/  @!P2 IADD3 R13, R13, -R6.reuse, RZ ;  /* 0x800000060d0da210 */ /* 0x080fe20007ffe0ff */
[----:B------:R-:W-:Y:S01]  /*0690*/  @!P2 VIADD R11, R11, 0x1 ;  /* 0x000000010b0ba836 */ /* 0x000fe20000000000 */
[----:B------:R-:W-:Y:S01]  /*06a0*/  ISETP.NE.AND P2, PT, R9, RZ, PT ;  /* 0x000000ff0900720c */ /* 0x000fe20003f45270 */
[----:B0-----:R-:W-:Y:S01]  /*06b0*/  VIADD R12, R14, 0xffffffe ;  /* 0x0ffffffe0e0c7836 */ /* 0x001fe20000000000 */
[----:B------:R-:W-:Y:S02]  /*06c0*/  ISETP.GE.U32.AND P0, PT, R13, R6, PT ;  /* 0x000000060d00720c */ /* 0x000fe40003f06070 */
[----:B------:R-:W-:Y:S01]  /*06d0*/  LOP3.LUT R6, R4, R9, RZ, 0x3c, !PT ;  /* 0x0000000904067212 */ /* 0x000fe200078e3cff */
[----:B------:R1:W0:Y:S03]  /*06e0*/  F2I.FTZ.U32.TRUNC.NTZ R13, R12 ;  /* 0x0000000c000d7305 */ /* 0x000226000021f000 */
[----:B------:R-:W-:-:S02]  /*06f0*/  ISETP.GE.AND P3, PT, R6, RZ, PT ;  /* 0x000000ff0600720c */ /* 0x000fc40003f66270 */
[----:B-1----:R-:W-:-:S05]  /*0700*/  IABS R12, R10 ;  /* 0x0000000a000c7213 */ /* 0x002fca0000000000 */
[----:B------:R-:W-:Y:S02]  /*0710*/  @P0 VIADD R11, R11, 0x1 ;  /* 0x000000010b0b0836 */ /* 0x000fe40000000000 */
[----:B0-----:R-:W-:-:S04]  /*0720*/  IMAD.MOV R6, RZ, RZ, -R13 ;  /* 0x000000ffff067224 */ /* 0x001fc800078e0a0d */
[----:B------:R-:W-:Y:S01]  /*0730*/  @!P3 IMAD.MOV R11, RZ, RZ, -R11 ;  /* 0x000000ffff0bb224 */ /* 0x000fe200078e0a0b */
[----:B------:R-:W-:Y:S01]  /*0740*/  @!P2 LOP3.LUT R11, RZ, R9, RZ, 0x33, !PT ;  /* 0x00000009ff0ba212 */ /* 0x000fe200078e33ff */
[----:B------:R-:W-:Y:S02]  /*0750*/  IMAD R15, R6, R5, RZ ;  /* 0x00000005060f7224 */ /* 0x000fe400078e02ff */
[----:B------:R-:W-:Y:S01]  /*0760*/  IMAD.MOV.U32 R6, RZ, RZ, R12 ;  /* 0x000000ffff067224 */ /* 0x000fe200078e000c */
[----:B------:R-:W-:Y:S01]  /*0770*/  IABS R14, R11 ;  /* 0x0000000b000e7213 */ /* 0x000fe20000000000 */
[----:B------:R-:W-:-:S04]  /*0780*/  IMAD.MOV.U32 R12, RZ, RZ, RZ ;  /* 0x000000ffff0c7224 */ /* 0x000fc800078e00ff */
        /* <DEDUP_REMOVED lines=12> */
[----:B------:R-:W-:Y:S01]  /*0850*/  ISETP.GE.U32.AND P0, PT, R12, R5, PT ;  /* 0x000000050c00720c */ /* 0x000fe20003f06070 */
[----:B------:R-:W-:Y:S01]  /*0860*/  IMAD.MOV.U32 R12, RZ, RZ, RZ ;  /* 0x000000ffff0c7224 */ /* 0x000fe200078e00ff */
[----:B------:R-:W-:-:S03]  /*0870*/  LOP3.LUT R5, R11, R8, RZ, 0x3c, !PT ;  /* 0x000000080b057212 */ /* 0x000fc600078e3cff */
[----:B------:R-:W0:Y:S01]  /*0880*/  F2I.FTZ.U32.TRUNC.NTZ R13, R13 ;  /* 0x0000000d000d7305 */ /* 0x000e22000021f000 */
[----:B------:R-:W-:-:S07]  /*0890*/  ISETP.GE.AND P3, PT, R5, RZ, PT ;  /* 0x000000ff0500720c */ /* 0x000fce0003f66270 */
[----:B------:R-:W-:-:S06]  /*08a0*/  @P0 VIADD R15, R15, 0x1 ;  /* 0x000000010f0f0836 */ /* 0x000fcc0000000000 */
[----:B------:R-:W-:Y:S01]  /*08b0*/  @!P3 IMAD.MOV R15, RZ, RZ, -R15 ;  /* 0x000000ffff0fb224 */ /* 0x000fe200078e0a0f */
[----:B------:R-:W-:Y:S01]  /*08c0*/  @!P2 LOP3.LUT R15, RZ, R8, RZ, 0x33, !PT ;  /* 0x00000008ff0fa212 */ /* 0x000fe200078e33ff */
[----:B0-----:R-:W-:-:S03]  /*08d0*/  IMAD.MOV R5, RZ, RZ, -R13 ;  /* 0x000000ffff057224 */ /* 0x001fc600078e0a0d */
[----:B------:R-:W-:Y:S01]  /*08e0*/  IABS R14, R15 ;  /* 0x0000000f000e7213 */ /* 0x000fe20000000000 */
[----:B------:R-:W-:-:S04]  /*08f0*/  IMAD R5, R5, R6, RZ ;  /* 0x0000000605057224 */ /* 0x000fc800078e02ff */
[----:B------:R-:W-:-:S04]  /*0900*/  IMAD.HI.U32 R12, R13, R5, R12 ;  /* 0x000000050d0c7227 */ /* 0x000fc800078e000c */
[----:B------:R-:W-:-:S04]  /*0910*/  IMAD.MOV.U32 R13, RZ, RZ, R14 ;  /* 0x000000ffff0d7224 */ /* 0x000fc800078e000e */
[----:B------:R-:W-:-:S04]  /*0920*/  IMAD.HI.U32 R5, R12, R13, RZ ;  /* 0x0000000d0c057227 */ /* 0x000fc800078e00ff */
[----:B------:R-:W-:-:S04]  /*0930*/  IMAD.MOV R12, RZ, RZ, -R5 ;  /* 0x000000ffff0c7224 */ /* 0x000fc800078e0a05 */
[----:B------:R-:W-:Y:S02]  /*0940*/  IMAD R13, R6, R12, R13 ;  /* 0x0000000c060d7224 */ /* 0x000fe400078e020d */
[----:B------:R-:W-:-:S03]  /*0950*/  IMAD.MOV R12, RZ, RZ, -R11 ;  /* 0x000000ffff0c7224 */ /* 0x000fc600078e0a0b */
[----:B------:R-:W-:-:S13]  /*0960*/  ISETP.GT.U32.AND P2, PT, R6, R13, PT ;  /* 0x0000000d0600720c */ /* 0x000fda0003f44070 */
[----:B------:R-:W-:Y:S01]  /*0970*/  @!P2 IMAD.IADD R13, R13, 0x1, -R6 ;  /* 0x000000010d0da824 */ /* 0x000fe200078e0a06 */
[----:B------:R-:W-:Y:S02]  /*0980*/  @!P2 IADD3 R5, R5, 0x1, RZ ;  /* 0x000000010505a810 */ /* 0x000fe40007ffe0ff */
[----:B------:R-:W-:Y:S02]  /*0990*/  ISETP.NE.AND P2, PT, R10, RZ, PT ;  /* 0x000000ff0a00720c */ /* 0x000fe40003f45270 */
[----:B------:R-:W-:Y:S01]  /*09a0*/  ISETP.GE.U32.AND P0, PT, R13, R6, PT ;  /* 0x000000060d00720c */ /* 0x000fe20003f06070 */
[----:B------:R-:W-:Y:S01]  /*09b0*/  IMAD.MOV R13, RZ, RZ, -R15 ;  /* 0x000000ffff0d7224 */ /* 0x000fe200078e0a0f */
[----:B------:R-:W-:-:S04]  /*09c0*/  LOP3.LUT R6, R15, R10, RZ, 0x3c, !PT ;  /* 0x0000000a0f067212 */ /* 0x000fc800078e3cff */
[----:B------:R-:W-:Y:S01]  /*09d0*/  ISETP.GE.AND P3, PT, R6, RZ, PT ;  /* 0x000000ff0600720c */ /* 0x000fe20003f66270 */
[----:B------:R-:W-:-:S04]  /*09e0*/  IMAD.MOV R6, RZ, RZ, -R4 ;  /* 0x000000ffff067224 */ /* 0x000fc800078e0a04 */
[----:B------:R-:W-:Y:S02]  /*09f0*/  IMAD R17, R7, R6, R2 ;  /* 0x0000000607117224 */ /* 0x000fe400078e0202 */
[----:B------:R-:W-:Y:S02]  /*0a00*/  @P0 VIADD R5, R5, 0x1 ;  /* 0x0000000105050836 */ /* 0x000fe40000000000 */
[----:B------:R-:W-:Y:S02]  /*0a10*/  IMAD R7, R8, R13, R11 ;  /* 0x0000000d08077224 */ /* 0x000fe400078e020b */
[----:B--2---:R-:W-:Y:S02]  /*0a20*/  IMAD R8, R17, UR8, -R16 ;  /* 0x0000000811087c24 */ /* 0x004fe4000f8e0a10 */
[----:B------:R-:W-:Y:S01]  /*0a30*/  @!P3 IMAD.MOV R5, RZ, RZ, -R5 ;  /* 0x000000ffff05b224 */ /* 0x000fe200078e0a05 */
[----:B------:R-:W-:Y:S01]  /*0a40*/  @!P2 LOP3.LUT R5, RZ, R10, RZ, 0x33, !PT ;  /* 0x0000000aff05a212 */ /* 0x000fe200078e33ff */
[----:B------:R-:W-:-:S04]  /*0a50*/  IMAD R6, R9, R12, R4 ;  /* 0x0000000c09067224 */ /* 0x000fc800078e0204 */
[----:B------:R-:W-:-:S04]  /*0a60*/  IMAD.MOV R14, RZ, RZ, -R5 ;  /* 0x000000ffff0e7224 */ /* 0x000fc800078e0a05 */
        /* <DEDUP_REMOVED lines=9> */
[----:B0-----:R-:W-:Y:S02]  /*0b00*/  VIADD R10, R12, 0xffffffe ;  /* 0x0ffffffe0c0a7836 */ /* 0x001fe40000000000 */
[----:B------:R-:W-:-:S04]  /*0b10*/  IMAD.MOV R12, RZ, RZ, -R16 ;  /* 0x000000ffff0c7224 */ /* 0x000fc800078e0a10 */
[----:B------:R0:W1:Y:S02]  /*0b20*/  F2I.FTZ.U32.TRUNC.NTZ R11, R10 ;  /* 0x0000000a000b7305 */ /* 0x000064000021f000 */
[----:B0-----:R-:W-:Y:S02]  /*0b30*/  IMAD.MOV.U32 R10, RZ, RZ, RZ ;  /* 0x000000ffff0a7224 */ /* 0x001fe400078e00ff */
[----:B-1----:R-:W-:-:S04]  /*0b40*/  IMAD.MOV R14, RZ, RZ, -R11 ;  /* 0x000000ffff0e7224 */ /* 0x002fc800078e0a0b */
[----:B------:R-:W-:Y:S01]  /*0b50*/  IMAD R13, R14, R17, RZ ;  /* 0x000000110e0d7224 */ /* 0x000fe200078e02ff */
[----:B------:R-:W-:-:S03]  /*0b60*/  MOV R14, R15 ;  /* 0x0000000f000e7202 */ /* 0x000fc60000000f00 */
[----:B------:R-:W-:Y:S02]  /*0b70*/  IMAD.HI.U32 R11, R11, R13, R10 ;  /* 0x0000000d0b0b7227 */ /* 0x000fe400078e000a */
[----:B------:R-:W0:Y:S04]  /*0b80*/  LDC R13, c[0x0][0x2b8] ;  /* 0x0000ae00ff0d7b82 */ /* 0x000e280000000800 */
[----:B------:R-:W-:-:S04]  /*0b90*/  IMAD.HI.U32 R15, R11, R14, RZ ;  /* 0x0000000e0b0f7227 */ /* 0x000fc800078e00ff */
[----:B------:R-:W-:Y:S02]  /*0ba0*/  IMAD R10, R15, R12, R14 ;  /* 0x0000000c0f0a7224 */ /* 0x000fe400078e020e */
[----:B------:R-:W1:Y:S03]  /*0bb0*/  LDC R12, c[0x0][0x2b4] ;  /* 0x0000ad00ff0c7b82 */ /* 0x000e660000000800 */
[----:B------:R-:W-:Y:S01]  /*0bc0*/  ISETP.GT.U32.AND P2, PT, R17, R10, PT ;  /* 0x0000000a1100720c */ /* 0x000fe20003f44070 */
[----:B0-----:R-:W-:-:S12]  /*0bd0*/  IMAD R13, R6, UR9, -R13 ;  /* 0x00000009060d7c24 */ /* 0x001fd8000f8e0a0d */
[----:B------:R-:W-:Y:S02]  /*0be0*/  @!P2 IMAD.IADD R10, R10, 0x1, -R17 ;  /* 0x000000010a0aa824 */ /* 0x000fe400078e0a11 */
[----:B------:R-:W-:Y:S01]  /*0bf0*/  @!P2 VIADD R15, R15, 0x1 ;  /* 0x000000010f0fa836 */ /* 0x000fe20000000000 */
[----:B------:R-:W-:Y:S02]  /*0c00*/  ISETP.NE.AND P2, PT, R0, RZ, PT ;  /* 0x000000ff0000720c */ /* 0x000fe40003f45270 */
[----:B------:R-:W-:Y:S02]  /*0c10*/  ISETP.GE.U32.AND P0, PT, R10, R17, PT ;  /* 0x000000110a00720c */ /* 0x000fe40003f06070 */
[----:B------:R-:W-:Y:S01]  /*0c20*/  LOP3.LUT R10, R9, R0, RZ, 0x3c, !PT ;  /* 0x00000000090a7212 */ /* 0x000fe200078e3cff */
[----:B-1----:R-:W-:Y:S01]  /*0c30*/  IMAD R12, R7, UR8, -R12 ;  /* 0x00000008070c7c24 */ /* 0x002fe2000f8e0a0c */
[----:B------:R-:W-:Y:S02]  /*0c40*/  ULDC.64 UR8, c[0x0][0x238] ;  /* 0x00008e0000087ab9 */ /* 0x000fe40000000a00 */
[----:B------:R-:W-:Y:S01]  /*0c50*/  ISETP.GE.AND P3, PT, R10, RZ, PT ;  /* 0x000000ff0a00720c */ /* 0x000fe20003f66270 */
[----:B------:R-:W-:Y:S01]  /*0c60*/  IMAD R13, R13, UR8, RZ ;  /* 0x000000080d0d7c24 */ /* 0x000fe2000f8e02ff */
[----:B------:R-:W0:Y:S01]  /*0c70*/  LDC.64 R10, c[0x0][0x270] ;  /* 0x00009c00ff0a7b82 */ /* 0x000e220000000a00 */
[----:B------:R-:W-:Y:S01]  /*0c80*/  ULDC UR8, c[0x0][0x234] ;  /* 0x00008d0000087ab9 */ /* 0x000fe20000000800 */
[----:B------:R-:W-:Y:S01]  /*0c90*/  IMAD R14, R8, UR9, RZ ;  /* 0x00000009080e7c24 */ /* 0x000fe2000f8e02ff */
[----:B------:R-:W-:Y:S01]  /*0ca0*/  ULDC UR9, c[0x0][0x22c] ;  /* 0x00008b0000097ab9 */ /* 0x000fe20000000800 */
[----:B------:R-:W-:Y:S01]  /*0cb0*/  IMAD R12, R12, UR8, RZ ;  /* 0x000000080c0c7c24 */ /* 0x000fe2000f8e02ff */
[----:B------:R-:W-:Y:S01]  /*0cc0*/  ULDC UR8, c[0x0][0x230] ;  /* 0x00008c0000087ab9 */ /* 0x000fe20000000800 */
[----:B------:R-:W-:Y:S01]  /*0cd0*/  @P0 VIADD R15, R15, 0x1 ;  /* 0x000000010f0f0836 */ /* 0x000fe20000000000 */
[----:B------:R-:W-:Y:S01]  /*0ce0*/  SHF.R.S32.HI R16, RZ, 0x1f, R14 ;  /* 0x0000001fff107819 */ /* 0x000fe2000001140e */
[----:B------:R-:W-:-:S03]  /*0cf0*/  IMAD R17, R5, UR9, RZ ;  /* 0x0000000905117c24 */ /* 0x000fc6000f8e02ff */
[----:B------:R-:W-:Y:S01]  /*0d00*/  @!P3 IMAD.MOV R15, RZ, RZ, -R15 ;  /* 0x000000ffff0fb224 */ /* 0x000fe200078e0a0f */
        /* <DEDUP_REMOVED lines=12> */
[----:B------:R-:W-:Y:S02]  /*0dd0*/  CS2R R10, SRZ ;  /* 0x00000000000a7805 */ /* 0x000fe4000001ff00 */
[----:B------:R-:W-:Y:S01]  /*0de0*/  SHF.R.S32.HI R15, RZ, 0x1f, R15 ;  /* 0x0000001fff0f7819 */ /* 0x000fe2000001140f */
[----:B------:R-:W-:-:S03]  /*0df0*/  IMAD.MOV.U32 R29, RZ, RZ, R27 ;  /* 0x000000ffff1d7224 */ /* 0x000fc600078e001b */
[----:B------:R-:W-:Y:S02]  /*0e00*/  IADD3.X R15, R15, R16, R17, P0, P2 ;  /* 0x000000100f0f7210 */ /* 0x000fe400007e4411 */
[----:B------:R-:W-:-:S04]  /*0e10*/  LEA R14, P0, R12, UR8, 0x2 ;  /* 0x000000080c0e7c11 */ /* 0x000fc8000f8010ff */
[----:B------:R-:W-:-:S09]  /*0e20*/  LEA.HI.X R15, R12, UR9, R15, 0x2, P0 ;  /* 0x000000090c0f7c11 */ /* 0x000fd200080f140f */
.L_x_404:
        /* <DEDUP_REMOVED lines=17> */
[----:B------:R-:W-:-:S04]  /*0f40*/  IADD3 R12, -R16, R13, RZ ;  /* 0x0000000d100c7210 */ /* 0x000fc80007ffe1ff */
[----:B------:R-:W-:-:S13]  /*0f50*/  ISETP.GT.AND P0, PT, R12, RZ, PT ;  /* 0x000000ff0c00720c */ /* 0x000fda0003f04270 */
[----:B------:R-:W-:Y:S05]  /*0f60*/  @!P0 BRA `(.L_x_396) ;  /* 0x0000000000588947 */ /* 0x000fea0003800000 */
[----:B------:R-:W-:Y:S02]  /*0f70*/  ISETP.GT.AND P3, PT, R12, 0xc, PT ;  /* 0x0000000c0c00780c */ /* 0x000fe40003f64270 */
[----:B------:R-:W-:-:S11]  /*0f80*/  PLOP3.LUT P0, PT, PT, PT, PT, 0x80, 0x0 ;  /* 0x000000000000781c */ /* 0x000fd60003f0f070 */
[----:B------:R-:W-:Y:S05]  /*0f90*/  @!P3 BRA `(.L_x_397) ;  /* 0x000000000028b947 */ /* 0x000fea0003800000 */
[----:B------:R-:W-:-:S13]  /*0fa0*/  PLOP3.LUT P0, PT, PT, PT, PT, 0x8, 0x0 ;  /* 0x000000000000781c */ /* 0x000fda0003f0e170 */
.L_x_398:
[----:B------:R-:W-:Y:S02]  /*0fb0*/  VIADD R12, R12, 0xfffffff0 ;  /* 0xfffffff00c0c7836 */ /* 0x000fe40000000000 */
[----:B------:R-:W-:Y:S02]  /*0fc0*/  IMAD.U32 R13, RZ, RZ, UR4 ;  /* 0x00000004ff0d7e24 */ /* 0x000fe4000f8e00ff */
[----:B------:R-:W-:Y:S01]  /*0fd0*/  IMAD.U32 R18, RZ, RZ, UR5 ;  /* 0x00000005ff127e24 */ /* 0x000fe2000f8e00ff */
[----:B------:R-:W-:Y:S02]  /*0fe0*/  ISETP.GT.AND P3, PT, R12, 0xc, PT ;  /* 0x0000000c0c00780c */ /* 0x000fe40003f64270 */
[----:B------:R-:W-:-:S04]  /*0ff0*/  IADD3 R14, P4, P5, R14, -UR4, -R13 ;  /* 0x800000040e0e7c10 */ /* 0x000fc8000fd9e80d */
[----:B------:R-:W-:Y:S02]  /*1000*/  IADD3.X R15, R15, ~UR5, ~R18, P4, P5 ;  /* 0x800000050f0f7c10 */ /* 0x000fe4000a7eac12 */
[----:B------:R-:W-:-:S04]  /*1010*/  IADD3 R14, P4, P5, R14, -UR4, -R13 ;  /* 0x800000040e0e7c10 */ /* 0x000fc8000fd9e80d */
[----:B------:R-:W-:Y:S01]  /*1020*/  IADD3.X R15, R15, ~UR5, ~R18, P4, P5 ;  /* 0x800000050f0f7c10 */ /* 0x000fe2000a7eac12 */
[----:B------:R-:W-:Y:S08]  /*1030*/  @P3 BRA `(.L_x_398) ;  /* 0xfffffffc00dc3947 */ /* 0x000ff0000383ffff */
.L_x_397:
[----:B------:R-:W-:Y:S01]  /*1040*/  ISETP.GT.AND P3, PT, R12, 0x4, PT ;  /* 0x000000040c00780c */ /* 0x000fe20003f64270 */
[----:B------:R-:W-:Y:S02]  /*1050*/  IMAD.U32 R13, RZ, RZ, UR4 ;  /* 0x00000004ff0d7e24 */ /* 0x000fe4000f8e00ff */
[----:B------:R-:W-:-:S10]  /*1060*/  IMAD.U32 R18, RZ, RZ, UR5 ;  /* 0x00000005ff127e24 */ /* 0x000fd4000f8e00ff */
[----:B------:R-:W-:Y:S01]  /*1070*/  @P3 VIADD R12, R12, 0xfffffff8 ;  /* 0xfffffff80c0c3836 */ /* 0x000fe20000000000 */
[----:B------:R-:W-:Y:S02]  /*1080*/  @P3 PLOP3.LUT P0, PT, PT, PT, PT, 0x8, 0x0 ;  /* 0x000000000000381c */ /* 0x000fe40003f0e170 */
[----:B------:R-:W-:Y:S02]  /*1090*/  @P3 IADD3 R14, P4, P5, R14, -UR4, -R13 ;  /* 0x800000040e0e3c10 */ /* 0x000fe4000fd9e80d */
[----:B------:R-:W-:Y:S02]  /*10a0*/  ISETP.NE.OR P0, PT, R12, RZ, P0 ;  /* 0x000000ff0c00720c */ /* 0x000fe40000705670 */
[----:B------:R-:W-:-:S11]  /*10b0*/  @P3 IADD3.X R15, R15, ~UR5, ~R18, P4, P5 ;  /* 0x800000050f0f3c10 */ /* 0x000fd6000a7eac12 */
[----:B------:R-:W-:Y:S05]  /*10c0*/  @!P0 BRA `(.L_x_395) ;  /* 0x0000000000148947 */ /* 0x000fea0003800000 */
.L_x_396:
[----:B------:R-:W-:Y:S01]  /*10d0*/  VIADD R12, R12, 0xfffffffc ;  /* 0xfffffffc0c0c7836 */ /* 0x000fe20000000000 */
[----:B------:R-:W-:-:S04]  /*10e0*/  IADD3 R14, P3, R14, -UR4, RZ ;  /* 0x800000040e0e7c10 */ /* 0x000fc8000ff7e0ff */
[----:B------:R-:W-:Y:S02]  /*10f0*/  ISETP.NE.AND P0, PT, R12, RZ, PT ;  /* 0x000000ff0c00720c */ /* 0x000fe40003f05270 */
[----:B------:R-:W-:-:S11]  /*1100*/  IADD3.X R15, R15, ~UR5, RZ, P3, !PT ;  /* 0x800000050f0f7c10 */ /* 0x000fd60009ffe4ff */
[----:B------:R-:W-:Y:S05]  /*1110*/  @P0 BRA `(.L_x_396) ;  /* 0xfffffffc00ec0947 */ /* 0x000fea000383ffff */
.L_x_395:
[----:B------:R-:W-:Y:S01]  /*1120*/  ISETP.NE.AND P0, PT, R16, RZ, PT ;  /* 0x000000ff1000720c */ /* 0x000fe20003f05270 */
[----:B------:R-:W-:Y:S02]  /*1130*/  IMAD.MOV.U32 R12, RZ, RZ, R14 ;  /* 0x000000ffff0c7224 */ /* 0x000fe400078e000e */
[----:B------:R-:W-:-:S10]  /*1140*/  IMAD.MOV.U32 R13, RZ, RZ, R15 ;  /* 0x000000ffff0d7224 */ /* 0x000fd400078e000f */
[----:B------:R-:W-:Y:S05]  /*1150*/  @!P0 BRA `(.L_x_399) ;  /* 0x0000000800988947 */ /* 0x000fea0003800000 */
[----:B------:R-:W-:Y:S01]  /*1160*/  ISETP.NE.AND P0, PT, R16, 0x1, PT ;  /* 0x000000011000780c */ /* 0x000fe20003f05270 */
[----:B------:R-:W-:Y:S02]  /*1170*/  USHF.R.S32.HI UR8, URZ, 0x1f, UR7 ;  /* 0x0000001f3f087899 */ /* 0x000fe40008011407 */
[----:B------:R-:W-:Y:S01]  /*1180*/  MOV R13, UR7 ;  /* 0x00000007000d7c02 */ /* 0x000fe20008000f00 */
[----:B------:R-:W-:-:S03]  /*1190*/  IMAD.U32 R18, RZ, RZ, UR7 ;  /* 0x00000007ff127e24 */ /* 0x000fc6000f8e00ff */
[----:B------:R-:W-:Y:S01]  /*11a0*/  LEA R12, P3, R13, R14, 0x2 ;  /* 0x0000000e0d0c7211 */ /* 0x000fe200078610ff */
[----:B------:R-:W-:-:S05]  /*11b0*/  IMAD.U32 R13, RZ, RZ, UR8 ;  /* 0x00000008ff0d7e24 */ /* 0x000fca000f8e00ff */
        /* <DEDUP_REMOVED lines=13> */
.L_x_394:
[----:B------:R-:W-:Y:S02]  /*1290*/  IMAD.MOV.U32 R12, RZ, RZ, R14 ;  /* 0x000000ffff0c7224 */ /* 0x000fe400078e000e */
[----:B------:R-:W-:Y:S02]  /*12a0*/  IMAD.MOV.U32 R13, RZ, RZ, R15 ;  /* 0x000000ffff0d7224 */ /* 0x000fe400078e000f */
[----:B------:R-:W-:-:S07]  /*12b0*/  IMAD.MOV.U32 R21, RZ, RZ, RZ ;  /* 0x000000ffff157224 */ /* 0x000fce00078e00ff */
.L_x_403:
[----:B------:R-:W0:Y:S01]  /*12c0*/  LDC R14, c[0x0][0x288] ;  /* 0x0000a200ff0e7b82 */ /* 0x000e220000000800 */
[----:B------:R-:W-:Y:S01]  /*12d0*/  ULDC UR8, c[0x0][0x2ac] ;  /* 0x0000ab0000087ab9 */ /* 0x000fe20000000800 */
[----:B------:R-:W-:Y:S01]  /*12e0*/  ISETP.NE.AND P4, PT, RZ, UR14, PT ;  /* 0x0000000eff007c0c */ /* 0x000fe2000bf85270 */
[----:B------:R-:W-:-:S05]  /*12f0*/  IMAD.MOV.U32 R19, RZ, RZ, RZ ;  /* 0x000000ffff137224 */ /* 0x000fca00078e00ff */
[----:B------:R-:W1:Y:S01]  /*1300*/  LDC R15, c[0x0][0x2b8] ;  /* 0x0000ae00ff0f7b82 */ /* 0x000e620000000800 */
[----:B0-----:R-:W-:-:S05]  /*1310*/  VIADD R14, R14, 0xffffffff ;  /* 0xffffffff0e0e7836 */ /* 0x001fca0000000000 */
[----:B------:R-:W-:Y:S01]  /*1320*/  ISETP.GE.U32.AND P0, PT, R14, 0x3, PT ;  /* 0x000000030e00780c */ /* 0x000fe20003f06070 */
[----:B-1----:R-:W-:Y:S01]  /*1330*/  IMAD R16, R6, UR8, -R15 ;  /* 0x0000000806107c24 */ /* 0x002fe2000f8e0a0f */
[----:B------:R-:W-:-:S03]  /*1340*/  ULDC UR8, c[0x0][0x2c4] ;  /* 0x0000b10000087ab9 */ /* 0x000fc60000000800 */
[C---:B------:R-:W-:Y:S01]  /*1350*/  IMAD R23, R21.reuse, UR8, R16 ;  /* 0x0000000815177c24 */ /* 0x040fe2000f8e0210 */
[----:B------:R-:W-:Y:S01]  /*1360*/  ULDC UR8, c[0x0][0x284] ;  /* 0x0000a10000087ab9 */ /* 0x000fe20000000800 */
[----:B------:R-:W-:-:S03]  /*1370*/  VIADD R21, R21, 0x1 ;  /* 0x0000000115157836 */ /* 0x000fc60000000000 */
[----:B------:R-:W-:Y:S02]  /*1380*/  LOP3.LUT R22, R23, R18, RZ, 0xfc, !PT ;  /* 0x0000001217167212 */ /* 0x000fe400078efcff */
[----:B------:R-:W-:Y:S01]  /*1390*/  ISETP.GE.AND P3, PT, R21, UR8, PT ;  /* 0x0000000815007c0c */ /* 0x000fe2000bf66270 */
[----:B------:R-:W-:-:S12]  /*13a0*/  @!P0 BRA `(.L_x_400) ;  /* 0x0000000000fc8947 */ /* 0x000fd80003800000 */
[----:B------:R-:W0:Y:S01]  /*13b0*/  LDC R25, c[0x0][0x2c8] ;  /* 0x0000b200ff197b82 */ /* 0x000e220000000800 */
[----:B------:R-:W-:Y:S01]  /*13c0*/  MOV R20, UR15 ;  /* 0x0000000f00147c02 */ /* 0x000fe20008000f00 */
[----:B------:R-:W-:Y:S01]  /*13d0*/  ULDC UR8, c[0x0][0x220] ;  /* 0x0000880000087ab9 */ /* 0x000fe20000000800 */
[----:B------:R-:W-:Y:S01]  /*13e0*/  IMAD.MOV.U32 R19, RZ, RZ, RZ ;  /* 0x000000ffff137224 */ /* 0x000fe200078e00ff */
[----:B------:R-:W-:Y:S01]  /*13f0*/  ISETP.GE.AND P5, PT, R18, UR8, PT ;  /* 0x0000000812007c0c */ /* 0x000fe2000bfa6270 */
[----:B------:R-:W-:Y:S01]  /*1400*/  IMAD.U32 R24, RZ, RZ, UR16 ;  /* 0x00000010ff187e24 */ /* 0x000fe2000f8e00ff */
[----:B0-----:R-:W-:-:S11]  /*1410*/  SHF.L.U64.HI R20, R25, 0x4, R20 ;  /* 0x0000000419147819 */ /* 0x001fd60000010214 */
.L_x_401:
[----:B------:R-:W0:Y:S01]  /*1420*/  LDC R27, c[0x0][0x2c8] ;  /* 0x0000b200ff1b7b82 */ /* 0x000e220000000800 */
[----:B------:R-:W-:Y:S01]  /*1430*/  ULDC UR8, c[0x0][0x224] ;  /* 0x0000890000087ab9 */ /* 0x000fe20000000800 */
[----:B------:R-:W-:Y:S01]  /*1440*/  ULDC UR9, c[0x0][0x228] ;  /* 0x00008a0000097ab9 */ /* 0x000fe20000000800 */
[----:B0-----:R-:W-:-:S05]  /*1450*/  IMAD R16, R19, R27, R8 ;  /* 0x0000001b13107224 */ /* 0x001fca00078e0208 */
[----:B------:R-:W-:-:S04]  /*1460*/  LOP3.LUT R14, R22, R16, RZ, 0xfc, !PT ;  /* 0x00000010160e7212 */ /* 0x000fc800078efcff */
[----:B------:R-:W-:-:S04]  /*1470*/  ISETP.LT.OR P0, PT, R14, RZ, P5 ;  /* 0x000000ff0e00720c */ /* 0x000fc80002f01670 */
[----:B------:R-:W-:-:S04]  /*1480*/  ISETP.GE.OR P0, PT, R23, UR8, P0 ;  /* 0x0000000817007c0c */ /* 0x000fc80008706670 */
[----:B------:R-:W-:Y:S01]  /*1490*/  ISETP.GE.OR P0, PT, R16, UR9, P0 ;  /* 0x0000000910007c0c */ /* 0x000fe20008706670 */
[----:B------:R-:W-:Y:S02]  /*14a0*/  IMAD.MOV.U32 R14, RZ, RZ, R26 ;  /* 0x000000ffff0e7224 */ /* 0x000fe400078e001a */
[----:B------:R-:W-:-:S10]  /*14b0*/  IMAD.MOV.U32 R15, RZ, RZ, R29 ;  /* 0x000000ffff0f7224 */ /* 0x000fd400078e001d */
[----:B------:R-:W2:Y:S04]  /*14c0*/  @!P0 LDG.E R28, desc[UR12][R12.64] ;  /* 0x0000000c0c1c8981 */ /* 0x000ea8000c1e1900 */
[----:B------:R-:W2:Y:S01]  /*14d0*/  @!P0 LDG.E R17, desc[UR12][R14.64] ;  /* 0x0000000c0e118981 */ /* 0x000ea2000c1e1900 */
[----:B------:R-:W-:Y:S02]  /*14e0*/  IMAD.IADD R16, R16, 0x1, R27 ;  /* 0x0000000110107824 */ /* 0x000fe400078e021b */
[----:B------:R-:W-:Y:S02]  /*14f0*/  IMAD.U32 R26, RZ, RZ, UR15 ;  /* 0x0000000fff1a7e24 */ /* 0x000fe4000f8e00ff */
[----:B--2---:R-:W-:Y:S01]  /*1500*/  @!P0 FFMA.FTZ R10, R17, R28, R10 ;  /* 0x0000001c110a8223 */ /* 0x004fe2000001000a */
[----:B------:R-:W-:-:S04]  /*1510*/  LOP3.LUT R17, R22, R16, RZ, 0xfc, !PT ;  /* 0x0000001016117212 */ /* 0x000fc800078efcff */
[----:B------:R-:W-:-:S04]  /*1520*/  ISETP.LT.OR P0, PT, R17, RZ, P5 ;  /* 0x000000ff1100720c */ /* 0x000fc80002f01670 */
[----:B------:R-:W-:-:S04]  /*1530*/  ISETP.GE.OR P0, PT, R23, UR8, P0 ;  /* 0x0000000817007c0c */ /* 0x000fc80008706670 */
[----:B------:R-:W-:-:S13]  /*1540*/  ISETP.GE.OR P0, PT, R16, UR9, P0 ;  /* 0x0000000910007c0c */ /* 0x000fda0008706670 */
[C---:B------:R-:W-:Y:S01]  /*1550*/  @!P0 LEA R28, P6, R27.reuse, R12, 0x2 ;  /* 0x0000000c1b1c8211 */ /* 0x040fe200078c10ff */
[----:B------:R-:W2:Y:S03]  /*1560*/  @!P0 LDG.E R17, desc[UR12][R14.64+0x4] ;  /* 0x0000040c0e118981 */ /* 0x000ea6000c1e1900 */
[----:B------:R-:W-:-:S06]  /*1570*/  @!P0 LEA.HI.X R29, R27, R13, R26, 0x2, P6 ;  /* 0x0000000d1b1d8211 */ /* 0x000fcc00030f141a */
[----:B------:R-:W2:Y:S01]  /*1580*/  @!P0 LDG.E R29, desc[UR12][R28.64] ;  /* 0x0000000c1c1d8981 */ /* 0x000ea2000c1e1900 */
[----:B------:R-:W-:-:S05]  /*1590*/  IMAD.IADD R26, R16, 0x1, R27 ;  /* 0x00000001101a7824 */ /* 0x000fca00078e021b */
[----:B------:R-:W-:Y:S01]  /*15a0*/  LOP3.LUT R16, R22, R26, RZ, 0xfc, !PT ;  /* 0x0000001a16107212 */ /* 0x000fe200078efcff */
[----:B--2---:R-:W-:-:S03]  /*15b0*/  @!P0 FFMA.FTZ R10, R29, R17, R10 ;  /* 0x000000111d0a8223 */ /* 0x004fc6000001000a */
[----:B------:R-:W-:-:S04]  /*15c0*/  ISETP.LT.OR P0, PT, R16, RZ, P5 ;  /* 0x000000ff1000720c */ /* 0x000fc80002f01670 */
[----:B------:R-:W-:-:S04]  /*15d0*/  ISETP.GE.OR P0, PT, R23, UR8, P0 ;  /* 0x0000000817007c0c */ /* 0x000fc80008706670 */
[----:B------:R-:W-:Y:S01]  /*15e0*/  ISETP.GE.OR P0, PT, R26, UR9, P0 ;  /* 0x000000091a007c0c */ /* 0x000fe20008706670 */
[----:B------:R-:W-:-:S12]  /*15f0*/  IMAD.U32 R17, RZ, RZ, UR15 ;  /* 0x0000000fff117e24 */ /* 0x000fd8000f8e00ff */
        /* <DEDUP_REMOVED lines=9> */
[----:B------:R-:W-:-:S13]  /*1690*/  ISETP.GE.OR P0, PT, R29, UR9, P0 ;  /* 0x000000091d007c0c */ /* 0x000fda0008706670 */
[----:B------:R-:W-:Y:S01]  /*16a0*/  VOTEU.ALL UP0, P0 ;  /* 0x00000000003f7886 */ /* 0x000fe20000000000 */
[----:B------:R-:W-:-:S04]  /*16b0*/  @!P0 IMAD.WIDE.U32 R26, R27, 0xc, R12 ;  /* 0x0000000c1b1a8825 */ /* 0x000fc800078e000c */
[----:B------:R-:W-:Y:S01]  /*16c0*/  @!UP0 UIMAD UR8, UR15, 0xc, URZ ;  /* 0x0000000c0f0888a4 */ /* 0x000fe2000f8e023f */
[----:B------:R-:W-:Y:S02]  /*16d0*/  @!P0 IMAD.MOV.U32 R16, RZ, RZ, R26 ;  /* 0x000000ffff108224 */ /* 0x000fe400078e001a */
[----:B------:R-:W2:Y:S03]  /*16e0*/  @!P0 LDG.E R26, desc[UR12][R14.64+0xc] ;  /* 0x00000c0c0e1a8981 */ /* 0x000ea6000c1e1900 */
[----:B------:R-:W-:-:S06]  /*16f0*/  @!P0 IADD3 R17, R27, UR8, RZ ;  /* 0x000000081b118c10 */ /* 0x000fcc000fffe0ff */
[----:B------:R-:W2:Y:S01]  /*1700*/  @!P0 LDG.E R17, desc[UR12][R16.64] ;  /* 0x0000000c10118981 */ /* 0x000ea2000c1e1900 */
[----:B------:R-:W-:Y:S02]  /*1710*/  VIADD R24, R24, 0xfffffffc ;  /* 0xfffffffc18187836 */ /* 0x000fe40000000000 */
[----:B------:R-:W-:Y:S02]  /*1720*/  VIADD R19, R19, 0x4 ;  /* 0x0000000413137836 */ /* 0x000fe40000000000 */
[----:B--2---:R-:W-:Y:S01]  /*1730*/  @!P0 FFMA.FTZ R10, R17, R26, R10 ;  /* 0x0000001a110a8223 */ /* 0x004fe2000001000a */
[----:B------:R-:W-:Y:S02]  /*1740*/  ISETP.NE.AND P0, PT, R24, RZ, PT ;  /* 0x000000ff1800720c */ /* 0x000fe40003f05270 */
[----:B------:R-:W-:-:S05]  /*1750*/  IADD3 R26, P6, R14, 0x10, RZ ;  /* 0x000000100e1a7810 */ /* 0x000fca0007fde0ff */
[----:B------:R-:W-:Y:S01]  /*1760*/  IMAD.X R29, RZ, RZ, R15, P6 ;  /* 0x000000ffff1d7224 */ /* 0x000fe200030e060f */
[----:B------:R-:W-:-:S05]  /*1770*/  LEA R12, P6, R25, R12, 0x4 ;  /* 0x0000000c190c7211 */ /* 0x000fca00078c20ff */
[----:B------:R-:W-:Y:S01]  /*1780*/  IMAD.X R13, R13, 0x1, R20, P6 ;  /* 0x000000010d0d7824 */ /* 0x000fe200030e0614 */
[----:B------:R-:W-:Y:S07]  /*1790*/  @P0 BRA `(.L_x_401) ;  /* 0xfffffffc00200947 */ /* 0x000fee000383ffff */
.L_x_400:
[----:B------:R-:W-:Y:S02]  /*17a0*/  IMAD.MOV.U32 R28, RZ, RZ, R12 ;  /* 0x000000ffff1c7224 */ /* 0x000fe400078e000c */
[----:B------:R-:W-:Y:S01]  /*17b0*/  IMAD.MOV.U32 R27, RZ, RZ, R13 ;  /* 0x000000ffff1b7224 */ /* 0x000fe200078e000d */
[----:B------:R-:W-:Y:S06]  /*17c0*/  @!P4 BRA `(.L_x_402) ;  /* 0x0000000000e0c947 */ /* 0x000fec0003800000 */
[----:B------:R-:W0:Y:S01]  /*17d0*/  LDC R20, c[0x0][0x2c8] ;  /* 0x0000b200ff147b82 */ /* 0x000e220000000800 */
[----:B------:R-:W-:Y:S02]  /*17e0*/  ULDC.64 UR8, c[0x0][0x220] ;  /* 0x0000880000087ab9 */ /* 0x000fe40000000a00 */
[----:B------:R-:W-:Y:S01]  /*17f0*/  ISETP.GE.AND P0, PT, R18, UR8, PT ;  /* 0x0000000812007c0c */ /* 0x000fe2000bf06270 */
[----:B------:R-:W-:Y:S01]  /*1800*/  ULDC UR8, c[0x0][0x228] ;  /* 0x00008a0000087ab9 */ /* 0x000fe20000000800 */
[----:B0-----:R-:W-:-:S05]  /*1810*/  IMAD R19, R19, R20, R8 ;  /* 0x0000001413137224 */ /* 0x001fca00078e0208 */
[----:B------:R-:W-:-:S04]  /*1820*/  LOP3.LUT R14, R22, R19, RZ, 0xfc, !PT ;  /* 0x00000013160e7212 */ /* 0x000fc800078efcff */
[----:B------:R-:W-:-:S04]  /*1830*/  ISETP.LT.OR P4, PT, R14, RZ, P0 ;  /* 0x000000ff0e00720c */ /* 0x000fc80000781670 */
[----:B------:R-:W-:-:S04]  /*1840*/  ISETP.GE.OR P4, PT, R23, UR9, P4 ;  /* 0x0000000917007c0c */ /* 0x000fc8000a786670 */
[----:B------:R-:W-:-:S13]  /*1850*/  ISETP.GE.OR P4, PT, R19, UR8, P4 ;  /* 0x0000000813007c0c */ /* 0x000fda000a786670 */
[----:B------:R-:W-:Y:S01]  /*1860*/  @!P4 IMAD.MOV.U32 R28, RZ, RZ, R26 ;  /* 0x000000ffff1cc224 */ /* 0x000fe200078e001a */
[----:B------:R-:W2:Y:S04]  /*1870*/  @!P4 LDG.E R14, desc[UR12][R12.64] ;  /* 0x0000000c0c0ec981 */ /* 0x000ea8000c1e1900 */
[----:B------:R0:W2:Y:S01]  /*1880*/  @!P4 LDG.E R15, desc[UR12][R28.64] ;  /* 0x0000000c1c0fc981 */ /* 0x0000a2000c1e1900 */
[----:B------:R-:W-:-:S06]  /*1890*/  UISETP.NE.AND UP0, UPT, UR14, 0x1, UPT ;  /* 0x000000010e00788c */ /* 0x000fcc000bf05270 */
[----:B------:R-:W-:Y:S01]  /*18a0*/  PLOP3.LUT P6, PT, PT, PT, UP0, 0x80, 0x0 ;  /* 0x000000000000781c */ /* 0x000fe20003fcf008 */
[----:B------:R-:W-:Y:S01]  /*18b0*/  IMAD.MOV.U32 R16, RZ, RZ, R26 ;  /* 0x000000ffff107224 */ /* 0x000fe200078e001a */
[----:B------:R-:W-:Y:S01]  /*18c0*/  IADD3 R26, P5, R26, 0x4, RZ ;  /* 0x000000041a1a7810 */ /* 0x000fe20007fbe0ff */
[----:B------:R-:W-:-:S04]  /*18d0*/  IMAD.MOV.U32 R17, RZ, RZ, R29 ;  /* 0x000000ffff117224 */ /* 0x000fc800078e001d */
[----:B0-----:R-:W-:Y:S02]  /*18e0*/  IMAD.X R29, RZ, RZ, R29, P5 ;  /* 0x000000ffff1d7224 */ /* 0x001fe400028e061d */
[----:B--2---:R-:W-:Y:S01]  /*18f0*/  @!P4 FFMA.FTZ R10, R15, R14, R10 ;  /* 0x0000000e0f0ac223 */ /* 0x004fe2000001000a */
[----:B------:R-:W-:Y:S02]  /*1900*/  MOV R14, UR15 ;  /* 0x0000000f000e7c02 */ /* 0x000fe40008000f00 */
[----:B------:R-:W-:-:S04]  /*1910*/  LEA R24, P4, R20, R12, 0x2 ;  /* 0x0000000c14187211 */ /* 0x000fc800078810ff */
[----:B------:R-:W-:Y:S01]  /*1920*/  LEA.HI.X R25, R20, R13, R14, 0x2, P4 ;  /* 0x0000000d14197211 */ /* 0x000fe200020f140e */
[----:B------:R-:W-:-:S04]  /*1930*/  IMAD.MOV.U32 R28, RZ, RZ, R24 ;  /* 0x000000ffff1c7224 */ /* 0x000fc800078e0018 */
[----:B------:R-:W-:Y:S01]  /*1940*/  IMAD.MOV.U32 R27, RZ, RZ, R25 ;  /* 0x000000ffff1b7224 */ /* 0x000fe200078e0019 */
[----:B------:R-:W-:Y:S06]  /*1950*/  @!P6 BRA `(.L_x_402) ;  /* 0x00000000007ce947 */ /* 0x000fec0003800000 */
[----:B------:R-:W-:-:S05]  /*1960*/  IMAD.IADD R19, R19, 0x1, R20 ;  /* 0x0000000113137824 */ /* 0x000fca00078e0214 */
[----:B------:R-:W-:-:S04]  /*1970*/  LOP3.LUT R14, R22, R19, RZ, 0xfc, !PT ;  /* 0x00000013160e7212 */ /* 0x000fc800078efcff */
[----:B------:R-:W-:-:S04]  /*1980*/  ISETP.LT.OR P4, PT, R14, RZ, P0 ;  /* 0x000000ff0e00720c */ /* 0x000fc80000781670 */
[----:B------:R-:W-:-:S04]  /*1990*/  ISETP.GE.OR P4, PT, R23, UR9, P4 ;  /* 0x0000000917007c0c */ /* 0x000fc8000a786670 */
[----:B------:R-:W-:-:S13]  /*19a0*/  ISETP.GE.OR P4, PT, R19, UR8, P4 ;  /* 0x0000000813007c0c */ /* 0x000fda000a786670 */
[----:B------:R-:W2:Y:S04]  /*19b0*/  @!P4 LDG.E R25, desc[UR12][R24.64] ;  /* 0x0000000c1819c981 */ /* 0x000ea8000c1e1900 */
[----:B------:R-:W2:Y:S01]  /*19c0*/  @!P4 LDG.E R15, desc[UR12][R16.64+0x4] ;  /* 0x0000040c100fc981 */ /* 0x000ea2000c1e1900 */
[----:B------:R-:W-:Y:S01]  /*19d0*/  UISETP.NE.AND UP0, UPT, UR14, 0x2, UPT ;  /* 0x000000020e00788c */ /* 0x000fe2000bf05270 */
[----:B------:R-:W-:-:S05]  /*19e0*/  LEA R14, P5, R20, R12, 0x3 ;  /* 0x0000000c140e7211 */ /* 0x000fca00078a18ff */
[----:B------:R-:W-:Y:S01]  /*19f0*/  PLOP3.LUT P6, PT, PT, PT, UP0, 0x80, 0x0 ;  /* 0x000000000000781c */ /* 0x000fe20003fcf008 */
[----:B------:R-:W-:Y:S02]  /*1a00*/  IMAD.MOV.U32 R28, RZ, RZ, R14 ;  /* 0x000000ffff1c7224 */ /* 0x000fe400078e000e */
[----:B--2---:R-:W-:Y:S01]  /*1a10*/  @!P4 FFMA.FTZ R10, R25, R15, R10 ;  /* 0x0000000f190ac223 */ /* 0x004fe2000001000a */
[----:B------:R-:W-:Y:S01]  /*1a20*/  IMAD.U32 R15, RZ, RZ, UR15 ;  /* 0x0000000fff0f7e24 */ /* 0x000fe2000f8e00ff */
[----:B------:R-:W-:-:S04]  /*1a30*/  IADD3 R26, P4, R16, 0x8, RZ ;  /* 0x00000008101a7810 */ /* 0x000fc80007f9e0ff */
[----:B------:R-:W-:Y:S01]  /*1a40*/  LEA.HI.X R15, R20, R13, R15, 0x3, P5 ;  /* 0x0000000d140f7211 */ /* 0x000fe200028f1c0f */
[----:B------:R-:W-:-:S04]  /*1a50*/  IMAD.X R29, RZ, RZ, R17, P4 ;  /* 0x000000ffff1d7224 */ /* 0x000fc800020e0611 */
[----:B------:R-:W-:Y:S01]  /*1a60*/  IMAD.MOV.U32 R27, RZ, RZ, R15 ;  /* 0x000000ffff1b7224 */ /* 0x000fe200078e000f */
[----:B------:R-:W-:Y:S06]  /*1a70*/  @!P6 BRA `(.L_x_402) ;  /* 0x000000000034e947 */ /* 0x000fec0003800000 */
[----:B------:R-:W-:-:S04]  /*1a80*/  IADD3 R19, R19, R20, RZ ;  /* 0x0000001413137210 */ /* 0x000fc80007ffe0ff */
[----:B------:R-:W-:-:S04]  /*1a90*/  LOP3.LUT R22, R22, R19, RZ, 0xfc, !PT ;  /* 0x0000001316167212 */ /* 0x000fc800078efcff */
[----:B------:R-:W-:-:S04]  /*1aa0*/  ISETP.LT.OR P0, PT, R22, RZ, P0 ;  /* 0x000000ff1600720c */ /* 0x000fc80000701670 */
[----:B------:R-:W-:-:S04]  /*1ab0*/  ISETP.GE.OR P0, PT, R23, UR9, P0 ;  /* 0x0000000917007c0c */ /* 0x000fc80008706670 */
[----:B------:R-:W-:-:S13]  /*1ac0*/  ISETP.GE.OR P0, PT, R19, UR8, P0 ;  /* 0x0000000813007c0c */ /* 0x000fda0008706670 */
[----:B------:R-:W2:Y:S04]  /*1ad0*/  @!P0 LDG.E R15, desc[UR12][R14.64] ;  /* 0x0000000c0e0f8981 */ /* 0x000ea8000c1e1900 */
[----:B------:R-:W2:Y:S01]  /*1ae0*/  @!P0 LDG.E R19, desc[UR12][R16.64+0x8] ;  /* 0x0000080c10138981 */ /* 0x000ea2000c1e1900 */
[----:B------:R-:W-:Y:S01]  /*1af0*/  UIMAD UR8, UR15, 0xc, URZ ;  /* 0x0000000c0f0878a4 */ /* 0x000fe2000f8e023f */
[----:B------:R-:W-:Y:S01]  /*1b00*/  IMAD.WIDE.U32 R28, R20, 0xc, R12 ;  /* 0x0000000c141c7825 */ /* 0x000fe200078e000c */
[----:B------:R-:W-:-:S04]  /*1b10*/  IADD3 R26, P4, R16, 0xc, RZ ;  /* 0x0000000c101a7810 */ /* 0x000fc80007f9e0ff */
[----:B------:R-:W-:Y:S02]  /*1b20*/  VIADD R27, R29, UR8 ;  /* 0x000000081d1b7c36 */ /* 0x000fe40008000000 */
[----:B------:R-:W-:Y:S02]  /*1b30*/  IMAD.X R29, RZ, RZ, R17, P4 ;  /* 0x000000ffff1d7224 */ /* 0x000fe400020e0611 */
[----:B--2---:R-:W-:-:S07]  /*1b40*/  @!P0 FFMA.FTZ R10, R15, R19, R10 ;  /* 0x000000130f0a8223 */ /* 0x004fce000001000a */
.L_x_402:
[----:B------:R-:W-:Y:S02]  /*1b50*/  USHF.R.S32.HI UR8, URZ, 0x1f, UR7 ;  /* 0x0000001f3f087899 */ /* 0x000fe40008011407 */
[----:B------:R-:W-:Y:S02]  /*1b60*/  IMAD.U32 R13, RZ, RZ, UR7 ;  /* 0x00000007ff0d7e24 */ /* 0x000fe4000f8e00ff */
[----:B------:R-:W-:-:S03]  /*1b70*/  IMAD.U32 R14, RZ, RZ, UR7 ;  /* 0x00000007ff0e7e24 */ /* 0x000fc6000f8e00ff */
[----:B------:R-:W-:Y:S01]  /*1b80*/  LEA R12, P0, R13, R28, 0x2 ;  /* 0x0000001c0d0c7211 */ /* 0x000fe200078010ff */
[----:B------:R-:W-:-:S05]  /*1b90*/  IMAD.U32 R13, RZ, RZ, UR8 ;  /* 0x00000008ff0d7e24 */ /* 0x000fca000f8e00ff */
[----:B------:R-:W-:Y:S01]  /*1ba0*/  LEA.HI.X R13, R14, R27, R13, 0x2, P0 ;  /* 0x0000001b0e0d7211 */ /* 0x000fe200000f140d */
[----:B------:R-:W-:Y:S06]  /*1bb0*/  @!P3 BRA `(.L_x_403) ;  /* 0xfffffff400c0b947 */ /* 0x000fec000383ffff */
.L_x_399:
[----:B------:R-:W0:Y:S01]  /*1bc0*/  LDC R14, c[0x0][0x228] ;  /* 0x00008a00ff0e7b82 */ /* 0x000e220000000800 */
[----:B------:R-:W-:Y:S01]  /*1bd0*/  ULDC UR8, c[0x0][0x284] ;  /* 0x0000a10000087ab9 */ /* 0x000fe20000000800 */
[----:B------:R-:W-:Y:S01]  /*1be0*/  ULDC.64 UR10, c[0x0][0x2c0] ;  /* 0x0000b000000a7ab9 */ /* 0x000fe20000000a00 */
[----:B------:R-:W-:Y:S01]  /*1bf0*/  ULDC UR9, c[0x0][0x224] ;  /* 0x0000890000097ab9 */ /* 0x000fe20000000800 */
[----:B------:R-:W-:-:S04]  /*1c00*/  UIMAD UR8, UR8, UR11, URZ ;  /* 0x0000000b080872a4 */ /* 0x000fc8000f8e023f */
[----:B------:R-:W-:-:S06]  /*1c10*/  UIMAD UR8, UR9, UR10, -UR8 ;  /* 0x0000000a090872a4 */ /* 0x000fcc000f8e0a08 */
[----:B0-----:R-:W-:-:S05]  /*1c20*/  IMAD R15, R14, UR8, RZ ;  /* 0x000000080e0f7c24 */ /* 0x001fca000f8e02ff */
[----:B------:R-:W-:Y:S02]  /*1c30*/  SHF.R.S32.HI R16, RZ, 0x1f, R15 ;  /* 0x0000001fff107819 */ /* 0x000fe4000001140f */
[C---:B------:R-:W-:Y:S02]  /*1c40*/  LEA R14, P0, R15.reuse, R12, 0x2 ;  /* 0x0000000c0f0e7211 */ /* 0x040fe400078010ff */
[----:B------:R-:W-:-:S05]  /*1c50*/  SHF.L.U64.HI R16, R15, 0x2, R16 ;  /* 0x000000020f107819 */ /* 0x000fca0000010210 */
[----:B------:R-:W-:Y:S01]  /*1c60*/  IMAD.X R15, R16, 0x1, R13, P0 ;  /* 0x00000001100f7824 */ /* 0x000fe200000e060d */
[----:B------:R-:W-:Y:S06]  /*1c70*/  @!P2 BRA `(.L_x_404) ;  /* 0xfffffff0006ca947 */ /* 0x000fec000383ffff */
.L_x_393:
        /* <DEDUP_REMOVED lines=10> */
[----:B------:R-:W2:Y:S01]  /*1d20*/  @P0 LDG.E R12, desc[UR12][R12.64] ;  /* 0x0000000c0c0c0981 */ /* 0x000ea2000c1e1900 */
[----:B------:R-:W-:Y:S02]  /*1d30*/  IMAD R7, R7, UR9, RZ ;  /* 0x0000000907077c24 */ /* 0x000fe4000f8e02ff */
[----:B------:R-:W-:Y:S02]  /*1d40*/  IMAD R6, R6, UR10, RZ ;  /* 0x0000000a06067c24 */ /* 0x000fe4000f8e02ff */
[----:B------:R-:W-:Y:S02]  /*1d50*/  IMAD R8, R8, UR11, RZ ;  /* 0x0000000b08087c24 */ /* 0x000fe4000f8e02ff */
[----:B------:R-:W-:Y:S01]  /*1d60*/  IMAD R4, R9, UR8, RZ ;  /* 0x0000000809047c24 */ /* 0x000fe2000f8e02ff */
[----:B------:R-:W-:Y:S01]  /*1d70*/  SHF.R.S32.HI R9, RZ, 0x1f, R7 ;  /* 0x0000001fff097819 */ /* 0x000fe20000011407 */
[----:B------:R-:W-:Y:S01]  /*1d80*/  IMAD R5, R5, UR19, RZ ;  /* 0x0000001305057c24 */ /* 0x000fe2000f8e02ff */
[----:B------:R-:W-:Y:S01]  /*1d90*/  IADD3 R7, P2, P3, R7, R6, R8 ;  /* 0x0000000607077210 */ /* 0x000fe20007b5e008 */
[----:B------:R-:W-:Y:S01]  /*1da0*/  ULDC.64 UR8, c[0x0][0x240] ;  /* 0x0000900000087ab9 */ /* 0x000fe20000000a00 */
[----:B------:R-:W-:-:S02]  /*1db0*/  SHF.R.S32.HI R6, RZ, 0x1f, R6 ;  /* 0x0000001fff067819 */ /* 0x000fc40000011406 */
[----:B------:R-:W-:-:S04]  /*1dc0*/  SHF.R.S32.HI R8, RZ, 0x1f, R8 ;  /* 0x0000001fff087819 */ /* 0x000fc80000011408 */
[----:B------:R-:W-:Y:S02]  /*1dd0*/  IADD3.X R8, R9, R6, R8, P2, P3 ;  /* 0x0000000609087210 */ /* 0x000fe400017e6408 */
[--C-:B------:R-:W-:Y:S02]  /*1de0*/  IADD3 R6, P2, P3, R5, R7, R4.reuse ;  /* 0x0000000705067210 */ /* 0x100fe40007b5e004 */
[----:B------:R-:W-:Y:S02]  /*1df0*/  SHF.R.S32.HI R5, RZ, 0x1f, R5 ;  /* 0x0000001fff057819 */ /* 0x000fe40000011405 */
[----:B------:R-:W-:-:S04]  /*1e00*/  SHF.R.S32.HI R4, RZ, 0x1f, R4 ;  /* 0x0000001fff047819 */ /* 0x000fc80000011404 */
[----:B------:R-:W-:Y:S02]  /*1e10*/  IADD3.X R5, R5, R8, R4, P2, P3 ;  /* 0x0000000805057210 */ /* 0x000fe400017e6404 */
[----:B------:R-:W-:Y:S01]  /*1e20*/  LEA R4, P2, R6, UR8, 0x2 ;  /* 0x0000000806047c11 */ /* 0x000fe2000f8410ff */
[----:B------:R-:W-:-:S03]  /*1e30*/  ULDC UR8, c[0x0][0x248] ;  /* 0x0000920000087ab9 */ /* 0x000fc60000000800 */
[----:B------:R-:W-:Y:S01]  /*1e40*/  LEA.HI.X R5, R6, UR9, R5, 0x2, P2 ;  /* 0x0000000906057c11 */ /* 0x000fe200090f1405 */
[----:B------:R-:W-:Y:S02]  /*1e50*/  ULDC UR9, c[0x0][0x25c] ;  /* 0x0000970000097ab9 */ /* 0x000fe40000000800 */
[----:B------:R-:W-:-:S04]  /*1e60*/  UIMAD UR8, UR8, UR9, URZ ;  /* 0x00000009080872a4 */ /* 0x000fc8000f8e023f */
[----:B------:R-:W-:Y:S01]  /*1e70*/  USHF.R.S32.HI UR9, URZ, 0x1f, UR8 ;  /* 0x0000001f3f097899 */ /* 0x000fe20008011408 */
[----:B--2---:R-:W-:Y:S01]  /*1e80*/  @P0 FADD.FTZ R10, R12, R10 ;  /* 0x0000000a0c0a0221 */ /* 0x004fe20000010000 */
[----:B------:R-:W-:-:S04]  /*1e90*/  IADD3 R2, P0, R2, UR6, RZ ;  /* 0x0000000602027c10 */ /* 0x000fc8000ff1e0ff */
[----:B------:R0:W-:Y:S01]  /*1ea0*/  STG.E desc[UR12][R4.64], R10 ;  /* 0x0000000a04007986 */ /* 0x0001e2000c10190c */
[----:B------:R-:W-:Y:S01]  /*1eb0*/  IMAD.X R3, RZ, RZ, R3, P0 ;  /* 0x000000ffff037224 */ /* 0x000fe200000e0603 */
[----:B------:R-:W-:-:S04]  /*1ec0*/  ISETP.GE.U32.AND P0, PT, R2, UR8, PT ;  /* 0x0000000802007c0c */ /* 0x000fc8000bf06070 */
[----:B------:R-:W-:-:S13]  /*1ed0*/  ISETP.GE.AND.EX P0, PT, R3, UR9, PT, P0 ;  /* 0x0000000903007c0c */ /* 0x000fda000bf06300 */
[----:B0-----:R-:W-:Y:S05]  /*1ee0*/  @!P0 BRA `(.L_x_405) ;  /* 0xffffffe400288947 */ /* 0x001fea000383ffff */
[----:B------:R-:W-:Y:S05]  /*1ef0*/  EXIT ;  /* 0x000000000000794d */ /* 0x000fea0003800000 */
.L_x_406:
        /* <DEDUP_REMOVED lines=16> */
.L_x_499:


//--------------------- .text._ZN2at6native51_GLOBAL__N__11011a27_18_DepthwiseConv3d_cu_35e0c7b528conv_depthwise3d_cuda_kernelIffLin1ELin1ELin1ELi1ELi1ELi1EEEvNS_27GenericPackedTensorAccessorIKT_Lm5ENS_16DefaultPtrTraitsEiEENS3_IS4_Lm5ES6_iEES7_PS5_iiiiiiiii --------------------------
	.section	.text._ZN2at6native51_GLOBAL__N__11011a27_18_DepthwiseConv3d_cu_35e0c7b528conv_depthwise3d_cuda_kernelIffLin1ELin1ELin1ELi1ELi1ELi1EEEvNS_27GenericPackedTensorAccessorIKT_Lm5ENS_16DefaultPtrTraitsEiEENS3_IS4_Lm5ES6_iEES7_PS5_iiiiiiiii,"ax",@progbits
	.align	128
.text._ZN2at6native51_GLOBAL__N__11011a27_18_DepthwiseConv3d_cu_35e0c7b528conv_depthwise3d_cuda_kernelIffLin1ELin1ELin1ELi1ELi1ELi1EEEvNS_27GenericPackedTensorAccessorIKT_Lm5ENS_16DefaultPtrTraitsEiEENS3_IS4_Lm5ES6_iEES7_PS5_iiiiiiiii:
        .type           _ZN2at6native51_GLOBAL__N__11011a27_18_DepthwiseConv3d_cu_35e0c7b528conv_depthwise3d_cuda_kernelIffLin1ELin1ELin1ELi1ELi1ELi1EEEvNS_27GenericPackedTensorAccessorIKT_Lm5ENS_16DefaultPtrTraitsEiEENS3_IS4_Lm5ES6_iEES7_PS5_iiiiiiiii,@function
        .size           _ZN2at6native51_GLOBAL__N__11011a27_18_DepthwiseConv3d_cu_35e0c7b528conv_depthwise3d_cuda_kernelIffLin1ELin1ELin1ELi1ELi1ELi1EEEvNS_27GenericPackedTensorAccessorIKT_Lm5ENS_16DefaultPtrTraitsEiEENS3_IS4_Lm5ES6_iEES7_PS5_iiiiiiiii,(.L_x_500 - _ZN2at6native51_GLOBAL__N__11011a27_18_DepthwiseConv3d_cu_35e0c7b528conv_depthwise3d_cuda_kernelIffLin1ELin1ELin1ELi1ELi1ELi1EEEvNS_27GenericPackedTensorAccessorIKT_Lm5ENS_16DefaultPtrTraitsEiEENS3_IS4_Lm5ES6_iEES7_PS5_iiiiiiiii)
        .other          _ZN2at6native51_GLOBAL__N__11011a27_18_DepthwiseConv3d_cu_35e0c7b528conv_depthwise3d_cuda_kernelIffLin1ELin1ELin1ELi1ELi1ELi1EEEvNS_27GenericPackedTensorAccessorIKT_Lm5ENS_16DefaultPtrTraitsEiEENS3_IS4_Lm5ES6_iEES7_PS5_iiiiiiiii,@"STO_CUDA_ENTRY STV_DEFAULT"
_ZN2at6native51_GLOBAL__N__11011a27_18_DepthwiseConv3d_cu_35e0c7b528conv_depthwise3d_cuda_kernelIffLin1ELin1ELin1ELi1ELi1ELi1EEEvNS_27GenericPackedTensorAccessorIKT_Lm5ENS_16DefaultPtrTraitsEiEENS3_IS4_Lm5ES6_iEES7_PS5_iiiiiiiii:
        /* <DEDUP_REMOVED lines=17> */
[----:B------:R-:W1:Y:S08]  /*0110*/  LDC R13, c[0x0][0x24c] ;  /* 0x00009300ff0d7b82 */ /* 0x000e700000000800 */
[----:B------:R-:W2:Y:S01]  /*0120*/  LDC.64 R14, c[0x0][0x280] ;  /* 0x0000a000ff0e7b82 */ /* 0x000ea20000000a00 */
[----:B0-----:R-:W-:-:S07]  /*0130*/  IABS R9, R6 ;  /* 0x0000000600097213 */ /* 0x001fce0000000000 */
[----:B------:R-:W0:Y:S01]  /*0140*/  LDC R10, c[0x0][0x288] ;  /* 0x0000a200ff0a7b82 */ /* 0x000e220000000800 */
[----:B------:R-:W-:Y:S01]  /*0150*/  ISETP.NE.AND P2, PT, R6, RZ, PT ;  /* 0x000000ff0600720c */ /* 0x000fe20003f45270 */
[----:B------:R-:W3:Y:S08]  /*0160*/  I2F.RP R0, R9 ;  /* 0x0000000900007306 */ /* 0x000ef00000209400 */
[----:B---3--:R-:W3:Y:S01]  /*0170*/  MUFU.RCP R0, R0 ;  /* 0x0000000000007308 */ /* 0x008ee20000001000 */
[----:B0-----:R-:W-:-:S05]  /*0180*/  IADD3 R18, R10, -UR5, RZ ;  /* 0x800000050a127c10 */ /* 0x001fca000fffe0ff */
[----:B------:R-:W-:-:S04]  /*0190*/  IMAD.WIDE R18, R18, 0x10, RZ ;  /* 0x0000001012127825 */ /* 0x000fc800078e02ff */
[----:B---3--:R-:W-:-:S04]  /*01a0*/  VIADD R2, R0, 0xffffffe ;  /* 0x0ffffffe00027836 */ /* 0x008fc80000000000 */
[----:B------:R0:W3:Y:S02]  /*01b0*/  F2I.FTZ.U32.TRUNC.NTZ R3, R2 ;  /* 0x0000000200037305 */ /* 0x0000e4000021f000 */
[----:B0-----:R-:W-:Y:S02]  /*01c0*/  IMAD.MOV.U32 R2, RZ, RZ, RZ ;  /* 0x000000ffff027224 */ /* 0x001fe400078e00ff */
[----:B---3--:R-:W-:-:S04]  /*01d0*/  IMAD.MOV R8, RZ, RZ, -R3 ;  /* 0x000000ffff087224 */ /* 0x008fc800078e0a03 */
[----:B------:R-:W-:Y:S01]  /*01e0*/  IMAD R11, R8, R9, RZ ;  /* 0x00000009080b7224 */ /* 0x000fe200078e02ff */
[----:B-1----:R-:W-:-:S03]  /*01f0*/  IABS R8, R13 ;  /* 0x0000000d00087213 */ /* 0x002fc60000000000 */
[----:B------:R-:W-:-:S06]  /*0200*/  IMAD.HI.U32 R3, R3, R11, R2 ;  /* 0x0000000b03037227 */ /* 0x000fcc00078e0002 */
[----:B------:R-:W-:-:S04]  /*0210*/  IMAD.HI.U32 R2, R3, R8, RZ ;  /* 0x0000000803027227 */ /* 0x000fc800078e00ff */
[----:B------:R-:W-:Y:S02]  /*0220*/  IMAD.MOV R0, RZ, RZ, -R2 ;  /* 0x000000ffff007224 */ /* 0x000fe400078e0a02 */
[----:B------:R-:W-:Y:S01]  /*0230*/  IMAD.MOV.U32 R3, RZ, RZ, R5 ;  /* 0x000000ffff037224 */ /* 0x000fe200078e0005 */
[----:B------:R-:W-:Y:S01]  /*0240*/  LOP3.LUT R5, R10, 0x3, RZ, 0xc0, !PT ;  /* 0x000000030a057812 */ /* 0x000fe200078ec0ff */
[----:B------:R-:W-:Y:S01]  /*0250*/  IMAD R0, R9, R0, R8 ;  /* 0x0000000009007224 */ /* 0x000fe200078e0208 */
[----:B--2---:R-:W-:Y:S01]  /*0260*/  IADD3 R8, -R15, UR4, RZ ;  /* 0x000000040f087c10 */ /* 0x004fe2000fffe1ff */
[----:B------:R-:W-:Y:S02]  /*0270*/  ULDC UR4, c[0x0][0xc] ;  /* 0x0000030000047ab9 */ /* 0x000fe40000000800 */
[----:B------:R-:W-:Y:S01]  /*0280*/  IMAD R7, R7, UR4, RZ ;  /* 0x0000000407077c24 */ /* 0x000fe2000f8e02ff */
[----:B------:R-:W-:Y:S01]  /*0290*/  ISETP.GT.U32.AND P1, PT, R9, R0, PT ;  /* 0x000000000900720c */ /* 0x000fe20003f24070 */
[----:B------:R-:W-:-:S12]  /*02a0*/  IMAD R8, R8, UR5, RZ ;  /* 0x0000000508087c24 */ /* 0x000fd8000f8e02ff */
[----:B------:R-:W-:Y:S02]  /*02b0*/  @!P1 IMAD.IADD R0, R0, 0x1, -R9 ;  /* 0x0000000100009824 */ /* 0x000fe400078e0a09 */
[----:B------:R-:W-:Y:S01]  /*02c0*/  @!P1 VIADD R2, R2, 0x1 ;  /* 0x0000000102029836 */ /* 0x000fe20000000000 */
[----:B------:R-:W-:Y:S02]  /*02d0*/  ISETP.GE.AND P1, PT, R15, 0x1, PT ;  /* 0x000000010f00780c */ /* 0x000fe40003f26270 */
[----:B------:R-:W-:Y:S01]  /*02e0*/  ISETP.GE.U32.AND P0, PT, R0, R9, PT ;  /* 0x000000090000720c */ /* 0x000fe20003f06070 */
[----:B------:R-:W-:Y:S01]  /*02f0*/  IMAD.IADD R9, R10, 0x1, -R5 ;  /* 0x000000010a097824 */ /* 0x000fe200078e0a05 */
[----:B------:R-:W-:Y:S02]  /*0300*/  LOP3.LUT R0, R13, R6, RZ, 0x3c, !PT ;  /* 0x000000060d007212 */ /* 0x000fe400078e3cff */
[----:B------:R-:W-:Y:S02]  /*0310*/  ISETP.LT.OR P1, PT, R14, 0x1, !P1 ;  /* 0x000000010e00780c */ /* 0x000fe40004f21670 */
[----:B------:R-:W-:-:S07]  /*0320*/  ISETP.GE.AND P3, PT, R0, RZ, PT ;  /* 0x000000ff0000720c */ /* 0x000fce0003f66270 */
[----:B------:R-:W-:-:S06]  /*0330*/  @P0 VIADD R2, R2, 0x1 ;  /* 0x0000000102020836 */ /* 0x000fcc0000000000 */
[----:B------:R-:W-:Y:S01]  /*0340*/  @!P3 IMAD.MOV R2, RZ, RZ, -R2 ;  /* 0x000000ffff02b224 */ /* 0x000fe200078e0a02 */
[----:B------:R-:W-:Y:S02]  /*0350*/  @!P2 LOP3.LUT R2, RZ, R6, RZ, 0x33, !PT ;  /* 0x00000006ff02a212 */ /* 0x000fe400078e33ff */
[----:B------:R-:W-:-:S07]  /*0360*/  IADD3 R6, -R10, UR5, RZ ;  /* 0x000000050a067c10 */ /* 0x000fce000fffe1ff */
.L_x_419:
        /* <DEDUP_REMOVED lines=8> */
[----:B0-----:R-:W-:-:S06]  /*03f0*/  VIADD R10, R0, 0xffffffe ;  /* 0x0ffffffe000a7836 */ /* 0x001fcc0000000000 */
[----:B------:R0:W3:Y:S02]  /*0400*/  F2I.FTZ.U32.TRUNC.NTZ R11, R10 ;  /* 0x0000000a000b7305 */ /* 0x0000e4000021f000 */
[----:B0-----:R-:W-:Y:S02]  /*0410*/  IMAD.MOV.U32 R10, RZ, RZ, RZ ;  /* 0x000000ffff0a7224 */ /* 0x001fe400078e00ff */
[----:B---3--:R-:W-:-:S04]  /*0420*/  IMAD.MOV R12, RZ, RZ, -R11 ;  /* 0x000000ffff0c7224 */ /* 0x008fc800078e0a0b */
[----:B------:R-:W-:Y:S01]  /*0430*/  IMAD R21, R12, R17, RZ ;  /* 0x000000110c157224 */ /* 0x000fe200078e02ff */
[----:B-1----:R-:W-:-:S03]  /*0440*/  IABS R12, R15 ;  /* 0x0000000f000c7213 */ /* 0x002fc60000000000 */
[----:B------:R-:W-:Y:S01]  /*0450*/  IMAD.HI.U32 R11, R11, R21, R10 ;  /* 0x000000150b0b7227 */ /* 0x000fe200078e000a */
[----:B------:R-:W0:Y:S05]  /*0460*/  I2F.RP R14, R12 ;  /* 0x0000000c000e7306 */ /* 0x000e2a0000209400 */
[----:B------:R-:W-:Y:S01]  /*0470*/  IMAD.HI.U32 R10, R11, R16, RZ ;  /* 0x000000100b0a7227 */ /* 0x000fe200078e00ff */
[----:B------:R-:W-:-:S03]  /*0480*/  LOP3.LUT R11, R4, R13, RZ, 0x3c, !PT ;  /* 0x0000000d040b7212 */ /* 0x000fc600078e3cff */
[----:B------:R-:W-:Y:S01]  /*0490*/  IMAD.MOV R0, RZ, RZ, -R10 ;  /* 0x000000ffff007224 */ /* 0x000fe200078e0a0a */
[----:B------:R-:W-:-:S03]  /*04a0*/  ISETP.GE.AND P3, PT, R11, RZ, PT ;  /* 0x000000ff0b00720c */ /* 0x000fc60003f66270 */
        /* <DEDUP_REMOVED lines=8> */
[----:B------:R1:W3:Y:S01]  /*0530*/  F2I.FTZ.U32.TRUNC.NTZ R17, R16 ;  /* 0x0000001000117305 */ /* 0x0002e2000021f000 */
[----:B------:R-:W-:Y:S01]  /*0540*/  ISETP.NE.AND P2, PT, R13, RZ, PT ;  /* 0x000000ff0d00720c */ /* 0x000fe20003f45270 */
[----:B-1----:R-:W-:-:S08]  /*0550*/  IMAD.MOV.U32 R16, RZ, RZ, RZ ;  /* 0x000000ffff107224 */ /* 0x002fd000078e00ff */
[----:B------:R-:W-:Y:S01]  /*0560*/  @P0 VIADD R10, R10, 0x1 ;  /* 0x000000010a0a0836 */ /* 0x000fe20000000000 */
[----:B---3--:R-:W-:-:S03]  /*0570*/  IADD3 R21, RZ, -R17, RZ ;  /* 0x80000011ff157210 */ /* 0x008fc60007ffe0ff */
        /* <DEDUP_REMOVED lines=17> */
[----:B------:R-:W-:Y:S02]  /*0690*/  ISETP.GE.U32.AND P0, PT, R17, R12, PT ;  /* 0x0000000c1100720c */ /* 0x000fe40003f06070 */
[----:B------:R-:W-:Y:S01]  /*06a0*/  LOP3.LUT R12, R10, R15, RZ, 0x3c, !PT ;  /* 0x0000000f0a0c7212 */ /* 0x000fe200078e3cff */
[----:B------:R1:W0:Y:S01]  /*06b0*/  F2I.FTZ.U32.TRUNC.NTZ R17, R16 ;  /* 0x0000001000117305 */ /* 0x000222000021f000 */
[----:B------:R-:W-:Y:S02]  /*06c0*/  ISETP.NE.AND P2, PT, R15, RZ, PT ;  /* 0x000000ff0f00720c */ /* 0x000fe40003f45270 */
[----:B------:R-:W-:-:S02]  /*06d0*/  ISETP.GE.AND P3, PT, R12, RZ, PT ;  /* 0x000000ff0c00720c */ /* 0x000fc40003f66270 */
[----:B-1----:R-:W-:-:S05]  /*06e0*/  IABS R16, R14 ;  /* 0x0000000e00107213 */ /* 0x002fca0000000000 */
[----:B------:R-:W-:Y:S02]  /*06f0*/  @P0 VIADD R21, R21, 0x1 ;  /* 0x0000000115150836 */ /* 0x000fe40000000000 */
[----:B0-----:R-:W-:-:S04]  /*0700*/  IMAD.MOV R12, RZ, RZ, -R17 ;  /* 0x000000ffff0c7224 */ /* 0x001fc800078e0a11 */
[----:B------:R-:W-:Y:S02]  /*0710*/  @!P3 IADD3 R21, -R21, RZ, RZ ;  /* 0x000000ff1515b210 */ /* 0x000fe40007ffe1ff */
        /* <DEDUP_REMOVED lines=34> */
[----:B------:R-:W-:-:S13]  /*0940*/  ISETP.GT.U32.AND P2, PT, R12, R17, PT ;  /* 0x000000110c00720c */ /* 0x000fda0003f44070 */
[----:B------:R-:W-:Y:S02]  /*0950*/  @!P2 IMAD.IADD R17, R17, 0x1, -R12 ;  /* 0x000000011111a824 */ /* 0x000fe400078e0a0c */
[----:B------:R-:W-:Y:S01]  /*0960*/  @!P2 VIADD R11, R11, 0x1 ;  /* 0x000000010b0ba836 */ /* 0x000fe20000000000 */
[----:B------:R-:W-:Y:S02]  /*0970*/  ISETP.NE.AND P2, PT, R14, RZ, PT ;  /* 0x000000ff0e00720c */ /* 0x000fe40003f45270 */
[----:B------:R-:W-:Y:S02]  /*0980*/  ISETP.GE.U32.AND P0, PT, R17, R12, PT ;  /* 0x0000000c1100720c */ /* 0x000fe40003f06070 */
[C---:B------:R-:W-:Y:S02]  /*0990*/  LOP3.LUT R12, R23.reuse, R14, RZ, 0x3c, !PT ;  /* 0x0000000e170c7212 */ /* 0x040fe400078e3cff */
[----:B------:R-:W-:Y:S02]  /*09a0*/  IADD3 R17, -R23, RZ, RZ ;  /* 0x000000ff17117210 */ /* 0x000fe40007ffe1ff */
[----:B------:R-:W-:Y:S01]  /*09b0*/  ISETP.GE.AND P3, PT, R12, RZ, PT ;  /* 0x000000ff0c00720c */ /* 0x000fe20003f66270 */
[----:B------:R-:W-:-:S04]  /*09c0*/  IMAD.MOV R12, RZ, RZ, -R10 ;  /* 0x000000ffff0c7224 */ /* 0x000fc800078e0a0a */
[----:B------:R-:W-:Y:S02]  /*09d0*/  IMAD R25, R13, R12, R4 ;  /* 0x0000000c0d197224 */ /* 0x000fe400078e0204 */
[----:B------:R-:W-:Y:S02]  /*09e0*/  @P0 VIADD R11, R11, 0x1 ;  /* 0x000000010b0b0836 */ /* 0x000fe40000000000 */
[----:B------:R-:W-:Y:S02]  /*09f0*/  IMAD R12, R15, R16, R10 ;  /* 0x000000100f0c7224 */ /* 0x000fe400078e020a */
[----:B------:R-:W-:Y:S02]  /*0a00*/  IMAD R13, R0, R17, R21 ;  /* 0x00000011000d7224 */ /* 0x000fe400078e0215 */
[----:B------:R-:W-:Y:S01]  /*0a10*/  @!P3 IMAD.MOV R11, RZ, RZ, -R11 ;  /* 0x000000ffff0bb224 */ /* 0x000fe200078e0a0b */
[----:B------:R-:W-:Y:S01]  /*0a20*/  @!P2 LOP3.LUT R11, RZ, R14, RZ, 0x33, !PT ;  /* 0x0000000eff0ba212 */ /* 0x000fe200078e33ff */
[----:B------:R-:W-:-:S04]  /*0a30*/  IMAD.MOV.U32 R0, RZ, RZ, RZ ;  /* 0x000000ffff007224 */ /* 0x000fc800078e00ff */
[----:B------:R-:W-:-:S04]  /*0a40*/  IMAD.MOV R20, RZ, RZ, -R11 ;  /* 0x000000ffff147224 */ /* 0x000fc800078e0a0b */
[----:B------:R-:W-:Y:S02]  /*0a50*/  IMAD R15, R14, R20, R23 ;  /* 0x000000140e0f7224 */ /* 0x000fe400078e0217 */
[----:B--2---:R-:W-:Y:S01]  /*0a60*/  IMAD R14, R25, UR4, -R22 ;  /* 0x00000004190e7c24 */ /* 0x004fe2000f8e0a16 */
        /* <DEDUP_REMOVED lines=20> */
[----:B------:R-:W-:Y:S01]  /*0bb0*/  @!P2 IMAD.IADD R0, R0, 0x1, -R21 ;  /* 0x000000010000a824 */ /* 0x000fe200078e0a15 */
[----:B------:R-:W-:Y:S02]  /*0bc0*/  @!P2 IADD3 R22, R22, 0x1, RZ ;  /* 0x000000011616a810 */ /* 0x000fe40007ffe0ff */
        /* <DEDUP_REMOVED lines=15> */
[----:B------:R-:W-:Y:S01]  /*0cc0*/  IMAD R24, R11, UR5, RZ ;  /* 0x000000050b187c24 */ /* 0x000fe2000f8e02ff */
[----:B------:R-:W-:Y:S01]  /*0cd0*/  SHF.R.S32.HI R23, RZ, 0x1f, R21 ;  /* 0x0000001fff177819 */ /* 0x000fe20000011415 */
[----:B------:R-:W-:Y:S01]  /*0ce0*/  @!P3 IMAD.MOV R22, RZ, RZ, -R22 ;  /* 0x000000ffff16b224 */ /* 0x000fe200078e0a16 */
[----:B------:R-:W-:-:S02]  /*0cf0*/  @!P2 LOP3.LUT R22, RZ, R2, RZ, 0x33, !PT ;  /* 0x00000002ff16a212 */ /* 0x000fc400078e33ff */
        /* <DEDUP_REMOVED lines=12> */
[----:B------:R-:W-:-:S03]  /*0dc0*/  IMAD.MOV.U32 R0, RZ, RZ, RZ ;  /* 0x000000ffff007224 */ /* 0x000fc600078e00ff */
[----:B------:R-:W-:Y:S01]  /*0dd0*/  IADD3.X R22, R22, R23, R24, P0, P2 ;  /* 0x0000001716167210 */ /* 0x000fe200007e4418 */
[----:B------:R-:W-:Y:S01]  /*0de0*/  IMAD.MOV.U32 R24, RZ, RZ, RZ ;  /* 0x000000ffff187224 */ /* 0x000fe200078e00ff */
[----:B------:R-:W-:-:S04]  /*0df0*/  LEA R25, P0, R27, UR4, 0x2 ;  /* 0x000000041b197c11 */ /* 0x000fc8000f8010ff */
[----:B------:R-:W-:-:S09]  /*0e00*/  LEA.HI.X R27, R27, UR5, R22, 0x2, P0 ;  /* 0x000000051b1b7c11 */ /* 0x000fd200080f1416 */
.L_x_418:
        /* <DEDUP_REMOVED lines=19> */
.L_x_412:
[----:B------:R-:W-:Y:S01]  /*0f40*/  VIADD R16, R16, 0xfffffff0 ;  /* 0xfffffff010107836 */ /* 0x000fe20000000000 */
[----:B------:R-:W-:-:S04]  /*0f50*/  IADD3 R25, P3, P4, -R18, R25, -R18 ;  /* 0x0000001912197210 */ /* 0x000fc80007c7e912 */
[----:B------:R-:W-:Y:S02]  /*0f60*/  ISETP.GT.AND P2, PT, R16, 0xc, PT ;  /* 0x0000000c1000780c */ /* 0x000fe40003f44270 */
[----:B------:R-:W-:Y:S02]  /*0f70*/  IADD3 R25, P5, P6, -R18, R25, -R18 ;  /* 0x0000001912197210 */ /* 0x000fe40007ebe912 */
[----:B------:R-:W-:-:S04]  /*0f80*/  IADD3.X R27, ~R19, R27, ~R19, P3, P4 ;  /* 0x0000001b131b7210 */ /* 0x000fc80001fe8d13 */
[----:B------:R-:W-:-:S05]  /*0f90*/  IADD3.X R27, ~R19, R27, ~R19, P5, P6 ;  /* 0x0000001b131b7210 */ /* 0x000fca0002fecd13 */
[----:B------:R-:W-:Y:S05]  /*0fa0*/  @P2 BRA `(.L_x_412) ;  /* 0xfffffffc00e42947 */ /* 0x000fea000383ffff */
.L_x_411:
[----:B------:R-:W-:-:S13]  /*0fb0*/  ISETP.GT.AND P2, PT, R16, 0x4, PT ;  /* 0x000000041000780c */ /* 0x000fda0003f44270 */
[----:B------:R-:W-:Y:S01]  /*0fc0*/  @P2 VIADD R16, R16, 0xfffffff8 ;  /* 0xfffffff810102836 */ /* 0x000fe20000000000 */
[----:B------:R-:W-:Y:S02]  /*0fd0*/  @P2 PLOP3.LUT P0, PT, PT, PT, PT, 0x8, 0x0 ;  /* 0x000000000000281c */ /* 0x000fe40003f0e170 */
[----:B------:R-:W-:Y:S02]  /*0fe0*/  @P2 IADD3 R25, P3, P4, -R18, R25, -R18 ;  /* 0x0000001912192210 */ /* 0x000fe40007c7e912 */
[----:B------:R-:W-:Y:S02]  /*0ff0*/  ISETP.NE.OR P0, PT, R16, RZ, P0 ;  /* 0x000000ff1000720c */ /* 0x000fe40000705670 */
[----:B------:R-:W-:-:S11]  /*1000*/  @P2 IADD3.X R27, ~R19, R27, ~R19, P3, P4 ;  /* 0x0000001b131b2210 */ /* 0x000fd60001fe8d13 */
[----:B------:R-:W-:Y:S05]  /*1010*/  @!P0 BRA `(.L_x_409) ;  /* 0x0000000000148947 */ /* 0x000fea0003800000 */
.L_x_410:
[----:B------:R-:W-:Y:S02]  /*1020*/  IADD3 R16, R16, -0x4, RZ ;  /* 0xfffffffc10107810 */ /* 0x000fe40007ffe0ff */
[----:B------:R-:W-:Y:S02]  /*1030*/  IADD3 R25, P2, -R18, R25, RZ ;  /* 0x0000001912197210 */ /* 0x000fe40007f5e1ff */
[----:B------:R-:W-:-:S03]  /*1040*/  ISETP.NE.AND P0, PT, R16, RZ, PT ;  /* 0x000000ff1000720c */ /* 0x000fc60003f05270 */
[----:B------:R-:W-:-:S10]  /*1050*/  IMAD.X R27, R27, 0x1, ~R19, P2 ;  /* 0x000000011b1b7824 */ /* 0x000fd400010e0e13 */
[----:B------:R-:W-:Y:S05]  /*1060*/  @P0 BRA `(.L_x_410) ;  /* 0xfffffffc00ec0947 */ /* 0x000fea000383ffff */
.L_x_409:
        /* <DEDUP_REMOVED lines=18> */
.L_x_408:
[----:B------:R-:W-:Y:S02]  /*1190*/  IMAD.MOV.U32 R22, RZ, RZ, R25 ;  /* 0x000000ffff167224 */ /* 0x000fe400078e0019 */
[----:B------:R-:W-:Y:S02]  /*11a0*/  IMAD.MOV.U32 R23, RZ, RZ, R27 ;  /* 0x000000ffff177224 */ /* 0x000fe400078e001b */
[----:B------:R-:W-:Y:S02]  /*11b0*/  IMAD.IADD R25, R17, 0x1, R24 ;  /* 0x0000000111197824 */ /* 0x000fe400078e0218 */
[----:B------:R-:W-:-:S07]  /*11c0*/  IMAD.MOV.U32 R26, RZ, RZ, RZ ;  /* 0x000000ffff1a7224 */ /* 0x000fce00078e00ff */
.L_x_417:
[----:B------:R-:W0:Y:S01]  /*11d0*/  LDC R16, c[0x0][0x288] ;  /* 0x0000a200ff107b82 */ /* 0x000e220000000800 */
[----:B------:R-:W-:Y:S01]  /*11e0*/  ULDC UR4, c[0x0][0x2ac] ;  /* 0x0000ab0000047ab9 */ /* 0x000fe20000000800 */
[----:B------:R-:W-:Y:S01]  /*11f0*/  ISETP.NE.AND P5, PT, R5, RZ, PT ;  /* 0x000000ff0500720c */ /* 0x000fe20003fa5270 */
[----:B------:R-:W-:-:S05]  /*1200*/  IMAD.MOV.U32 R31, RZ, RZ, RZ ;  /* 0x000000ffff1f7224 */ /* 0x000fca00078e00ff */
[----:B------:R-:W1:Y:S01]  /*1210*/  LDC R17, c[0x0][0x2b8] ;  /* 0x0000ae00ff117b82 */ /* 0x000e620000000800 */
[----:B0-----:R-:W-:-:S04]  /*1220*/  IADD3 R16, R16, -0x1, RZ ;  /* 0xffffffff10107810 */ /* 0x001fc80007ffe0ff */
        /* <DEDUP_REMOVED lines=13> */
.L_x_415:
[----:B------:R-:W-:Y:S01]  /*1300*/  IMAD.IADD R34, R14, 0x1, R31 ;  /* 0x000000010e227824 */ /* 0x000fe200078e021f */
[----:B------:R-:W-:Y:S01]  /*1310*/  ULDC UR4, c[0x0][0x224] ;  /* 0x0000890000047ab9 */ /* 0x000fe20000000800 */
[----:B------:R-:W-:Y:S01]  /*1320*/  ULDC UR5, c[0x0][0x228] ;  /* 0x00008a0000057ab9 */ /* 0x000fe20000000800 */
[----:B------:R-:W-:Y:S01]  /*1330*/  IMAD.MOV.U32 R17, RZ, RZ, R23 ;  /* 0x000000ffff117224 */ /* 0x000fe200078e0017 */
[----:B------:R-:W-:Y:S01]  /*1340*/  MOV R20, R28 ;  /* 0x0000001c00147202 */ /* 0x000fe20000000f00 */
[----:B------:R-:W-:Y:S01]  /*1350*/  IMAD.MOV.U32 R21, RZ, RZ, R29 ;  /* 0x000000ffff157224 */ /* 0x000fe200078e001d */
[----:B------:R-:W-:-:S04]  /*1360*/  LOP3.LUT R16, R27, R34, RZ, 0xfc, !PT ;  /* 0x000000221b107212 */ /* 0x000fc800078efcff */
[----:B------:R-:W-:Y:S01]  /*1370*/  ISETP.LT.OR P0, PT, R16, RZ, P6 ;  /* 0x000000ff1000720c */ /* 0x000fe20003701670 */
[----:B------:R-:W-:-:S03]  /*1380*/  IMAD.MOV.U32 R16, RZ, RZ, R22 ;  /* 0x000000ffff107224 */ /* 0x000fc600078e0016 */
[----:B------:R-:W-:-:S04]  /*1390*/  ISETP.GE.OR P0, PT, R30, UR4, P0 ;  /* 0x000000041e007c0c */ /* 0x000fc80008706670 */
[----:B------:R-:W-:-:S13]  /*13a0*/  ISETP.GE.OR P3, PT, R34, UR5, P0 ;  /* 0x0000000522007c0c */ /* 0x000fda0008766670 */
[----:B------:R-:W2:Y:S04]  /*13b0*/  @!P3 LDG.E R23, desc[UR6][R20.64] ;  /* 0x000000061417b981 */ /* 0x000ea8000c1e1900 */
[----:B------:R-:W2:Y:S01]  /*13c0*/  @!P3 LDG.E R22, desc[UR6][R16.64] ;  /* 0x000000061016b981 */ /* 0x000ea2000c1e1900 */
[----:B------:R-:W-:-:S05]  /*13d0*/  VIADD R28, R34, 0x1 ;  /* 0x00000001221c7836 */ /* 0x000fca0000000000 */
[----:B------:R-:W-:-:S04]  /*13e0*/  LOP3.LUT R29, R27, R28, RZ, 0xfc, !PT ;  /* 0x0000001c1b1d7212 */ /* 0x000fc800078efcff */
[----:B------:R-:W-:-:S04]  /*13f0*/  ISETP.LT.OR P0, PT, R29, RZ, P6 ;  /* 0x000000ff1d00720c */ /* 0x000fc80003701670 */
[----:B------:R-:W-:-:S04]  /*1400*/  ISETP.GE.OR P0, PT, R30, UR4, P0 ;  /* 0x000000041e007c0c */ /* 0x000fc80008706670 */
[----:B------:R-:W-:Y:S01]  /*1410*/  ISETP.GE.OR P2, PT, R28, UR5, P0 ;  /* 0x000000051c007c0c */ /* 0x000fe20008746670 */
[C---:B------:R-:W-:Y:S02]  /*1420*/  VIADD R28, R34.reuse, 0x2 ;  /* 0x00000002221c7836 */ /* 0x040fe40000000000 */
[----:B------:R-:W-:-:S03]  /*1430*/  VIADD R34, R34, 0x3 ;  /* 0x0000000322227836 */ /* 0x000fc60000000000 */
        /* <DEDUP_REMOVED lines=8> */
[----:B------:R-:W3:Y:S04]  /*14c0*/  @!P0 LDG.E R29, desc[UR6][R16.64+0x8] ;  /* 0x00000806101d8981 */ /* 0x000ee8000c1e1900 */
[----:B------:R-:W3:Y:S04]  /*14d0*/  @!P0 LDG.E R28, desc[UR6][R20.64+0x8] ;  /* 0x00000806141c8981 */ /* 0x000ee8000c1e1900 */
[----:B------:R-:W4:Y:S04]  /*14e0*/  @!P4 LDG.E R33, desc[UR6][R16.64+0xc] ;  /* 0x00000c061021c981 */ /* 0x000f28000c1e1900 */
[----:B------:R-:W4:Y:S01]  /*14f0*/  @!P4 LDG.E R34, desc[UR6][R20.64+0xc] ;  /* 0x00000c061422c981 */ /* 0x000f22000c1e1900 */
[----:B--2---:R-:W-:-:S03]  /*1500*/  @!P3 FFMA.FTZ R0, R23, R22, R0 ;  /* 0x000000161700b223 */ /* 0x004fc60000010000 */
[----:B------:R-:W2:Y:S04]  /*1510*/  @!P2 LDG.E R23, desc[UR6][R16.64+0x4] ;  /* 0x000004061017a981 */ /* 0x000ea8000c1e1900 */
[----:B------:R-:W2:Y:S01]  /*1520*/  @!P2 LDG.E R22, desc[UR6][R20.64+0x4] ;  /* 0x000004061416a981 */ /* 0x000ea2000c1e1900 */
[----:B------:R-:W-:-:S05]  /*1530*/  VIADD R32, R32, 0xfffffffc ;  /* 0xfffffffc20207836 */ /* 0x000fca0000000000 */
[----:B------:R-:W-:Y:S01]  /*1540*/  ISETP.NE.AND P3, PT, R32, RZ, PT ;  /* 0x000000ff2000720c */ /* 0x000fe20003f65270 */
[----:B------:R-:W-:Y:S02]  /*1550*/  VIADD R31, R31, 0x4 ;  /* 0x000000041f1f7836 */ /* 0x000fe40000000000 */
[----:B--2---:R-:W-:Y:S01]  /*1560*/  @!P2 FFMA.FTZ R0, R23, R22, R0 ;  /* 0x000000161700a223 */ /* 0x004fe20000010000 */
[----:B------:R-:W-:-:S03]  /*1570*/  IADD3 R22, P2, R16, 0x10, RZ ;  /* 0x0000001010167810 */ /* 0x000fc60007f5e0ff */
[----:B---3--:R-:W-:Y:S01]  /*1580*/  @!P0 FFMA.FTZ R0, R29, R28, R0 ;  /* 0x0000001c1d008223 */ /* 0x008fe20000010000 */
[----:B------:R-:W-:Y:S01]  /*1590*/  IADD3 R28, P0, R20, 0x10, RZ ;  /* 0x00000010141c7810 */ /* 0x000fe20007f1e0ff */
[----:B------:R-:W-:Y:S02]  /*15a0*/  IMAD.X R23, RZ, RZ, R17, P2 ;  /* 0x000000ffff177224 */ /* 0x000fe400010e0611 */
[----:B----4-:R-:W-:Y:S02]  /*15b0*/  @!P4 FFMA.FTZ R0, R33, R34, R0 ;  /* 0x000000222100c223 */ /* 0x010fe40000010000 */
[----:B------:R-:W-:Y:S01]  /*15c0*/  IMAD.X R29, RZ, RZ, R21, P0 ;  /* 0x000000ffff1d7224 */ /* 0x000fe200000e0615 */
[----:B------:R-:W-:Y:S07]  /*15d0*/  @P3 BRA `(.L_x_415) ;  /* 0xfffffffc00483947 */ /* 0x000fee000383ffff */
.L_x_414:
[----:B------:R-:W-:Y:S01]  /*15e0*/  MOV R33, R22 ;  /* 0x0000001600217202 */ /* 0x000fe20000000f00 */
[----:B------:R-:W-:Y:S01]  /*15f0*/  IMAD.MOV.U32 R35, RZ, RZ, R23 ;  /* 0x000000ffff237224 */ /* 0x000fe200078e0017 */
[----:B------:R-:W-:Y:S06]  /*1600*/  @!P5 BRA `(.L_x_416) ;  /* 0x0000000000e8d947 */ /* 0x000fec0003800000 */
[----:B------:R-:W0:Y:S01]  /*1610*/  LDC R16, c[0x0][0x2b4] ;  /* 0x0000ad00ff107b82 */ /* 0x000e220000000800 */
[----:B------:R-:W-:Y:S01]  /*1620*/  ULDC.64 UR4, c[0x0][0x2a8] ;  /* 0x0000aa0000047ab9 */ /* 0x000fe20000000a00 */
[----:B------:R-:W-:-:S06]  /*1630*/  IMAD.IADD R30, R14, 0x1, R31 ;  /* 0x000000010e1e7824 */ /* 0x000fcc00078e021f */
        /* <DEDUP_REMOVED lines=8> */
[----:B------:R-:W-:Y:S02]  /*16c0*/  ULDC UR4, c[0x0][0x228] ;  /* 0x00008a0000047ab9 */ /* 0x000fe40000000800 */
[----:B------:R-:W-:-:S04]  /*16d0*/  ISETP.LT.OR P2, PT, R16, RZ, P0 ;  /* 0x000000ff1000720c */ /* 0x000fc80000741670 */
[----:B------:R-:W-:-:S04]  /*16e0*/  ISETP.GE.OR P2, PT, R31, UR5, P2 ;  /* 0x000000051f007c0c */ /* 0x000fc80009746670 */
[----:B------:R-:W-:-:S13]  /*16f0*/  ISETP.GE.OR P2, PT, R30, UR4, P2 ;  /* 0x000000041e007c0c */ /* 0x000fda0009746670 */
[----:B------:R-:W-:Y:S01]  /*1700*/  @!P2 IMAD.MOV.U32 R20, RZ, RZ, R28 ;  /* 0x000000ffff14a224 */ /* 0x000fe200078e001c */
[----:B------:R-:W2:Y:S01]  /*1710*/  @!P2 LDG.E R32, desc[UR6][R22.64] ;  /* 0x000000061620a981 */ /* 0x000ea2000c1e1900 */
[----:B------:R-:W-:-:S05]  /*1720*/  @!P2 IMAD.MOV.U32 R21, RZ, RZ, R29 ;  /* 0x000000ffff15a224 */ /* 0x000fca00078e001d */
[----:B------:R-:W2:Y:S01]  /*1730*/  @!P2 LDG.E R17, desc[UR6][R20.64] ;  /* 0x000000061411a981 */ /* 0x000ea2000c1e1900 */
[----:B------:R-:W-:Y:S01]  /*1740*/  ISETP.NE.AND P3, PT, R5, 0x1, PT ;  /* 0x000000010500780c */ /* 0x000fe20003f65270 */
[----:B------:R-:W-:Y:S01]  /*1750*/  IMAD.MOV.U32 R16, RZ, RZ, R28 ;  /* 0x000000ffff107224 */ /* 0x000fe200078e001c */
[----:B------:R-:W-:Y:S02]  /*1760*/  IADD3 R28, P5, R28, 0x4, RZ ;  /* 0x000000041c1c7810 */ /* 0x000fe40007fbe0ff */
[----:B------:R-:W-:-:S04]  /*1770*/  IADD3 R33, P4, R22, 0x4, RZ ;  /* 0x0000000416217810 */ /* 0x000fc80007f9e0ff */
[----:B------:R-:W-:Y:S01]  /*1780*/  IADD3.X R35, RZ, R23, RZ, P4, !PT ;  /* 0x00000017ff237210 */ /* 0x000fe200027fe4ff */
[----:B--2---:R-:W-:Y:S01]  /*1790*/  @!P2 FFMA.FTZ R0, R17, R32, R0 ;  /* 0x000000201100a223 */ /* 0x004fe20000010000 */
[--C-:B------:R-:W-:Y:S02]  /*17a0*/  IMAD.MOV.U32 R17, RZ, RZ, R29.reuse ;  /* 0x000000ffff117224 */ /* 0x100fe400078e001d */
[----:B------:R-:W-:Y:S01]  /*17b0*/  IMAD.X R29, RZ, RZ, R29, P5 ;  /* 0x000000ffff1d7224 */ /* 0x000fe200028e061d */
[----:B------:R-:W-:Y:S06]  /*17c0*/  @!P3 BRA `(.L_x_416) ;  /* 0x000000000078b947 */ /* 0x000fec0003800000 */
[----:B------:R-:W-:-:S05]  /*17d0*/  VIADD R20, R30, 0x1 ;  /* 0x000000011e147836 */ /* 0x000fca0000000000 */
[----:B------:R-:W-:-:S04]  /*17e0*/  LOP3.LUT R21, R27, R20, RZ, 0xfc, !PT ;  /* 0x000000141b157212 */ /* 0x000fc800078efcff */
[----:B------:R-:W-:-:S04]  /*17f0*/  ISETP.LT.OR P2, PT, R21, RZ, P0 ;  /* 0x000000ff1500720c */ /* 0x000fc80000741670 */
[----:B------:R-:W-:-:S04]  /*1800*/  ISETP.GE.OR P2, PT, R31, UR5, P2 ;  /* 0x000000051f007c0c */ /* 0x000fc80009746670 */
[----:B------:R-:W-:-:S13]  /*1810*/  ISETP.GE.OR P2, PT, R20, UR4, P2 ;  /* 0x0000000414007c0c */ /* 0x000fda0009746670 */
[----:B------:R-:W-:Y:S01]  /*1820*/  @!P2 IMAD.MOV.U32 R21, RZ, RZ, R23 ;  /* 0x000000ffff15a224 */ /* 0x000fe200078e0017 */
[----:B------:R-:W2:Y:S01]  /*1830*/  @!P2 LDG.E R29, desc[UR6][R16.64+0x4] ;  /* 0x00000406101da981 */ /* 0x000ea2000c1e1900 */
[----:B------:R-:W-:-:S05]  /*1840*/  @!P2 IMAD.MOV.U32 R20, RZ, RZ, R22 ;  /* 0x000000ffff14a224 */ /* 0x000fca00078e0016 */
[----:B------:R-:W2:Y:S01]  /*1850*/  @!P2 LDG.E R21, desc[UR6][R20.64+0x4] ;  /* 0x000004061415a981 */ /* 0x000ea2000c1e1900 */
[----:B------:R-:W-:Y:S02]  /*1860*/  ISETP.NE.AND P3, PT, R5, 0x2, PT ;  /* 0x000000020500780c */ /* 0x000fe40003f65270 */
[----:B------:R-:W-:Y:S02]  /*1870*/  IADD3 R33, P4, R22, 0x8, RZ ;  /* 0x0000000816217810 */ /* 0x000fe40007f9e0ff */
[----:B------:R-:W-:-:S03]  /*1880*/  IADD3 R28, P5, R16, 0x8, RZ ;  /* 0x00000008101c7810 */ /* 0x000fc60007fbe0ff */
[----:B------:R-:W-:Y:S02]  /*1890*/  IMAD.X R35, RZ, RZ, R23, P4 ;  /* 0x000000ffff237224 */ /* 0x000fe400020e0617 */
[----:B--2---:R-:W-:Y:S01]  /*18a0*/  @!P2 FFMA.FTZ R0, R21, R29, R0 ;  /* 0x0000001d1500a223 */ /* 0x004fe20000010000 */
[----:B------:R-:W-:-:S03]  /*18b0*/  IMAD.X R29, RZ, RZ, R17, P5 ;  /* 0x000000ffff1d7224 */ /* 0x000fc600028e0611 */
[----:B------:R-:W-:Y:S05]  /*18c0*/  @!P3 BRA `(.L_x_416) ;  /* 0x000000000038b947 */ /* 0x000fea0003800000 */
[----:B------:R-:W-:-:S05]  /*18d0*/  VIADD R30, R30, 0x2 ;  /* 0x000000021e1e7836 */ /* 0x000fca0000000000 */
[----:B------:R-:W-:-:S04]  /*18e0*/  LOP3.LUT R27, R27, R30, RZ, 0xfc, !PT ;  /* 0x0000001e1b1b7212 */ /* 0x000fc800078efcff */
[----:B------:R-:W-:-:S04]  /*18f0*/  ISETP.LT.OR P0, PT, R27, RZ, P0 ;  /* 0x000000ff1b00720c */ /* 0x000fc80000701670 */
[----:B------:R-:W-:-:S04]  /*1900*/  ISETP.GE.OR P0, PT, R31, UR5, P0 ;  /* 0x000000051f007c0c */ /* 0x000fc80008706670 */
[----:B------:R-:W-:-:S13]  /*1910*/  ISETP.GE.OR P0, PT, R30, UR4, P0 ;  /* 0x000000041e007c0c */ /* 0x000fda0008706670 */
[----:B------:R-:W-:Y:S01]  /*1920*/  @!P0 MOV R21, R23 ;  /* 0x0000001700158202 */ /* 0x000fe20000000f00 */
[----:B------:R-:W-:Y:S01]  /*1930*/  @!P0 IMAD.MOV.U32 R20, RZ, RZ, R22 ;  /* 0x000000ffff148224 */ /* 0x000fe200078e0016 */
[----:B------:R-:W2:Y:S04]  /*1940*/  @!P0 LDG.E R27, desc[UR6][R16.64+0x8] ;  /* 0x00000806101b8981 */ /* 0x000ea8000c1e1900 */
[----:B------:R-:W2:Y:S01]  /*1950*/  @!P0 LDG.E R21, desc[UR6][R20.64+0x8] ;  /* 0x0000080614158981 */ /* 0x000ea2000c1e1900 */
[----:B------:R-:W-:Y:S02]  /*1960*/  IADD3 R33, P2, R22, 0xc, RZ ;  /* 0x0000000c16217810 */ /* 0x000fe40007f5e0ff */
[----:B------:R-:W-:-:S03]  /*1970*/  IADD3 R28, P3, R16, 0xc, RZ ;  /* 0x0000000c101c7810 */ /* 0x000fc60007f7e0ff */
[----:B------:R-:W-:Y:S02]  /*1980*/  IMAD.X R35, RZ, RZ, R23, P2 ;  /* 0x000000ffff237224 */ /* 0x000fe400010e0617 */
[----:B------:R-:W-:Y:S02]  /*1990*/  IMAD.X R29, RZ, RZ, R17, P3 ;  /* 0x000000ffff1d7224 */ /* 0x000fe400018e0611 */
[----:B--2---:R-:W-:-:S07]  /*19a0*/  @!P0 FFMA.FTZ R0, R21, R27, R0 ;  /* 0x0000001b15008223 */ /* 0x004fce0000010000 */
.L_x_416:
[----:B------:R-:W-:Y:S01]  /*19b0*/  VIADD R26, R26, 0x1 ;  /* 0x000000011a1a7836 */ /* 0x000fe20000000000 */
[----:B------:R-:W-:Y:S01]  /*19c0*/  ULDC UR4, c[0x0][0x284] ;  /* 0x0000a10000047ab9 */ /* 0x000fe20000000800 */
[----:B------:R-:W-:Y:S02]  /*19d0*/  LEA R22, P2, R6, R33, 0x2 ;  /* 0x0000002106167211 */ /* 0x000fe400078410ff */
[----:B------:R-:W-:Y:S02]  /*19e0*/  SHF.R.S32.HI R23, RZ, 0x1f, R6 ;  /* 0x0000001fff177819 */ /* 0x000fe40000011406 */
[----:B------:R-:W-:Y:S02]  /*19f0*/  ISETP.GE.AND P0, PT, R26, UR4, PT ;  /* 0x000000041a007c0c */ /* 0x000fe4000bf06270 */
[----:B------:R-:W-:-:S11]  /*1a00*/  LEA.HI.X R23, R6, R35, R23, 0x2, P2 ;  /* 0x0000002306177211 */ /* 0x000fd600010f1417 */
[----:B------:R-:W-:Y:S05]  /*1a10*/  @!P0 BRA `(.L_x_417) ;  /* 0xfffffff400ec8947 */ /* 0x000fea000383ffff */
.L_x_413:
[----:B------:R-:W-:Y:S01]  /*1a20*/  VIADD R24, R24, 0x1 ;  /* 0x0000000118187836 */ /* 0x000fe20000000000 */
[----:B------:R-:W-:Y:S01]  /*1a30*/  ULDC UR4, c[0x0][0x280] ;  /* 0x0000a00000047ab9 */ /* 0x000fe20000000800 */
[----:B------:R-:W-:Y:S02]  /*1a40*/  SHF.R.S32.HI R17, RZ, 0x1f, R8 ;  /* 0x0000001fff117819 */ /* 0x000fe40000011408 */
[----:B------:R-:W-:Y:S02]  /*1a50*/  LEA R25, P2, R8, R22, 0x2 ;  /* 0x0000001608197211 */ /* 0x000fe400078410ff */
[----:B------:R-:W-:Y:S02]  /*1a60*/  ISETP.GE.AND P0, PT, R24, UR4, PT ;  /* 0x0000000418007c0c */ /* 0x000fe4000bf06270 */
[----:B------:R-:W-:-:S05]  /*1a70*/  SHF.L.U64.HI R16, R8, 0x2, R17 ;  /* 0x0000000208107819 */ /* 0x000fca0000010211 */
[----:B------:R-:W-:-:S06]  /*1a80*/  IMAD.X R27, R16, 0x1, R23, P2 ;  /* 0x00000001101b7824 */ /* 0x000fcc00010e0617 */
[----:B------:R-:W-:Y:S05]  /*1a90*/  @!P0 BRA `(.L_x_418) ;  /* 0xfffffff000dc8947 */ /* 0x000fea000383ffff */
.L_x_407:
        /* <DEDUP_REMOVED lines=33> */
[----:B------:R-:W-:-:S04]  /*1cb0*/  IADD3 R4, P0, R7, R4, RZ ;  /* 0x0000000407047210 */ /* 0x000fc80007f1e0ff */
[----:B------:R0:W-:Y:S01]  /*1cc0*/  STG.E desc[UR6][R10.64], R0 ;  /* 0x000000000a007986 */ /* 0x0001e2000c101906 */
[----:B------:R-:W-:Y:S01]  /*1cd0*/  IMAD.X R3, RZ, RZ, R3, P0 ;  /* 0x000000ffff037224 */ /* 0x000fe200000e0603 */
[----:B------:R-:W-:-:S04]  /*1ce0*/  ISETP.GE.U32.AND P0, PT, R4, UR4, PT ;  /* 0x0000000404007c0c */ /* 0x000fc8000bf06070 */
[----:B------:R-:W-:-:S13]  /*1cf0*/  ISETP.GE.AND.EX P0, PT, R3, UR5, PT, P0 ;  /* 0x0000000503007c0c */ /* 0x000fda000bf06300 */
[----:B0-----:R-:W-:Y:S05]  /*1d00*/  @!P0 BRA `(.L_x_419) ;  /* 0xffffffe400988947 */ /* 0x001fea000383ffff */
[----:B------:R-:W-:Y:S05]  /*1d10*/  EXIT ;  /* 0x000000000000794d */ /* 0x000fea0003800000 */
.L_x_420:
        /* <DEDUP_REMOVED lines=14> */
.L_x_500:


//--------------------- .text._ZN2at6native51_GLOBAL__N__11011a27_18_DepthwiseConv3d_cu_35e0c7b528conv_depthwise3d_cuda_kernelIffLi3ELi3ELi3ELi1ELi1ELi1EEEvNS_27GenericPackedTensorAccessorIKT_Lm5ENS_16DefaultPtrTraitsEiEENS3_IS4_Lm5ES6_iEES7_PS5_iiiiiiiii --------------------------
	.section	.text._ZN2at6native51_GLOBAL__N__11011a27_18_DepthwiseConv3d_cu_35e0c7b528conv_depthwise3d_cuda_kernelIffLi3ELi3ELi3ELi1ELi1ELi1EEEvNS_27GenericPackedTensorAccessorIKT_Lm5ENS_16DefaultPtrTraitsEiEENS3_IS4_Lm5ES6_iEES7_PS5_iiiiiiiii,"ax",@progbits
	.align	128
.text._ZN2at6native51_GLOBAL__N__11011a27_18_DepthwiseConv3d_cu_35e0c7b528conv_depthwise3d_cuda_kernelIffLi3ELi3ELi3ELi1ELi1ELi1EEEvNS_27GenericPackedTensorAccessorIKT_Lm5ENS_16DefaultPtrTraitsEiEENS3_IS4_Lm5ES6_iEES7_PS5_iiiiiiiii:
        .type           _ZN2at6native51_GLOBAL__N__11011a27_18_DepthwiseConv3d_cu_35e0c7b528conv_depthwise3d_cuda_kernelIffLi3ELi3ELi3ELi1ELi1ELi1EEEvNS_27GenericPackedTensorAccessorIKT_Lm5ENS_16DefaultPtrTraitsEiEENS3_IS4_Lm5ES6_iEES7_PS5_iiiiiiiii,@function
        .size           _ZN2at6native51_GLOBAL__N__11011a27_18_DepthwiseConv3d_cu_35e0c7b528conv_depthwise3d_cuda_kernelIffLi3ELi3ELi3ELi1ELi1ELi1EEEvNS_27GenericPackedTensorAccessorIKT_Lm5ENS_16DefaultPtrTraitsEiEENS3_IS4_Lm5ES6_iEES7_PS5_iiiiiiiii,(.L_x_501 - _ZN2at6native51_GLOBAL__N__11011a27_18_DepthwiseConv3d_cu_35e0c7b528conv_depthwise3d_cuda_kernelIffLi3ELi3ELi3ELi1ELi1ELi1EEEvNS_27GenericPackedTensorAccessorIKT_Lm5ENS_16DefaultPtrTraitsEiEENS3_IS4_Lm5ES6_iEES7_PS5_iiiiiiiii)
        .other          _ZN2at6native51_GLOBAL__N__11011a27_18_DepthwiseConv3d_cu_35e0c7b528conv_depthwise3d_cuda_kernelIffLi3ELi3ELi3ELi1ELi1ELi1EEEvNS_27GenericPackedTensorAccessorIKT_Lm5ENS_16DefaultPtrTraitsEiEENS3_IS4_Lm5ES6_iEES7_PS5_iiiiiiiii,@"STO_CUDA_ENTRY STV_DEFAULT"
_ZN2at6native51_GLOBAL__N__11011a27_18_DepthwiseConv3d_cu_35e0c7b528conv_depthwise3d_cuda_kernelIffLi3ELi3ELi3ELi1ELi1ELi1EEEvNS_27GenericPackedTensorAccessorIKT_Lm5ENS_16DefaultPtrTraitsEiEENS3_IS4_Lm5ES6_iEES7_PS5_iiiiiiiii:
        /* <DEDUP_REMOVED lines=83> */
.L_x_423:
        /* <DEDUP_REMOVED lines=9> */
[----:B------:R-:W-:-:S05]  /*05c0*/  IMAD R6, R13, R11, R6 ;  /* 0x0000000b0d067224 */ /* 0x000fca00078e0206 */
[----:B------:R-:W-:Y:S01]  /*05d0*/  ISETP.LT.U32.AND P1, PT, R6, UR18, PT ;  /* 0x0000001206007c0c */ /* 0x000fe2000bf21070 */
[----:B0-----:R-:W0:-:S12]  /*05e0*/  MUFU.RCP R7, R7 ;  /* 0x0000000700077308 */ /* 0x001e180000001000 */
[----:B------:R-:W-:Y:S02]  /*05f0*/  @!P1 IMAD.IADD R6, R6, 0x1, -R13 ;  /* 0x0000000106069824 */ /* 0x000fe400078e0a0d */
[----:B------:R-:W1:Y:S01]  /*0600*/  LDC R13, c[0x0][0x250] ;  /* 0x00009400ff0d7b82 */ /* 0x000e620000000800 */
[----:B------:R-:W-:Y:S01]  /*0610*/  @!P1 VIADD R9, R9, 0x1 ;  /* 0x0000000109099836 */ /* 0x000fe20000000000 */
[----:B------:R-:W-:Y:S01]  /*0620*/  ISETP.NE.AND P1, PT, R5, RZ, PT ;  /* 0x000000ff0500720c */ /* 0x000fe20003f25270 */
[----:B0-----:R-:W-:Y:S01]  /*0630*/  VIADD R10, R7, 0xffffffe ;  /* 0x0ffffffe070a7836 */ /* 0x001fe20000000000 */
[----:B------:R-:W-:Y:S02]  /*0640*/  ISETP.GE.U32.AND P0, PT, R6, UR18, PT ;  /* 0x0000001206007c0c */ /* 0x000fe4000bf06070 */
[----:B------:R-:W-:Y:S01]  /*0650*/  LOP3.LUT R6, R2, R5, RZ, 0x3c, !PT ;  /* 0x0000000502067212 */ /* 0x000fe200078e3cff */
[----:B------:R0:W3:Y:S03]  /*0660*/  F2I.FTZ.U32.TRUNC.NTZ R11, R10 ;  /* 0x0000000a000b7305 */ /* 0x0000e6000021f000 */
[----:B------:R-:W-:Y:S01]  /*0670*/  ISETP.GE.AND P2, PT, R6, RZ, PT ;  /* 0x000000ff0600720c */ /* 0x000fe20003f46270 */
[----:B0-----:R-:W-:-:S06]  /*0680*/  IMAD.MOV.U32 R10, RZ, RZ, RZ ;  /* 0x000000ffff0a7224 */ /* 0x001fcc00078e00ff */
[----:B------:R-:W-:Y:S02]  /*0690*/  @P0 VIADD R9, R9, 0x1 ;  /* 0x0000000109090836 */ /* 0x000fe40000000000 */
[----:B---3--:R-:W-:-:S04]  /*06a0*/  IMAD.MOV R7, RZ, RZ, -R11 ;  /* 0x000000ffff077224 */ /* 0x008fc800078e0a0b */
[----:B------:R-:W-:Y:S01]  /*06b0*/  @!P2 IMAD.MOV R9, RZ, RZ, -R9 ;  /* 0x000000ffff09a224 */ /* 0x000fe200078e0a09 */
[----:B------:R-:W-:Y:S01]  /*06c0*/  @!P1 LOP3.LUT R9, RZ, R5, RZ, 0x33, !PT ;  /* 0x00000005ff099212 */ /* 0x000fe200078e33ff */
[----:B------:R-:W-:Y:S01]  /*06d0*/  IMAD R7, R7, R4, RZ ;  /* 0x0000000407077224 */ /* 0x000fe200078e02ff */
[----:B-1----:R-:W-:Y:S02]  /*06e0*/  IABS R6, R13 ;  /* 0x0000000d00067213 */ /* 0x002fe40000000000 */
[----:B------:R-:W-:Y:S01]  /*06f0*/  IABS R12, R9 ;  /* 0x00000009000c7213 */ /* 0x000fe20000000000 */
[----:B------:R-:W-:-:S04]  /*0700*/  IMAD.HI.U32 R10, R11, R7, R10 ;  /* 0x000000070b0a7227 */ /* 0x000fc800078e000a */
        /* <DEDUP_REMOVED lines=12> */
[----:B------:R-:W-:Y:S01]  /*07d0*/  LOP3.LUT R4, R9, R8, RZ, 0x3c, !PT ;  /* 0x0000000809047212 */ /* 0x000fe200078e3cff */
[----:B------:R-:W0:Y:S02]  /*07e0*/  LDC R7, c[0x0][0x24c] ;  /* 0x00009300ff077b82 */ /* 0x000e240000000800 */
[----:B------:R-:W1:Y:S01]  /*07f0*/  F2I.FTZ.U32.TRUNC.NTZ R11, R11 ;  /* 0x0000000b000b7305 */ /* 0x000e62000021f000 */
[----:B------:R-:W-:-:S07]  /*0800*/  ISETP.GE.AND P2, PT, R4, RZ, PT ;  /* 0x000000ff0400720c */ /* 0x000fce0003f46270 */
[----:B------:R-:W-:-:S04]  /*0810*/  @P0 VIADD R10, R10, 0x1 ;  /* 0x000000010a0a0836 */ /* 0x000fc80000000000 */
[----:B------:R-:W-:Y:S02]  /*0820*/  IMAD.MOV.U32 R4, RZ, RZ, R10 ;  /* 0x000000ffff047224 */ /* 0x000fe400078e000a */
[----:B------:R-:W-:Y:S02]  /*0830*/  IMAD.MOV.U32 R10, RZ, RZ, RZ ;  /* 0x000000ffff0a7224 */ /* 0x000fe400078e00ff */
[--C-:B-1----:R-:W-:Y:S02]  /*0840*/  IMAD.MOV R15, RZ, RZ, -R11.reuse ;  /* 0x000000ffff0f7224 */ /* 0x102fe400078e0a0b */
[----:B------:R-:W-:Y:S01]  /*0850*/  @!P2 IMAD.MOV R4, RZ, RZ, -R4 ;  /* 0x000000ffff04a224 */ /* 0x000fe200078e0a04 */
[----:B------:R-:W-:Y:S01]  /*0860*/  @!P1 LOP3.LUT R4, RZ, R8, RZ, 0x33, !PT ;  /* 0x00000008ff049212 */ /* 0x000fe200078e33ff */
[----:B------:R-:W-:Y:S01]  /*0870*/  IMAD R15, R15, R6, RZ ;  /* 0x000000060f0f7224 */ /* 0x000fe200078e02ff */
[----:B0-----:R-:W-:Y:S02]  /*0880*/  IABS R14, R7 ;  /* 0x00000007000e7213 */ /* 0x001fe40000000000 */
        /* <DEDUP_REMOVED lines=15> */
[----:B------:R-:W0:Y:S01]  /*0980*/  F2I.FTZ.U32.TRUNC.NTZ R11, R15 ;  /* 0x0000000f000b7305 */ /* 0x000e22000021f000 */
[----:B------:R-:W-:-:S07]  /*0990*/  ISETP.GE.AND P2, PT, R6, RZ, PT ;  /* 0x000000ff0600720c */ /* 0x000fce0003f46270 */
[----:B------:R-:W-:-:S04]  /*09a0*/  @P0 VIADD R10, R10, 0x1 ;  /* 0x000000010a0a0836 */ /* 0x000fc80000000000 */
[----:B------:R-:W-:Y:S02]  /*09b0*/  IMAD.MOV.U32 R6, RZ, RZ, R10 ;  /* 0x000000ffff067224 */ /* 0x000fe400078e000a */
[----:B------:R-:W-:Y:S02]  /*09c0*/  IMAD.MOV.U32 R10, RZ, RZ, RZ ;  /* 0x000000ffff0a7224 */ /* 0x000fe400078e00ff */
[----:B0-----:R-:W-:Y:S02]  /*09d0*/  IMAD.MOV R17, RZ, RZ, -R11 ;  /* 0x000000ffff117224 */ /* 0x001fe400078e0a0b */
[----:B------:R-:W-:Y:S01]  /*09e0*/  @!P2 IMAD.MOV R6, RZ, RZ, -R6 ;  /* 0x000000ffff06a224 */ /* 0x000fe200078e0a06 */
[----:B------:R-:W-:Y:S01]  /*09f0*/  @!P1 LOP3.LUT R6, RZ, R13, RZ, 0x33, !PT ;  /* 0x0000000dff069212 */ /* 0x000fe200078e33ff */
[----:B------:R-:W-:-:S03]  /*0a00*/  IMAD R15, R17, R14, RZ ;  /* 0x0000000e110f7224 */ /* 0x000fc600078e02ff */
[----:B------:R-:W-:Y:S01]  /*0a10*/  IABS R12, R6 ;  /* 0x00000006000c7213 */ /* 0x000fe20000000000 */
[----:B------:R-:W-:-:S04]  /*0a20*/  IMAD.HI.U32 R10, R11, R15, R10 ;  /* 0x0000000f0b0a7227 */ /* 0x000fc800078e000a */
[----:B------:R-:W-:Y:S01]  /*0a30*/  IMAD.MOV.U32 R11, RZ, RZ, R12 ;  /* 0x000000ffff0b7224 */ /* 0x000fe200078e000c */
[----:B------:R-:W-:Y:S01]  /*0a40*/  IABS R12, R0 ;  /* 0x00000000000c7213 */ /* 0x000fe20000000000 */
[----:B------:R-:W-:Y:S02]  /*0a50*/  IMAD.MOV R17, RZ, RZ, -R6 ;  /* 0x000000ffff117224 */ /* 0x000fe400078e0a06 */
[----:B------:R-:W-:Y:S01]  /*0a60*/  IMAD.HI.U32 R20, R10, R11, RZ ;  /* 0x0000000b0a147227 */ /* 0x000fe200078e00ff */
[----:B------:R-:W0:Y:S03]  /*0a70*/  I2F.RP R15, R12 ;  /* 0x0000000c000f7306 */ /* 0x000e260000209400 */
[----:B------:R-:W-:Y:S02]  /*0a80*/  IMAD.MOV R10, RZ, RZ, -R20 ;  /* 0x000000ffff0a7224 */ /* 0x000fe400078e0a14 */
[----:B------:R-:W-:-:S02]  /*0a90*/  IMAD R13, R13, R17, R4 ;  /* 0x000000110d0d7224 */ /* 0x000fc400078e0204 */
[----:B------:R-:W-:Y:S01]  /*0aa0*/  IMAD R11, R14, R10, R11 ;  /* 0x0000000a0e0b7224 */ /* 0x000fe200078e020b */
[----:B------:R-:W-:Y:S01]  /*0ab0*/  LOP3.LUT R10, R6, R7, RZ, 0x3c, !PT ;  /* 0x00000007060a7212 */ /* 0x000fe200078e3cff */
[----:B--2---:R-:W-:-:S03]  /*0ac0*/  IMAD R24, R13, R24, -UR21 ;  /* 0x800000150d187e24 */ /* 0x004fc6000f8e0218 */
[----:B------:R-:W-:Y:S02]  /*0ad0*/  ISETP.GT.U32.AND P1, PT, R14, R11, PT ;  /* 0x0000000b0e00720c */ /* 0x000fe40003f24070 */
[----:B------:R-:W-:Y:S01]  /*0ae0*/  ISETP.GE.AND P2, PT, R10, RZ, PT ;  /* 0x000000ff0a00720c */ /* 0x000fe20003f46270 */
[----:B0-----:R-:W0:Y:S10]  /*0af0*/  MUFU.RCP R15, R15 ;  /* 0x0000000f000f7308 */ /* 0x001e340000001000 */
[----:B------:R-:W-:-:S02]  /*0b00*/  @!P1 IMAD.IADD R11, R11, 0x1, -R14 ;  /* 0x000000010b0b9824 */ /* 0x000fc400078e0a0e */
[----:B------:R-:W-:Y:S01]  /*0b10*/  @!P1 VIADD R20, R20, 0x1 ;  /* 0x0000000114149836 */ /* 0x000fe20000000000 */
[----:B------:R-:W-:Y:S02]  /*0b20*/  ISETP.NE.AND P1, PT, R7, RZ, PT ;  /* 0x000000ff0700720c */ /* 0x000fe40003f25270 */
[----:B------:R-:W-:Y:S01]  /*0b30*/  ISETP.GE.U32.AND P0, PT, R11, R14, PT ;  /* 0x0000000e0b00720c */ /* 0x000fe20003f06070 */
[----:B0-----:R-:W-:-:S06]  /*0b40*/  VIADD R11, R15, 0xffffffe ;  /* 0x0ffffffe0f0b7836 */ /* 0x001fcc0000000000 */
[----:B------:R-:W0:Y:S06]  /*0b50*/  F2I.FTZ.U32.TRUNC.NTZ R11, R11 ;  /* 0x0000000b000b7305 */ /* 0x000e2c000021f000 */
[----:B------:R-:W-:-:S04]  /*0b60*/  @P0 VIADD R20, R20, 0x1 ;  /* 0x0000000114140836 */ /* 0x000fc80000000000 */
[----:B------:R-:W-:Y:S01]  /*0b70*/  @!P2 IMAD.MOV R20, RZ, RZ, -R20 ;  /* 0x000000ffff14a224 */ /* 0x000fe200078e0a14 */
[----:B------:R-:W-:Y:S02]  /*0b80*/  @!P1 LOP3.LUT R20, RZ, R7, RZ, 0x33, !PT ;  /* 0x00000007ff149212 */ /* 0x000fe400078e33ff */
[----:B------:R-:W-:-:S03]  /*0b90*/  ISETP.NE.AND P2, PT, R0, RZ, PT ;  /* 0x000000ff0000720c */ /* 0x000fc60003f45270 */
[----:B------:R-:W-:Y:S02]  /*0ba0*/  IMAD.MOV R10, RZ, RZ, -R20 ;  /* 0x000000ffff0a7224 */ /* 0x000fe400078e0a14 */
[----:B0-----:R-:W-:Y:S02]  /*0bb0*/  IMAD.MOV R15, RZ, RZ, -R11 ;  /* 0x000000ffff0f7224 */ /* 0x001fe400078e0a0b */
[----:B------:R-:W-:Y:S01]  /*0bc0*/  IMAD R7, R7, R10, R6 ;  /* 0x0000000a07077224 */ /* 0x000fe200078e0206 */
[----:B------:R-:W-:Y:S01]  /*0bd0*/  IABS R10, R0 ;  /* 0x00000000000a7213 */ /* 0x000fe20000000000 */
[----:B------:R-:W-:Y:S02]  /*0be0*/  IMAD R15, R15, R12, RZ ;  /* 0x0000000c0f0f7224 */ /* 0x000fe400078e02ff */
[----:B------:R-:W-:Y:S01]  /*0bf0*/  IMAD.MOV R6, RZ, RZ, -R9 ;  /* 0x000000ffff067224 */ /* 0x000fe200078e0a09 */
[----:B------:R-:W-:Y:S01]  /*0c00*/  IABS R14, R7 ;  /* 0x00000007000e7213 */ /* 0x000fe20000000000 */
[----:B------:R-:W-:-:S02]  /*0c10*/  IMAD.MOV R16, RZ, RZ, -R10 ;  /* 0x000000ffff107224 */ /* 0x000fc400078e0a0a */
[----:B------:R-:W-:-:S04]  /*0c20*/  IMAD.MOV.U32 R10, RZ, RZ, RZ ;  /* 0x000000ffff0a7224 */ /* 0x000fc800078e00ff */
[----:B------:R-:W-:-:S04]  /*0c30*/  IMAD.HI.U32 R10, R11, R15, R10 ;  /* 0x0000000f0b0a7227 */ /* 0x000fc800078e000a */
[----:B------:R-:W-:-:S04]  /*0c40*/  IMAD.MOV.U32 R15, RZ, RZ, R14 ;  /* 0x000000ffff0f7224 */ /* 0x000fc800078e000e */
[----:B------:R-:W-:Y:S02]  /*0c50*/  IMAD.HI.U32 R14, R10, R15, RZ ;  /* 0x0000000f0a0e7227 */ /* 0x000fe400078e00ff */
[----:B------:R-:W0:Y:S02]  /*0c60*/  LDC.64 R10, c[0x0][0x2b8] ;  /* 0x0000ae00ff0a7b82 */ /* 0x000e240000000a00 */
[----:B------:R-:W-:Y:S02]  /*0c70*/  IMAD R15, R14, R16, R15 ;  /* 0x000000100e0f7224 */ /* 0x000fe400078e020f */
[----:B------:R-:W-:Y:S02]  /*0c80*/  IMAD.MOV R16, RZ, RZ, -R4 ;  /* 0x000000ffff107224 */ /* 0x000fe400078e0a04 */
[----:B------:R-:W-:Y:S01]  /*0c90*/  IMAD R4, R5, R6, R2 ;  /* 0x0000000605047224 */ /* 0x000fe200078e0202 */
[----:B------:R-:W-:Y:S01]  /*0ca0*/  ISETP.GT.U32.AND P0, PT, R12, R15, PT ;  /* 0x0000000f0c00720c */ /* 0x000fe20003f04070 */
[----:B------:R-:W-:Y:S01]  /*0cb0*/  IMAD R8, R8, R16, R9 ;  /* 0x0000001008087224 */ /* 0x000fe200078e0209 */
[----:B------:R-:W-:Y:S01]  /*0cc0*/  LOP3.LUT R5, R7, R0, RZ, 0x3c, !PT ;  /* 0x0000000007057212 */ /* 0x000fe200078e3cff */
[----:B------:R-:W-:-:S03]  /*0cd0*/  IMAD R6, R24, UR23, RZ ;  /* 0x0000001718067c24 */ /* 0x000fc6000f8e02ff */
[----:B------:R-:W-:-:S07]  /*0ce0*/  ISETP.GE.AND P3, PT, R5, RZ, PT ;  /* 0x000000ff0500720c */ /* 0x000fce0003f66270 */
[----:B------:R-:W-:Y:S02]  /*0cf0*/  @!P0 IMAD.IADD R15, R15, 0x1, -R12 ;  /* 0x000000010f0f8824 */ /* 0x000fe400078e0a0c */
[----:B------:R-:W-:Y:S01]  /*0d00*/  @!P0 VIADD R14, R14, 0x1 ;  /* 0x000000010e0e8836 */ /* 0x000fe20000000000 */
[----:B------:R-:W-:Y:S02]  /*0d10*/  ISETP.GE.AND P0, PT, R24, UR28, PT ;  /* 0x0000001c18007c0c */ /* 0x000fe4000bf06270 */
[----:B------:R-:W-:Y:S01]  /*0d20*/  ISETP.GE.U32.AND P1, PT, R15, R12, PT ;  /* 0x0000000c0f00720c */ /* 0x000fe20003f26070 */
[----:B0-----:R-:W-:Y:S02]  /*0d30*/  IMAD R12, R8, R25, -R10 ;  /* 0x00000019080c7224 */ /* 0x001fe400078e0a0a */
[----:B------:R-:W-:Y:S02]  /*0d40*/  IMAD R10, R4, UR20, -R11 ;  /* 0x00000014040a7c24 */ /* 0x000fe4000f8e0a0b */
[C---:B------:R-:W-:Y:S01]  /*0d50*/  IMAD R9, R12.reuse, UR24, RZ ;  /* 0x000000180c097c24 */ /* 0x040fe2000f8e02ff */
[----:B------:R-:W-:Y:S01]  /*0d60*/  LOP3.LUT R18, R12, R24, RZ, 0xfc, !PT ;  /* 0x000000180c127212 */ /* 0x000fe200078efcff */
[----:B------:R-:W-:-:S02]  /*0d70*/  IMAD R16, R10, UR25, RZ ;  /* 0x000000190a107c24 */ /* 0x000fc4000f8e02ff */
[----:B------:R-:W-:Y:S01]  /*0d80*/  VIADD R11, R10, 0x1 ;  /* 0x000000010a0b7836 */ /* 0x000fe20000000000 */
[----:B------:R-:W-:Y:S01]  /*0d90*/  LOP3.LUT R5, R18, R10, RZ, 0xfc, !PT ;  /* 0x0000000a12057212 */ /* 0x000fe200078efcff */
[----:B------:R-:W-:Y:S01]  /*0da0*/  VIADD R21, R10, 0x2 ;  /* 0x000000020a157836 */ /* 0x000fe20000000000 */
[----:B------:R-:W-:Y:S01]  /*0db0*/  SHF.R.S32.HI R17, RZ, 0x1f, R16 ;  /* 0x0000001fff117819 */ /* 0x000fe20000011410 */
[----:B------:R-:W-:Y:S01]  /*0dc0*/  @P1 VIADD R14, R14, 0x1 ;  /* 0x000000010e0e1836 */ /* 0x000fe20000000000 */
[----:B------:R-:W-:-:S03]  /*0dd0*/  ISETP.LT.OR P1, PT, R5, RZ, P0 ;  /* 0x000000ff0500720c */ /* 0x000fc60000721670 */
[----:B------:R-:W-:Y:S01]  /*0de0*/  IMAD.MOV.U32 R5, RZ, RZ, R14 ;  /* 0x000000ffff057224 */ /* 0x000fe200078e000e */
[----:B------:R-:W-:Y:S01]  /*0df0*/  ISETP.GE.OR P1, PT, R12, UR29, P1 ;  /* 0x0000001d0c007c0c */ /* 0x000fe20008f26670 */
[----:B------:R-:W0:Y:S02]  /*0e00*/  LDC.64 R14, c[0x0][0x270] ;  /* 0x00009c00ff0e7b82 */ /* 0x000e240000000a00 */
[----:B------:R-:W-:Y:S01]  /*0e10*/  @!P3 IMAD.MOV R5, RZ, RZ, -R5 ;  /* 0x000000ffff05b224 */ /* 0x000fe200078e0a05 */
[----:B------:R-:W-:Y:S02]  /*0e20*/  @!P2 LOP3.LUT R5, RZ, R0, RZ, 0x33, !PT ;  /* 0x00000000ff05a212 */ /* 0x000fe400078e33ff */
[----:B------:R-:W-:Y:S02]  /*0e30*/  IADD3 R23, P3, P4, R6, R9, R16 ;  /* 0x0000000906177210 */ /* 0x000fe40007c7e010 */
[----:B------:R-:W-:Y:S01]  /*0e40*/  SHF.R.S32.HI R16, RZ, 0x1f, R9 ;  /* 0x0000001fff107819 */ /* 0x000fe20000011409 */
[----:B------:R-:W-:Y:S01]  /*0e50*/  IMAD R5, R5, UR22, RZ ;  /* 0x0000001605057c24 */ /* 0x000fe2000f8e02ff */
[----:B------:R-:W-:Y:S01]  /*0e60*/  SHF.R.S32.HI R9, RZ, 0x1f, R6 ;  /* 0x0000001fff097819 */ /* 0x000fe20000011406 */
[----:B------:R-:W-:Y:S01]  /*0e70*/  IMAD R6, R20, UR37, RZ ;  /* 0x0000002514067c24 */ /* 0x000fe2000f8e02ff */
[----:B------:R-:W-:-:S02]  /*0e80*/  ISETP.GE.OR P1, PT, R10, UR36, P1 ;  /* 0x000000240a007c0c */ /* 0x000fc40008f26670 */
[----:B------:R-:W-:Y:S02]  /*0e90*/  IADD3.X R16, R9, R16, R17, P3, P4 ;  /* 0x0000001009107210 */ /* 0x000fe40001fe8411 */
[--C-:B------:R-:W-:Y:S02]  /*0ea0*/  IADD3 R23, P3, P4, R5, R23, R6.reuse ;  /* 0x0000001705177210 */ /* 0x100fe40007c7e006 */
[----:B------:R-:W-:Y:S02]  /*0eb0*/  SHF.R.S32.HI R6, RZ, 0x1f, R6 ;  /* 0x0000001fff067819 */ /* 0x000fe40000011406 */
[----:B------:R-:W-:Y:S01]  /*0ec0*/  SHF.R.S32.HI R9, RZ, 0x1f, R5 ;  /* 0x0000001fff097819 */ /* 0x000fe20000011405 */
[----:B------:R-:W-:Y:S01]  /*0ed0*/  IMAD R5, R7, UR19, RZ ;  /* 0x0000001307057c24 */ /* 0x000fe2000f8e02ff */
[----:B------:R-:W-:Y:S02]  /*0ee0*/  LOP3.LUT R17, R18, R11, RZ, 0xfc, !PT ;  /* 0x0000000b12117212 */ /* 0x000fe400078efcff */
[----:B------:R-:W-:Y:S01]  /*0ef0*/  IADD3.X R6, R9, R16, R6, P3, P4 ;  /* 0x0000001009067210 */ /* 0x000fe20001fe8406 */
[----:B0-----:R-:W-:Y:S01]  /*0f00*/  IMAD.WIDE R14, R5, 0x4, R14 ;  /* 0x00000004050e7825 */ /* 0x001fe200078e020e */
[----:B------:R-:W-:-:S02]  /*0f10*/  LEA R16, P3, R23, UR26, 0x2 ;  /* 0x0000001a17107c11 */ /* 0x000fc4000f8610ff */
[----:B------:R-:W-:Y:S02]  /*0f20*/  ISETP.LT.OR P2, PT, R17, RZ, P0 ;  /* 0x000000ff1100720c */ /* 0x000fe40000741670 */
[----:B------:R-:W-:Y:S01]  /*0f30*/  LEA.HI.X R17, R23, UR27, R6, 0x2, P3 ;  /* 0x0000001b17117c11 */ /* 0x000fe200098f1406 */
[----:B------:R-:W2:Y:S01]  /*0f40*/  @!P1 LDG.E R9, desc[UR12][R14.64] ;  /* 0x0000000c0e099981 */ /* 0x000ea2000c1e1900 */
[----:B------:R-:W-:-:S03]  /*0f50*/  ISETP.GE.OR P2, PT, R12, UR29, P2 ;  /* 0x0000001d0c007c0c */ /* 0x000fc60009746670 */
[----:B------:R-:W2:Y:S01]  /*0f60*/  @!P1 LDG.E R22, desc[UR12][R16.64] ;  /* 0x0000000c10169981 */ /* 0x000ea2000c1e1900 */
[----:B------:R-:W-:Y:S02]  /*0f70*/  ISETP.GE.OR P3, PT, R11, UR36, P2 ;  /* 0x000000240b007c0c */ /* 0x000fe40009766670 */
[----:B------:R-:W-:-:S04]  /*0f80*/  LOP3.LUT R18, R18, R21, RZ, 0xfc, !PT ;  /* 0x0000001512127212 */ /* 0x000fc800078efcff */
[----:B------:R-:W-:-:S07]  /*0f90*/  ISETP.LT.OR P2, PT, R18, RZ, P0 ;  /* 0x000000ff1200720c */ /* 0x000fce0000741670 */
[----:B------:R-:W3:Y:S04]  /*0fa0*/  @!P3 LDG.E R19, desc[UR12][R14.64+0x4] ;  /* 0x0000040c0e13b981 */ /* 0x000ee8000c1e1900 */
[----:B------:R-:W3:Y:S01]  /*0fb0*/  @!P3 LDG.E R18, desc[UR12][R16.64+0x4] ;  /* 0x0000040c1012b981 */ /* 0x000ee2000c1e1900 */
[----:B------:R-:W-:-:S04]  /*0fc0*/  ISETP.GE.OR P2, PT, R12, UR29, P2 ;  /* 0x0000001d0c007c0c */ /* 0x000fc80009746670 */
[----:B------:R-:W-:-:S13]  /*0fd0*/  ISETP.GE.OR P2, PT, R21, UR36, P2 ;  /* 0x0000002415007c0c */ /* 0x000fda0009746670 */
[----:B------:R0:W4:Y:S04]  /*0fe0*/  @!P2 LDG.E R26, desc[UR12][R16.64+0x8] ;  /* 0x0000080c101aa981 */ /* 0x000128000c1e1900 */
[----:B------:R-:W4:Y:S01]  /*0ff0*/  @!P2 LDG.E R27, desc[UR12][R14.64+0x8] ;  /* 0x0000080c0e1ba981 */ /* 0x000f22000c1e1900 */
[----:B------:R-:W-:Y:S02]  /*1000*/  VIADD R25, R12, 0x1 ;  /* 0x000000010c197836 */ /* 0x000fe40000000000 */
[----:B------:R-:W-:Y:S01]  /*1010*/  IMAD.MOV.U32 R5, RZ, RZ, RZ ;  /* 0x000000ffff057224 */ /* 0x000fe200078e00ff */
[----:B0-----:R-:W-:Y:S01]  /*1020*/  IADD3 R16, P4, R23, UR15, RZ ;  /* 0x0000000f17107c10 */ /* 0x001fe2000ff9e0ff */
[----:B--2---:R-:W-:Y:S01]  /*1030*/  @!P1 FFMA.FTZ R5, R9, R22, RZ ;  /* 0x0000001609059223 */ /* 0x004fe200000100ff */
[----:B------:R-:W-:-:S04]  /*1040*/  LOP3.LUT R22, R25, R24, RZ, 0xfc, !PT ;  /* 0x0000001819167212 */ /* 0x000fc800078efcff */
[----:B------:R-:W-:-:S04]  /*1050*/  LOP3.LUT R9, R22, R10, RZ, 0xfc, !PT ;  /* 0x0000000a16097212 */ /* 0x000fc800078efcff */
[----:B------:R-:W-:Y:S02]  /*1060*/  ISETP.LT.OR P1, PT, R9, RZ, P0 ;  /* 0x000000ff0900720c */ /* 0x000fe40000721670 */
[----:B------:R-:W-:Y:S02]  /*1070*/  LOP3.LUT R9, R22, R11, RZ, 0xfc, !PT ;  /* 0x0000000b16097212 */ /* 0x000fe400078efcff */
[----:B------:R-:W-:Y:S01]  /*1080*/  ISETP.GE.OR P1, PT, R25, UR29, P1 ;  /* 0x0000001d19007c0c */ /* 0x000fe20008f26670 */
[----:B---3--:R-:W-:Y:S01]  /*1090*/  @!P3 FFMA.FTZ R5, R18, R19, R5 ;  /* 0x000000131205b223 */ /* 0x008fe20000010005 */
[----:B------:R-:W-:Y:S02]  /*10a0*/  ISETP.LT.OR P3, PT, R9, RZ, P0 ;  /* 0x000000ff0900720c */ /* 0x000fe40000761670 */
[----:B------:R-:W-:Y:S02]  /*10b0*/  ISETP.GE.OR P1, PT, R10, UR36, P1 ;  /* 0x000000240a007c0c */ /* 0x000fe40008f26670 */
[----:B------:R-:W-:-:S02]  /*10c0*/  ISETP.GE.OR P3, PT, R25, UR29, P3 ;  /* 0x0000001d19007c0c */ /* 0x000fc40009f66670 */
[----:B------:R-:W-:Y:S02]  /*10d0*/  IADD3.X R9, R6, UR16, RZ, P4, !PT ;  /* 0x0000001006097c10 */ /* 0x000fe4000a7fe4ff */
[C---:B------:R-:W-:Y:S02]  /*10e0*/  LEA R18, P4, R16.reuse, UR26, 0x2 ;  /* 0x0000001a10127c11 */ /* 0x040fe4000f8810ff */
[----:B------:R-:W-:Y:S02]  /*10f0*/  ISETP.GE.OR P3, PT, R11, UR36, P3 ;  /* 0x000000240b007c0c */ /* 0x000fe40009f66670 */
[----:B------:R-:W-:-:S03]  /*1100*/  LEA.HI.X R19, R16, UR27, R9, 0x2, P4 ;  /* 0x0000001b10137c11 */ /* 0x000fc6000a0f1409 */
[----:B------:R-:W2:Y:S04]  /*1110*/  @!P1 LDG.E R17, desc[UR12][R14.64+0xc] ;  /* 0x00000c0c0e119981 */ /* 0x000ea8000c1e1900 */
[----:B------:R-:W2:Y:S04]  /*1120*/  @!P1 LDG.E R28, desc[UR12][R18.64+0x8] ;  /* 0x0000080c121c9981 */ /* 0x000ea8000c1e1900 */
[----:B------:R-:W3:Y:S04]  /*1130*/  @!P3 LDG.E R9, desc[UR12][R14.64+0x10] ;  /* 0x0000100c0e09b981 */ /* 0x000ee8000c1e1900 */
[----:B------:R-:W3:Y:S01]  /*1140*/  @!P3 LDG.E R16, desc[UR12][R18.64+0xc] ;  /* 0x00000c0c1210b981 */ /* 0x000ee2000c1e1900 */
[----:B------:R-:W-:Y:S01]  /*1150*/  LOP3.LUT R22, R22, R21, RZ, 0xfc, !PT ;  /* 0x0000001516167212 */ /* 0x000fe200078efcff */
[----:B----4-:R-:W-:-:S03]  /*1160*/  @!P2 FFMA.FTZ R5, R26, R27, R5 ;  /* 0x0000001b1a05a223 */ /* 0x010fc60000010005 */
[----:B------:R-:W-:-:S04]  /*1170*/  ISETP.LT.OR P2, PT, R22, RZ, P0 ;  /* 0x000000ff1600720c */ /* 0x000fc80000741670 */
[----:B------:R-:W-:-:S04]  /*1180*/  ISETP.GE.OR P2, PT, R25, UR29, P2 ;  /* 0x0000001d19007c0c */ /* 0x000fc80009746670 */
[----:B------:R-:W-:-:S13]  /*1190*/  ISETP.GE.OR P2, PT, R21, UR36, P2 ;  /* 0x0000002415007c0c */ /* 0x000fda0009746670 */
[----:B------:R0:W4:Y:S04]  /*11a0*/  @!P2 LDG.E R22, desc[UR12][R18.64+0x10] ;  /* 0x0000100c1216a981 */ /* 0x000128000c1e1900 */
[----:B------:R-:W4:Y:S01]  /*11b0*/  @!P2 LDG.E R26, desc[UR12][R14.64+0x14] ;  /* 0x0000140c0e1aa981 */ /* 0x000f22000c1e1900 */
[----:B--2---:R-:W-:Y:S01]  /*11c0*/  @!P1 FFMA.FTZ R5, R28, R17, R5 ;  /* 0x000000111c059223 */ /* 0x004fe20000010005 */
[----:B------:R-:W-:-:S05]  /*11d0*/  IMAD.U32 R28, RZ, RZ, UR15 ;  /* 0x0000000fff1c7e24 */ /* 0x000fca000f8e00ff */
[----:B------:R-:W-:Y:S01]  /*11e0*/  IADD3 R17, P1, P4, R23, 0x2, R28 ;  /* 0x0000000217117810 */ /* 0x000fe20007c3e01c */
[----:B---3--:R-:W-:Y:S01]  /*11f0*/  @!P3 FFMA.FTZ R5, R16, R9, R5 ;  /* 0x000000091005b223 */ /* 0x008fe20000010005 */
[----:B------:R-:W-:Y:S02]  /*1200*/  VIADD R9, R12, 0x2 ;  /* 0x000000020c097836 */ /* 0x000fe40000000000 */
[----:B------:R-:W-:Y:S02]  /*1210*/  IADD3 R17, P3, R17, UR15, RZ ;  /* 0x0000000f11117c10 */ /* 0x000fe4000ff7e0ff */
[----:B------:R-:W-:Y:S02]  /*1220*/  IADD3.X R28, R6, UR16, RZ, P1, P4 ;  /* 0x00000010061c7c10 */ /* 0x000fe40008fe84ff */
[----:B0-----:R-:W-:Y:S02]  /*1230*/  LOP3.LUT R18, R9, R24, RZ, 0xfc, !PT ;  /* 0x0000001809127212 */ /* 0x001fe400078efcff */
[----:B------:R-:W-:-:S02]  /*1240*/  IADD3.X R28, R28, UR16, RZ, P3, !PT ;  /* 0x000000101c1c7c10 */ /* 0x000fc40009ffe4ff */
[C---:B------:R-:W-:Y:S02]  /*1250*/  LEA R16, P1, R17.reuse, UR26, 0x2 ;  /* 0x0000001a11107c11 */ /* 0x040fe4000f8210ff */
[C---:B------:R-:W-:Y:S02]  /*1260*/  LOP3.LUT R19, R18.reuse, R10, RZ, 0xfc, !PT ;  /* 0x0000000a12137212 */ /* 0x040fe400078efcff */
[----:B------:R-:W-:Y:S02]  /*1270*/  LEA.HI.X R17, R17, UR27, R28, 0x2, P1 ;  /* 0x0000001b11117c11 */ /* 0x000fe400088f141c */
[----:B------:R-:W-:Y:S02]  /*1280*/  ISETP.LT.OR P1, PT, R19, RZ, P0 ;  /* 0x000000ff1300720c */ /* 0x000fe40000721670 */
[----:B------:R-:W-:Y:S02]  /*1290*/  LOP3.LUT R19, R18, R11, RZ, 0xfc, !PT ;  /* 0x0000000b12137212 */ /* 0x000fe400078efcff */
[----:B------:R-:W-:-:S02]  /*12a0*/  ISETP.GE.OR P1, PT, R9, UR29, P1 ;  /* 0x0000001d09007c0c */ /* 0x000fc40008f26670 */
[----:B------:R-:W-:Y:S02]  /*12b0*/  ISETP.LT.OR P3, PT, R19, RZ, P0 ;  /* 0x000000ff1300720c */ /* 0x000fe40000761670 */
[----:B------:R-:W-:Y:S02]  /*12c0*/  ISETP.GE.OR P1, PT, R10, UR36, P1 ;  /* 0x000000240a007c0c */ /* 0x000fe40008f26670 */
[----:B------:R-:W-:-:S04]  /*12d0*/  ISETP.GE.OR P3, PT, R9, UR29, P3 ;  /* 0x0000001d09007c0c */ /* 0x000fc80009f66670 */
[----:B------:R-:W-:Y:S01]  /*12e0*/  ISETP.GE.OR P3, PT, R11, UR36, P3 ;  /* 0x000000240b007c0c */ /* 0x000fe20009f66670 */
[----:B----4-:R-:W-:Y:S01]  /*12f0*/  @!P2 FFMA.FTZ R5, R22, R26, R5 ;  /* 0x0000001a1605a223 */ /* 0x010fe20000010005 */
[----:B------:R-:W-:-:S05]  /*1300*/  LOP3.LUT R19, R18, R21, RZ, 0xfc, !PT ;  /* 0x0000001512137212 */ /* 0x000fca00078efcff */
[----:B------:R-:W2:Y:S04]  /*1310*/  @!P1 LDG.E R22, desc[UR12][R14.64+0x18] ;  /* 0x0000180c0e169981 */ /* 0x000ea8000c1e1900 */
[----:B------:R-:W2:Y:S04]  /*1320*/  @!P1 LDG.E R18, desc[UR12][R16.64+0x8] ;  /* 0x0000080c10129981 */ /* 0x000ea8000c1e1900 */
[----:B------:R-:W3:Y:S04]  /*1330*/  @!P3 LDG.E R27, desc[UR12][R14.64+0x1c] ;  /* 0x00001c0c0e1bb981 */ /* 0x000ee8000c1e1900 */
[----:B------:R-:W3:Y:S01]  /*1340*/  @!P3 LDG.E R28, desc[UR12][R16.64+0xc] ;  /* 0x00000c0c101cb981 */ /* 0x000ee2000c1e1900 */
[----:B------:R-:W-:-:S04]  /*1350*/  ISETP.LT.OR P0, PT, R19, RZ, P0 ;  /* 0x000000ff1300720c */ /* 0x000fc80000701670 */
[----:B------:R-:W-:-:S04]  /*1360*/  ISETP.GE.OR P0, PT, R9, UR29, P0 ;  /* 0x0000001d09007c0c */ /* 0x000fc80008706670 */
[----:B------:R-:W-:-:S13]  /*1370*/  ISETP.GE.OR P2, PT, R21, UR36, P0 ;  /* 0x0000002415007c0c */ /* 0x000fda0008746670 */
[----:B------:R0:W4:Y:S04]  /*1380*/  @!P2 LDG.E R26, desc[UR12][R16.64+0x10] ;  /* 0x0000100c101aa981 */ /* 0x000128000c1e1900 */
[----:B------:R-:W4:Y:S01]  /*1390*/  @!P2 LDG.E R19, desc[UR12][R14.64+0x20] ;  /* 0x0000200c0e13a981 */ /* 0x000f22000c1e1900 */
[----:B--2---:R-:W-:Y:S01]  /*13a0*/  @!P1 FFMA.FTZ R5, R18, R22, R5 ;  /* 0x0000001612059223 */ /* 0x004fe20000010005 */
[----:B------:R-:W-:-:S05]  /*13b0*/  VIADD R22, R24, 0x1 ;  /* 0x0000000118167836 */ /* 0x000fca0000000000 */
[----:B------:R-:W-:Y:S01]  /*13c0*/  LOP3.LUT R18, R12, R22, RZ, 0xfc, !PT ;  /* 0x000000160c127212 */ /* 0x000fe200078efcff */
[----:B---3--:R-:W-:Y:S01]  /*13d0*/  @!P3 FFMA.FTZ R5, R28, R27, R5 ;  /* 0x0000001b1c05b223 */ /* 0x008fe20000010005 */
[----:B------:R-:W-:Y:S02]  /*13e0*/  ISETP.GE.AND P0, PT, R22, UR28, PT ;  /* 0x0000001c16007c0c */ /* 0x000fe4000bf06270 */
[----:B------:R-:W-:-:S04]  /*13f0*/  LOP3.LUT R27, R18, R10, RZ, 0xfc, !PT ;  /* 0x0000000a121b7212 */ /* 0x000fc800078efcff */
[----:B------:R-:W-:-:S04]  /*1400*/  ISETP.LT.OR P1, PT, R27, RZ, P0 ;  /* 0x000000ff1b00720c */ /* 0x000fc80000721670 */
[----:B------:R-:W-:-:S04]  /*1410*/  ISETP.GE.OR P1, PT, R12, UR29, P1 ;  /* 0x0000001d0c007c0c */ /* 0x000fc80008f26670 */
[----:B------:R-:W-:Y:S02]  /*1420*/  ISETP.GE.OR P1, PT, R10, UR36, P1 ;  /* 0x000000240a007c0c */ /* 0x000fe40008f26670 */
[----:B------:R-:W-:-:S04]  /*1430*/  IADD3 R23, P3, R23, UR6, RZ ;  /* 0x0000000617177c10 */ /* 0x000fc8000ff7e0ff */
[----:B------:R-:W-:-:S07]  /*1440*/  IADD3.X R6, R6, UR7, RZ, P3, !PT ;  /* 0x0000000706067c10 */ /* 0x000fce0009ffe4ff */
[----:B0-----:R-:W-:Y:S01]  /*1450*/  @!P1 IADD3 R17, P3, R23, UR17, RZ ;  /* 0x0000001117119c10 */ /* 0x001fe2000ff7e0ff */
[----:B----4-:R-:W-:Y:S02]  /*1460*/  @!P2 FFMA.FTZ R5, R26, R19, R5 ;  /* 0x000000131a05a223 */ /* 0x010fe40000010005 */
[----:B------:R-:W2:Y:S01]  /*1470*/  @!P1 LDG.E R19, desc[UR12][R14.64+0x24] ;  /* 0x0000240c0e139981 */ /* 0x000ea2000c1e1900 */
[----:B------:R-:W-:Y:S02]  /*1480*/  @!P1 IADD3.X R26, R6, UR10, RZ, P3, !PT ;  /* 0x0000000a061a9c10 */ /* 0x000fe40009ffe4ff */
[----:B------:R-:W-:-:S04]  /*1490*/  @!P1 LEA R16, P2, R17, UR26, 0x2 ;  /* 0x0000001a11109c11 */ /* 0x000fc8000f8410ff */
[----:B------:R-:W-:-:S05]  /*14a0*/  @!P1 LEA.HI.X R17, R17, UR27, R26, 0x2, P2 ;  /* 0x0000001b11119c11 */ /* 0x000fca00090f141a */
[----:B------:R0:W2:Y:S01]  /*14b0*/  @!P1 LDG.E R26, desc[UR12][R16.64] ;  /* 0x0000000c101a9981 */ /* 0x0000a2000c1e1900 */
[----:B------:R-:W-:-:S04]  /*14c0*/  LOP3.LUT R27, R18, R11, RZ, 0xfc, !PT ;  /* 0x0000000b121b7212 */ /* 0x000fc800078efcff */
[----:B------:R-:W-:-:S04]  /*14d0*/  ISETP.LT.OR P2, PT, R27, RZ, P0 ;  /* 0x000000ff1b00720c */ /* 0x000fc80000741670 */
[----:B------:R-:W-:-:S04]  /*14e0*/  ISETP.GE.OR P2, PT, R12, UR29, P2 ;  /* 0x0000001d0c007c0c */ /* 0x000fc80009746670 */
[----:B------:R-:W-:Y:S02]  /*14f0*/  ISETP.GE.OR P2, PT, R11, UR36, P2 ;  /* 0x000000240b007c0c */ /* 0x000fe40009746670 */
[----:B------:R-:W-:-:S04]  /*1500*/  LOP3.LUT R18, R18, R21, RZ, 0xfc, !PT ;  /* 0x0000001512127212 */ /* 0x000fc800078efcff */
[----:B------:R-:W-:-:S04]  /*1510*/  ISETP.LT.OR P3, PT, R18, RZ, P0 ;  /* 0x000000ff1200720c */ /* 0x000fc80000761670 */
[----:B------:R-:W-:-:S03]  /*1520*/  ISETP.GE.OR P3, PT, R12, UR29, P3 ;  /* 0x0000001d0c007c0c */ /* 0x000fc60009f66670 */
[----:B------:R-:W-:Y:S02]  /*1530*/  @!P2 IADD3 R18, P4, R23, UR17, RZ ;  /* 0x000000111712ac10 */ /* 0x000fe4000ff9e0ff */
[----:B------:R-:W-:Y:S02]  /*1540*/  ISETP.GE.OR P3, PT, R21, UR36, P3 ;  /* 0x0000002415007c0c */ /* 0x000fe40009f66670 */
[----:B0-----:R-:W-:Y:S02]  /*1550*/  @!P2 IADD3.X R17, R6, UR10, RZ, P4, !PT ;  /* 0x0000000a0611ac10 */ /* 0x001fe4000a7fe4ff */
[----:B------:R-:W-:-:S04]  /*1560*/  @!P2 LEA R16, P4, R18, UR26, 0x2 ;  /* 0x0000001a1210ac11 */ /* 0x000fc8000f8810ff */
[----:B------:R-:W-:-:S05]  /*1570*/  @!P2 LEA.HI.X R17, R18, UR27, R17, 0x2, P4 ;  /* 0x0000001b1211ac11 */ /* 0x000fca000a0f1411 */
[----:B------:R0:W3:Y:S04]  /*1580*/  @!P2 LDG.E R16, desc[UR12][R16.64+0x4] ;  /* 0x0000040c1010a981 */ /* 0x0000e8000c1e1900 */
[----:B------:R-:W4:Y:S01]  /*1590*/  @!P3 LDG.E R27, desc[UR12][R14.64+0x2c] ;  /* 0x00002c0c0e1bb981 */ /* 0x000f22000c1e1900 */
[----:B--2---:R-:W-:Y:S01]  /*15a0*/  @!P1 FFMA.FTZ R5, R26, R19, R5 ;  /* 0x000000131a059223 */ /* 0x004fe20000010005 */
[----:B------:R-:W-:Y:S02]  /*15b0*/  @!P3 IADD3 R19, P1, R23, UR17, RZ ;  /* 0x000000111713bc10 */ /* 0x000fe4000ff3e0ff */
[----:B------:R-:W3:Y:S02]  /*15c0*/  @!P2 LDG.E R26, desc[UR12][R14.64+0x28] ;  /* 0x0000280c0e1aa981 */ /* 0x000ee4000c1e1900 */
[----:B------:R-:W-:-:S02]  /*15d0*/  @!P3 IADD3.X R28, R6, UR10, RZ, P1, !PT ;  /* 0x0000000a061cbc10 */ /* 0x000fc40008ffe4ff */
[----:B------:R-:W-:-:S04]  /*15e0*/  @!P3 LEA R18, P1, R19, UR26, 0x2 ;  /* 0x0000001a1312bc11 */ /* 0x000fc8000f8210ff */
[----:B------:R-:W-:-:S05]  /*15f0*/  @!P3 LEA.HI.X R19, R19, UR27, R28, 0x2, P1 ;  /* 0x0000001b1313bc11 */ /* 0x000fca00088f141c */
[----:B------:R-:W4:Y:S01]  /*1600*/  @!P3 LDG.E R18, desc[UR12][R18.64+0x8] ;  /* 0x0000080c1212b981 */ /* 0x000f22000c1e1900 */
[----:B0-----:R-:W-:Y:S02]  /*1610*/  IMAD.U32 R17, RZ, RZ, UR16 ;  /* 0x00000010ff117e24 */ /* 0x001fe4000f8e00ff */
[----:B---3--:R-:W-:Y:S01]  /*1620*/  @!P2 FFMA.FTZ R5, R16, R26, R5 ;  /* 0x0000001a1005a223 */ /* 0x008fe20000010005 */
[----:B------:R-:W-:-:S04]  /*1630*/  LOP3.LUT R26, R25, R22, RZ, 0xfc, !PT ;  /* 0x00000016191a7212 */ /* 0x000fc800078efcff */
[----:B------:R-:W-:Y:S01]  /*1640*/  LOP3.LUT R28, R26, R10, RZ, 0xfc, !PT ;  /* 0x0000000a1a1c7212 */ /* 0x000fe200078efcff */
[----:B------:R-:W-:-:S03]  /*1650*/  IMAD.U32 R16, RZ, RZ, UR15 ;  /* 0x0000000fff107e24 */ /* 0x000fc6000f8e00ff */
[----:B------:R-:W-:-:S04]  /*1660*/  ISETP.LT.OR P1, PT, R28, RZ, P0 ;  /* 0x000000ff1c00720c */ /* 0x000fc80000721670 */
[----:B------:R-:W-:Y:S01]  /*1670*/  ISETP.GE.OR P1, PT, R25, UR29, P1 ;  /* 0x0000001d19007c0c */ /* 0x000fe20008f26670 */
[----:B----4-:R-:W-:Y:S01]  /*1680*/  @!P3 FFMA.FTZ R5, R18, R27, R5 ;  /* 0x0000001b1205b223 */ /* 0x010fe20000010005 */
[----:B------:R-:W-:Y:S02]  /*1690*/  IADD3 R27, P2, P3, R16, UR17, R23 ;  /* 0x00000011101b7c10 */ /* 0x000fe4000fb5e017 */
[----:B------:R-:W-:Y:S02]  /*16a0*/  ISETP.GE.OR P1, PT, R10, UR36, P1 ;  /* 0x000000240a007c0c */ /* 0x000fe40008f26670 */
[----:B------:R-:W-:Y:S02]  /*16b0*/  IADD3.X R18, R17, UR10, R6, P2, P3 ;  /* 0x0000000a11127c10 */ /* 0x000fe400097e6406 */
[----:B------:R-:W-:-:S04]  /*16c0*/  LEA R16, P2, R27, UR26, 0x2 ;  /* 0x0000001a1b107c11 */ /* 0x000fc8000f8410ff */
[----:B------:R-:W-:-:S05]  /*16d0*/  LEA.HI.X R17, R27, UR27, R18, 0x2, P2 ;  /* 0x0000001b1b117c11 */ /* 0x000fca00090f1412 */
[----:B------:R-:W2:Y:S04]  /*16e0*/  @!P1 LDG.E R19, desc[UR12][R14.64+0x30] ;  /* 0x0000300c0e139981 */ /* 0x000ea8000c1e1900 */
[----:B------:R-:W2:Y:S02]  /*16f0*/  @!P1 LDG.E R28, desc[UR12][R16.64+0x8] ;  /* 0x0000080c101c9981 */ /* 0x000ea4000c1e1900 */
[----:B--2---:R-:W-:Y:S01]  /*1700*/  @!P1 FFMA.FTZ R5, R28, R19, R5 ;  /* 0x000000131c059223 */ /* 0x004fe20000010005 */
[C---:B------:R-:W-:Y:S02]  /*1710*/  LOP3.LUT R19, R26.reuse, R11, RZ, 0xfc, !PT ;  /* 0x0000000b1a137212 */ /* 0x040fe400078efcff */
[----:B------:R-:W-:Y:S02]  /*1720*/  LOP3.LUT R26, R26, R21, RZ, 0xfc, !PT ;  /* 0x000000151a1a7212 */ /* 0x000fe400078efcff */
[----:B------:R-:W-:-:S02]  /*1730*/  ISETP.LT.OR P1, PT, R19, RZ, P0 ;  /* 0x000000ff1300720c */ /* 0x000fc40000721670 */
[----:B------:R-:W-:Y:S02]  /*1740*/  ISETP.LT.OR P2, PT, R26, RZ, P0 ;  /* 0x000000ff1a00720c */ /* 0x000fe40000741670 */
[C---:B------:R-:W-:Y:S02]  /*1750*/  ISETP.GE.OR P1, PT, R25.reuse, UR29, P1 ;  /* 0x0000001d19007c0c */ /* 0x040fe40008f26670 */
[----:B------:R-:W-:Y:S02]  /*1760*/  ISETP.GE.OR P3, PT, R25, UR29, P2 ;  /* 0x0000001d19007c0c */ /* 0x000fe40009766670 */
[----:B------:R-:W-:-:S13]  /*1770*/  ISETP.GE.OR P2, PT, R11, UR36, P1 ;  /* 0x000000240b007c0c */ /* 0x000fda0008f46670 */
[----:B------:R-:W2:Y:S04]  /*1780*/  @!P2 LDG.E R28, desc[UR12][R16.64+0xc] ;  /* 0x00000c0c101ca981 */ /* 0x000ea8000c1e1900 */
[----:B------:R-:W2:Y:S01]  /*1790*/  @!P2 LDG.E R19, desc[UR12][R14.64+0x34] ;  /* 0x0000340c0e13a981 */ /* 0x000ea2000c1e1900 */
[----:B------:R-:W-:Y:S02]  /*17a0*/  ISETP.GE.OR P1, PT, R21, UR36, P3 ;  /* 0x0000002415007c0c */ /* 0x000fe40009f26670 */
[----:B------:R-:W-:-:S11]  /*17b0*/  LOP3.LUT R22, R9, R22, RZ, 0xfc, !PT ;  /* 0x0000001609167212 */ /* 0x000fd600078efcff */
[----:B------:R-:W3:Y:S01]  /*17c0*/  @!P1 LDG.E R26, desc[UR12][R16.64+0x10] ;  /* 0x0000100c101a9981 */ /* 0x000ee2000c1e1900 */
[----:B--2---:R-:W-:Y:S01]  /*17d0*/  @!P2 FFMA.FTZ R5, R28, R19, R5 ;  /* 0x000000131c05a223 */ /* 0x004fe20000010005 */
[----:B------:R-:W-:-:S05]  /*17e0*/  IMAD.U32 R28, RZ, RZ, UR15 ;  /* 0x0000000fff1c7e24 */ /* 0x000fca000f8e00ff */
[----:B------:R-:W-:-:S04]  /*17f0*/  IADD3 R27, P2, P3, R28, 0x2, R27 ;  /* 0x000000021c1b7810 */ /* 0x000fc80007b5e01b */
[----:B------:R-:W-:Y:S02]  /*1800*/  IADD3.X R28, RZ, UR16, R18, P2, P3 ;  /* 0x00000010ff1c7c10 */ /* 0x000fe400097e6412 */
[----:B------:R-:W-:-:S04]  /*1810*/  LEA R18, P2, R27, UR26, 0x2 ;  /* 0x0000001a1b127c11 */ /* 0x000fc8000f8410ff */
[----:B------:R-:W-:Y:S02]  /*1820*/  LEA.HI.X R19, R27, UR27, R28, 0x2, P2 ;  /* 0x0000001b1b137c11 */ /* 0x000fe400090f141c */
[----:B------:R-:W-:Y:S01]  /*1830*/  LOP3.LUT R28, R22, R10, RZ, 0xfc, !PT ;  /* 0x0000000a161c7212 */ /* 0x000fe200078efcff */
[----:B------:R-:W3:Y:S03]  /*1840*/  @!P1 LDG.E R27, desc[UR12][R14.64+0x38] ;  /* 0x0000380c0e1b9981 */ /* 0x000ee6000c1e1900 */
[----:B------:R-:W-:-:S04]  /*1850*/  ISETP.LT.OR P2, PT, R28, RZ, P0 ;  /* 0x000000ff1c00720c */ /* 0x000fc80000741670 */
[----:B------:R-:W-:-:S04]  /*1860*/  ISETP.GE.OR P2, PT, R9, UR29, P2 ;  /* 0x0000001d09007c0c */ /* 0x000fc80009746670 */
[----:B------:R-:W-:-:S13]  /*1870*/  ISETP.GE.OR P3, PT, R10, UR36, P2 ;  /* 0x000000240a007c0c */ /* 0x000fda0009766670 */
[----:B------:R-:W2:Y:S04]  /*1880*/  @!P3 LDG.E R17, desc[UR12][R14.64+0x3c] ;  /* 0x00003c0c0e11b981 */ /* 0x000ea8000c1e1900 */
[----:B------:R-:W2:Y:S01]  /*1890*/  @!P3 LDG.E R16, desc[UR12][R18.64+0x8] ;  /* 0x0000080c1210b981 */ /* 0x000ea2000c1e1900 */
[----:B---3--:R-:W-:Y:S01]  /*18a0*/  @!P1 FFMA.FTZ R5, R26, R27, R5 ;  /* 0x0000001b1a059223 */ /* 0x008fe20000010005 */
[----:B------:R-:W-:-:S04]  /*18b0*/  LOP3.LUT R26, R22, R11, RZ, 0xfc, !PT ;  /* 0x0000000b161a7212 */ /* 0x000fc800078efcff */
[----:B------:R-:W-:-:S04]  /*18c0*/  ISETP.LT.OR P1, PT, R26, RZ, P0 ;  /* 0x000000ff1a00720c */ /* 0x000fc80000721670 */
[----:B------:R-:W-:-:S04]  /*18d0*/  ISETP.GE.OR P1, PT, R9, UR29, P1 ;  /* 0x0000001d09007c0c */ /* 0x000fc80008f26670 */
[----:B------:R-:W-:Y:S02]  /*18e0*/  ISETP.GE.OR P2, PT, R11, UR36, P1 ;  /* 0x000000240b007c0c */ /* 0x000fe40008f46670 */
[----:B------:R-:W-:-:S11]  /*18f0*/  LOP3.LUT R22, R22, R21, RZ, 0xfc, !PT ;  /* 0x0000001516167212 */ /* 0x000fd600078efcff */
[----:B------:R-:W3:Y:S01]  /*1900*/  @!P2 LDG.E R26, desc[UR12][R18.64+0xc] ;  /* 0x00000c0c121aa981 */ /* 0x000ee2000c1e1900 */
[----:B--2---:R-:W-:-:S03]  /*1910*/  @!P3 FFMA.FTZ R5, R16, R17, R5 ;  /* 0x000000111005b223 */ /* 0x004fc60000010005 */
[----:B------:R-:W3:Y:S01]  /*1920*/  @!P2 LDG.E R16, desc[UR12][R14.64+0x40] ;  /* 0x0000400c0e10a981 */ /* 0x000ee2000c1e1900 */
[----:B------:R-:W-:-:S04]  /*1930*/  ISETP.LT.OR P0, PT, R22, RZ, P0 ;  /* 0x000000ff1600720c */ /* 0x000fc80000701670 */
[----:B------:R-:W-:-:S04]  /*1940*/  ISETP.GE.OR P0, PT, R9, UR29, P0 ;  /* 0x0000001d09007c0c */ /* 0x000fc80008706670 */
[----:B------:R-:W-:-:S13]  /*1950*/  ISETP.GE.OR P1, PT, R21, UR36, P0 ;  /* 0x0000002415007c0c */ /* 0x000fda0008726670 */
[----:B------:R0:W2:Y:S04]  /*1960*/  @!P1 LDG.E R27, desc[UR12][R18.64+0x10] ;  /* 0x0000100c121b9981 */ /* 0x0000a8000c1e1900 */
[----:B------:R-:W2:Y:S01]  /*1970*/  @!P1 LDG.E R28, desc[UR12][R14.64+0x44] ;  /* 0x0000440c0e1c9981 */ /* 0x000ea2000c1e1900 */
[----:B------:R-:W-:Y:S02]  /*1980*/  IMAD.U32 R22, RZ, RZ, UR6 ;  /* 0x00000006ff167e24 */ /* 0x000fe4000f8e00ff */
[----:B------:R-:W-:-:S03]  /*1990*/  IMAD.U32 R17, RZ, RZ, UR7 ;  /* 0x00000007ff117e24 */ /* 0x000fc6000f8e00ff */
[----:B------:R-:W-:-:S04]  /*19a0*/  IADD3 R23, P0, P3, R22, UR17, R23 ;  /* 0x0000001116177c10 */ /* 0x000fc8000fb1e017 */
[----:B------:R-:W-:Y:S02]  /*19b0*/  IADD3.X R6, R17, UR10, R6, P0, P3 ;  /* 0x0000000a11067c10 */ /* 0x000fe400087e6406 */
[----:B------:R-:W-:Y:S01]  /*19c0*/  IADD3 R17, P0, R23, UR17, RZ ;  /* 0x0000001117117c10 */ /* 0x000fe2000ff1e0ff */
[----:B------:R-:W-:Y:S02]  /*19d0*/  VIADD R22, R24, 0x2 ;  /* 0x0000000218167836 */ /* 0x000fe40000000000 */
[----:B---3--:R-:W-:Y:S01]  /*19e0*/  @!P2 FFMA.FTZ R5, R26, R16, R5 ;  /* 0x000000101a05a223 */ /* 0x008fe20000010005 */
[----:B------:R-:W-:Y:S02]  /*19f0*/  IADD3.X R26, R6, UR10, RZ, P0, !PT ;  /* 0x0000000a061a7c10 */ /* 0x000fe400087fe4ff */
[----:B------:R-:W-:-:S04]  /*1a00*/  LEA R16, P0, R17, UR26, 0x2 ;  /* 0x0000001a11107c11 */ /* 0x000fc8000f8010ff */
[----:B------:R-:W-:Y:S02]  /*1a10*/  LEA.HI.X R17, R17, UR27, R26, 0x2, P0 ;  /* 0x0000001b11117c11 */ /* 0x000fe400080f141a */
[----:B------:R-:W-:Y:S02]  /*1a20*/  LOP3.LUT R26, R12, R22, RZ, 0xfc, !PT ;  /* 0x000000160c1a7212 */ /* 0x000fe400078efcff */
[----:B------:R-:W-:Y:S02]  /*1a30*/  ISETP.GE.AND P2, PT, R22, UR28, PT ;  /* 0x0000001c16007c0c */ /* 0x000fe4000bf46270 */
[----:B0-----:R-:W-:-:S04]  /*1a40*/  LOP3.LUT R18, R26, R10, RZ, 0xfc, !PT ;  /* 0x0000000a1a127212 */ /* 0x001fc800078efcff */
[----:B------:R-:W-:-:S04]  /*1a50*/  ISETP.LT.OR P0, PT, R18, RZ, P2 ;  /* 0x000000ff1200720c */ /* 0x000fc80001701670 */
[----:B------:R-:W-:-:S04]  /*1a60*/  ISETP.GE.OR P0, PT, R12, UR29, P0 ;  /* 0x0000001d0c007c0c */ /* 0x000fc80008706670 */
[----:B------:R-:W-:Y:S01]  /*1a70*/  ISETP.GE.OR P0, PT, R10, UR36, P0 ;  /* 0x000000240a007c0c */ /* 0x000fe20008706670 */
[----:B--2---:R-:W-:Y:S01]  /*1a80*/  @!P1 FFMA.FTZ R5, R27, R28, R5 ;  /* 0x0000001c1b059223 */ /* 0x004fe20000010005 */
[----:B------:R-:W-:-:S04]  /*1a90*/  LOP3.LUT R18, R26, R11, RZ, 0xfc, !PT ;  /* 0x0000000b1a127212 */ /* 0x000fc800078efcff */
[----:B------:R-:W-:Y:S02]  /*1aa0*/  ISETP.LT.OR P1, PT, R18, RZ, P2 ;  /* 0x000000ff1200720c */ /* 0x000fe40001721670 */
[----:B------:R-:W-:-:S05]  /*1ab0*/  LOP3.LUT R18, R26, R21, RZ, 0xfc, !PT ;  /* 0x000000151a127212 */ /* 0x000fca00078efcff */
[----:B------:R-:W2:Y:S04]  /*1ac0*/  @!P0 LDG.E R24, desc[UR12][R14.64+0x48] ;  /* 0x0000480c0e188981 */ /* 0x000ea8000c1e1900 */
[----:B------:R-:W2:Y:S01]  /*1ad0*/  @!P0 LDG.E R28, desc[UR12][R16.64] ;  /* 0x0000000c101c8981 */ /* 0x000ea2000c1e1900 */
[----:B------:R-:W-:Y:S02]  /*1ae0*/  ISETP.LT.OR P3, PT, R18, RZ, P2 ;  /* 0x000000ff1200720c */ /* 0x000fe40001761670 */
[C---:B------:R-:W-:Y:S02]  /*1af0*/  ISETP.GE.OR P1, PT, R12.reuse, UR29, P1 ;  /* 0x0000001d0c007c0c */ /* 0x040fe40008f26670 */
[----:B------:R-:W-:Y:S02]  /*1b00*/  ISETP.GE.OR P4, PT, R12, UR29, P3 ;  /* 0x0000001d0c007c0c */ /* 0x000fe40009f86670 */
[----:B------:R-:W-:-:S02]  /*1b10*/  ISETP.GE.OR P3, PT, R11, UR36, P1 ;  /* 0x000000240b007c0c */ /* 0x000fc40008f66670 */
[----:B------:R-:W-:-:S11]  /*1b20*/  ISETP.GE.OR P4, PT, R21, UR36, P4 ;  /* 0x0000002415007c0c */ /* 0x000fd6000a786670 */
[----:B------:R-:W3:Y:S04]  /*1b30*/  @!P3 LDG.E R19, desc[UR12][R14.64+0x4c] ;  /* 0x00004c0c0e13b981 */ /* 0x000ee8000c1e1900 */
[----:B------:R-:W3:Y:S04]  /*1b40*/  @!P3 LDG.E R26, desc[UR12][R16.64+0x4] ;  /* 0x0000040c101ab981 */ /* 0x000ee8000c1e1900 */
[----:B------:R0:W4:Y:S04]  /*1b50*/  @!P4 LDG.E R18, desc[UR12][R16.64+0x8] ;  /* 0x0000080c1012c981 */ /* 0x000128000c1e1900 */
[----:B------:R-:W4:Y:S01]  /*1b60*/  @!P4 LDG.E R12, desc[UR12][R14.64+0x50] ;  /* 0x0000500c0e0cc981 */ /* 0x000f22000c1e1900 */
[----:B------:R-:W-:-:S02]  /*1b70*/  IMAD.U32 R27, RZ, RZ, UR15 ;  /* 0x0000000fff1b7e24 */ /* 0x000fc4000f8e00ff */
[----:B--2---:R-:W-:Y:S01]  /*1b80*/  @!P0 FFMA.FTZ R5, R28, R24, R5 ;  /* 0x000000181c058223 */ /* 0x004fe20000010005 */
[----:B------:R-:W-:-:S04]  /*1b90*/  LOP3.LUT R28, R25, R22, RZ, 0xfc, !PT ;  /* 0x00000016191c7212 */ /* 0x000fc800078efcff */
[----:B------:R-:W-:-:S04]  /*1ba0*/  LOP3.LUT R24, R28, R10, RZ, 0xfc, !PT ;  /* 0x0000000a1c187212 */ /* 0x000fc800078efcff */
[----:B------:R-:W-:Y:S02]  /*1bb0*/  ISETP.LT.OR P1, PT, R24, RZ, P2 ;  /* 0x000000ff1800720c */ /* 0x000fe40001721670 */
[----:B------:R-:W-:Y:S02]  /*1bc0*/  LOP3.LUT R24, R28, R11, RZ, 0xfc, !PT ;  /* 0x0000000b1c187212 */ /* 0x000fe400078efcff */
[----:B------:R-:W-:Y:S01]  /*1bd0*/  IADD3 R23, P0, P5, R27, UR17, R23 ;  /* 0x000000111b177c10 */ /* 0x000fe2000fd1e017 */
[----:B------:R-:W-:Y:S01]  /*1be0*/  IMAD.U32 R27, RZ, RZ, UR16 ;  /* 0x00000010ff1b7e24 */ /* 0x000fe2000f8e00ff */
[----:B------:R-:W-:Y:S01]  /*1bf0*/  ISETP.LT.OR P6, PT, R24, RZ, P2 ;  /* 0x000000ff1800720c */ /* 0x000fe200017c1670 */
[----:B------:R-:W-:Y:S01]  /*1c00*/  IMAD.U32 R24, RZ, RZ, UR15 ;  /* 0x0000000fff187e24 */ /* 0x000fe2000f8e00ff */
[----:B------:R-:W-:Y:S02]  /*1c10*/  LOP3.LUT R22, R9, R22, RZ, 0xfc, !PT ;  /* 0x0000001609167212 */ /* 0x000fe400078efcff */
[----:B------:R-:W-:-:S02]  /*1c20*/  IADD3.X R6, R27, UR10, R6, P0, P5 ;  /* 0x0000000a1b067c10 */ /* 0x000fc400087ea406 */
[----:B------:R-:W-:Y:S02]  /*1c30*/  IADD3 R24, P0, P5, R24, 0x2, R23 ;  /* 0x0000000218187810 */ /* 0x000fe40007d1e017 */
[----:B------:R-:W-:Y:S02]  /*1c40*/  LOP3.LUT R28, R28, R21, RZ, 0xfc, !PT ;  /* 0x000000151c1c7212 */ /* 0x000fe400078efcff */
[C---:B------:R-:W-:Y:S02]  /*1c50*/  ISETP.GE.OR P1, PT, R25.reuse, UR29, P1 ;  /* 0x0000001d19007c0c */ /* 0x040fe40008f26670 */
[----:B------:R-:W-:Y:S02]  /*1c60*/  IADD3.X R27, RZ, UR16, R6, P0, P5 ;  /* 0x00000010ff1b7c10 */ /* 0x000fe400087ea406 */
[----:B------:R-:W-:Y:S02]  /*1c70*/  ISETP.GE.OR P6, PT, R25, UR29, P6 ;  /* 0x0000001d19007c0c */ /* 0x000fe4000b7c6670 */
[----:B0-----:R-:W-:-:S02]  /*1c80*/  LOP3.LUT R16, R22, R10, RZ, 0xfc, !PT ;  /* 0x0000000a16107212 */ /* 0x001fc400078efcff */
[----:B------:R-:W-:Y:S02]  /*1c90*/  ISETP.LT.OR P5, PT, R28, RZ, P2 ;  /* 0x000000ff1c00720c */ /* 0x000fe400017a1670 */
[----:B------:R-:W-:Y:S01]  /*1ca0*/  ISETP.GE.OR P1, PT, R10, UR36, P1 ;  /* 0x000000240a007c0c */ /* 0x000fe20008f26670 */
[----:B---3--:R-:W-:Y:S01]  /*1cb0*/  @!P3 FFMA.FTZ R5, R26, R19, R5 ;  /* 0x000000131a05b223 */ /* 0x008fe20000010005 */
[----:B------:R-:W-:Y:S02]  /*1cc0*/  ISETP.LT.OR P0, PT, R16, RZ, P2 ;  /* 0x000000ff1000720c */ /* 0x000fe40001701670 */
[----:B------:R-:W-:Y:S02]  /*1cd0*/  LOP3.LUT R17, R22, R11, RZ, 0xfc, !PT ;  /* 0x0000000b16117212 */ /* 0x000fe400078efcff */
[----:B------:R-:W-:Y:S02]  /*1ce0*/  ISETP.GE.OR P3, PT, R11, UR36, P6 ;  /* 0x000000240b007c0c */ /* 0x000fe4000b766670 */
[----:B------:R-:W-:-:S02]  /*1cf0*/  ISETP.GE.OR P5, PT, R25, UR29, P5 ;  /* 0x0000001d19007c0c */ /* 0x000fc4000afa6670 */
[----:B------:R-:W-:Y:S01]  /*1d00*/  LEA R16, P6, R23, UR26, 0x2 ;  /* 0x0000001a17107c11 */ /* 0x000fe2000f8c10ff */
[----:B----4-:R-:W-:Y:S01]  /*1d10*/  @!P4 FFMA.FTZ R5, R18, R12, R5 ;  /* 0x0000000c1205c223 */ /* 0x010fe20000010005 */
[----:B------:R-:W-:Y:S01]  /*1d20*/  LOP3.LUT R12, R22, R21, RZ, 0xfc, !PT ;  /* 0x00000015160c7212 */ /* 0x000fe200078efcff */
[----:B------:R-:W0:Y:S01]  /*1d30*/  LDC.64 R18, c[0x0][0x2a0] ;  /* 0x0000a800ff127b82 */ /* 0x000e220000000a00 */
[----:B------:R-:W-:Y:S02]  /*1d40*/  ISETP.LT.OR P4, PT, R17, RZ, P2 ;  /* 0x000000ff1100720c */ /* 0x000fe40001781670 */
[----:B------:R-:W-:Y:S02]  /*1d50*/  LEA.HI.X R17, R23, UR27, R6, 0x2, P6 ;  /* 0x0000001b17117c11 */ /* 0x000fe4000b0f1406 */
[----:B------:R-:W-:Y:S01]  /*1d60*/  ISETP.GE.OR P5, PT, R21, UR36, P5 ;  /* 0x0000002415007c0c */ /* 0x000fe2000afa6670 */
[----:B------:R-:W2:Y:S01]  /*1d70*/  @!P1 LDG.E R6, desc[UR12][R14.64+0x54] ;  /* 0x0000540c0e069981 */ /* 0x000ea2000c1e1900 */
[----:B------:R-:W-:-:S02]  /*1d80*/  ISETP.GE.OR P0, PT, R9, UR29, P0 ;  /* 0x0000001d09007c0c */ /* 0x000fc40008706670 */
[----:B------:R-:W-:Y:S01]  /*1d90*/  ISETP.LT.OR P2, PT, R12, RZ, P2 ;  /* 0x000000ff0c00720c */ /* 0x000fe20001741670 */
[----:B------:R-:W3:Y:S01]  /*1da0*/  @!P3 LDG.E R23, desc[UR12][R14.64+0x58] ;  /* 0x0000580c0e17b981 */ /* 0x000ee2000c1e1900 */
[----:B------:R-:W-:Y:S02]  /*1db0*/  ISETP.GE.OR P0, PT, R10, UR36, P0 ;  /* 0x000000240a007c0c */ /* 0x000fe40008706670 */
[C---:B------:R-:W-:Y:S01]  /*1dc0*/  ISETP.GE.OR P4, PT, R9.reuse, UR29, P4 ;  /* 0x0000001d09007c0c */ /* 0x040fe2000a786670 */
[----:B------:R-:W2:Y:S01]  /*1dd0*/  @!P1 LDG.E R12, desc[UR12][R16.64+0x8] ;  /* 0x0000080c100c9981 */ /* 0x000ea2000c1e1900 */
[----:B------:R-:W-:Y:S02]  /*1de0*/  ISETP.GE.OR P2, PT, R9, UR29, P2 ;  /* 0x0000001d09007c0c */ /* 0x000fe40009746670 */
[----:B------:R-:W-:Y:S01]  /*1df0*/  LEA R10, P6, R24, UR26, 0x2 ;  /* 0x0000001a180a7c11 */ /* 0x000fe2000f8c10ff */
[----:B------:R-:W3:Y:S01]  /*1e00*/  @!P3 LDG.E R22, desc[UR12][R16.64+0xc] ;  /* 0x00000c0c1016b981 */ /* 0x000ee2000c1e1900 */
[----:B------:R-:W-:-:S02]  /*1e10*/  ISETP.GE.OR P4, PT, R11, UR36, P4 ;  /* 0x000000240b007c0c */ /* 0x000fc4000a786670 */
[----:B------:R-:W-:Y:S01]  /*1e20*/  ISETP.GE.OR P2, PT, R21, UR36, P2 ;  /* 0x0000002415007c0c */ /* 0x000fe20009746670 */
[----:B------:R-:W4:Y:S01]  /*1e30*/  @!P5 LDG.E R28, desc[UR12][R16.64+0x10] ;  /* 0x0000100c101cd981 */ /* 0x000f22000c1e1900 */
[----:B------:R-:W-:-:S03]  /*1e40*/  LEA.HI.X R11, R24, UR27, R27, 0x2, P6 ;  /* 0x0000001b180b7c11 */ /* 0x000fc6000b0f141b */
[----:B------:R-:W4:Y:S04]  /*1e50*/  @!P5 LDG.E R26, desc[UR12][R14.64+0x5c] ;  /* 0x00005c0c0e1ad981 */ /* 0x000f28000c1e1900 */
[----:B------:R-:W5:Y:S04]  /*1e60*/  @!P0 LDG.E R24, desc[UR12][R14.64+0x60] ;  /* 0x0000600c0e188981 */ /* 0x000f68000c1e1900 */
[----:B------:R-:W5:Y:S01]  /*1e70*/  @!P0 LDG.E R25, desc[UR12][R10.64+0x8] ;  /* 0x0000080c0a198981 */ /* 0x000f62000c1e1900 */
[----:B0-----:R-:W-:-:S03]  /*1e80*/  IMAD.WIDE R18, R7, 0x4, R18 ;  /* 0x0000000407127825 */ /* 0x001fc600078e0212 */
[----:B------:R-:W5:Y:S04]  /*1e90*/  @!P4 LDG.E R9, desc[UR12][R14.64+0x64] ;  /* 0x0000640c0e09c981 */ /* 0x000f68000c1e1900 */
[----:B------:R-:W5:Y:S04]  /*1ea0*/  @!P4 LDG.E R21, desc[UR12][R10.64+0xc] ;  /* 0x00000c0c0a15c981 */ /* 0x000f68000c1e1900 */
[----:B------:R-:W5:Y:S04]  /*1eb0*/  @!P2 LDG.E R27, desc[UR12][R10.64+0x10] ;  /* 0x0000100c0a1ba981 */ /* 0x000f68000c1e1900 */
[----:B------:R-:W5:Y:S04]  /*1ec0*/  @!P2 LDG.E R16, desc[UR12][R14.64+0x68] ;  /* 0x0000680c0e10a981 */ /* 0x000f68000c1e1900 */
[----:B------:R-:W5:Y:S01]  /*1ed0*/  LDG.E R18, desc[UR12][R18.64] ;  /* 0x0000000c12127981 */ /* 0x000f62000c1e1900 */
[----:B------:R-:W-:-:S02]  /*1ee0*/  IMAD R4, R4, UR33, RZ ;  /* 0x0000002104047c24 */ /* 0x000fc4000f8e02ff */
[----:B------:R-:W-:Y:S02]  /*1ef0*/  IMAD R8, R8, UR32, RZ ;  /* 0x0000002008087c24 */ /* 0x000fe4000f8e02ff */
[----:B------:R-:W-:Y:S02]  /*1f00*/  IMAD R13, R13, UR31, RZ ;  /* 0x0000001f0d0d7c24 */ /* 0x000fe4000f8e02ff */
[----:B------:R-:W-:Y:S02]  /*1f10*/  IMAD R20, R20, UR38, RZ ;  /* 0x0000002614147c24 */ /* 0x000fe4000f8e02ff */
[----:B------:R-:W-:Y:S02]  /*1f20*/  IMAD R7, R7, UR30, RZ ;  /* 0x0000001e07077c24 */ /* 0x000fe4000f8e02ff */
[----:B--2---:R-:W-:Y:S01]  /*1f30*/  @!P1 FFMA.FTZ R5, R12, R6, R5 ;  /* 0x000000060c059223 */ /* 0x004fe20000010005 */
[----:B------:R-:W-:-:S03]  /*1f40*/  SHF.R.S32.HI R6, RZ, 0x1f, R4 ;  /* 0x0000001fff067819 */ /* 0x000fc60000011404 */
[----:B---3--:R-:W-:Y:S01]  /*1f50*/  @!P3 FFMA.FTZ R5, R22, R23, R5 ;  /* 0x000000171605b223 */ /* 0x008fe20000010005 */
[----:B------:R-:W-:Y:S02]  /*1f60*/  IADD3 R4, P1, P3, R13, R8, R4 ;  /* 0x000000080d047210 */ /* 0x000fe40007b3e004 */
[----:B------:R-:W-:Y:S02]  /*1f70*/  SHF.R.S32.HI R8, RZ, 0x1f, R8 ;  /* 0x0000001fff087819 */ /* 0x000fe40000011408 */
[----:B------:R-:W-:Y:S01]  /*1f80*/  SHF.R.S32.HI R13, RZ, 0x1f, R13 ;  /* 0x0000001fff0d7819 */ /* 0x000fe2000001140d */
[----:B----4-:R-:W-:-:S03]  /*1f90*/  @!P5 FFMA.FTZ R5, R28, R26, R5 ;  /* 0x0000001a1c05d223 */ /* 0x010fc60000010005 */
[----:B------:R-:W-:Y:S01]  /*1fa0*/  IADD3.X R6, R13, R8, R6, P1, P3 ;  /* 0x000000080d067210 */ /* 0x000fe20000fe6406 */
[----:B-----5:R-:W-:Y:S01]  /*1fb0*/  @!P0 FFMA.FTZ R5, R25, R24, R5 ;  /* 0x0000001819058223 */ /* 0x020fe20000010005 */
[--C-:B------:R-:W-:Y:S02]  /*1fc0*/  IADD3 R4, P0, P1, R20, R4, R7.reuse ;  /* 0x0000000414047210 */ /* 0x100fe4000791e007 */
[----:B------:R-:W-:Y:S02]  /*1fd0*/  SHF.R.S32.HI R20, RZ, 0x1f, R20 ;  /* 0x0000001fff147819 */ /* 0x000fe40000011414 */
[----:B------:R-:W-:Y:S01]  /*1fe0*/  SHF.R.S32.HI R7, RZ, 0x1f, R7 ;  /* 0x0000001fff077819 */ /* 0x000fe20000011407 */
[----:B------:R-:W-:-:S03]  /*1ff0*/  @!P4 FFMA.FTZ R5, R21, R9, R5 ;  /* 0x000000091505c223 */ /* 0x000fc60000010005 */
[----:B------:R-:W-:Y:S02]  /*2000*/  IADD3.X R7, R20, R6, R7, P0, P1 ;  /* 0x0000000614077210 */ /* 0x000fe400007e2407 */
[----:B------:R-:W-:Y:S01]  /*2010*/  LEA R6, P0, R4, UR34, 0x2 ;  /* 0x0000002204067c11 */ /* 0x000fe2000f8010ff */
[----:B------:R-:W-:-:S03]  /*2020*/  @!P2 FFMA.FTZ R5, R27, R16, R5 ;  /* 0x000000101b05a223 */ /* 0x000fc60000010005 */
[----:B------:R-:W-:Y:S02]  /*2030*/  LEA.HI.X R7, R4, UR35, R7, 0x2, P0 ;  /* 0x0000002304077c11 */ /* 0x000fe400080f1407 */
[----:B------:R-:W-:Y:S01]  /*2040*/  IADD3 R2, P0, R2, UR9, RZ ;  /* 0x0000000902027c10 */ /* 0x000fe2000ff1e0ff */
[----:B------:R-:W-:-:S04]  /*2050*/  FADD.FTZ R5, R18, R5 ;  /* 0x0000000512057221 */ /* 0x000fc80000010000 */
[----:B------:R-:W-:Y:S01]  /*2060*/  IMAD.X R3, RZ, RZ, R3, P0 ;  /* 0x000000ffff037224 */ /* 0x000fe200000e0603 */
[----:B------:R0:W-:Y:S01]  /*2070*/  STG.E desc[UR12][R6.64], R5 ;  /* 0x0000000506007986 */ /* 0x0001e2000c10190c */
[----:B------:R-:W-:-:S04]  /*2080*/  ISETP.GE.U32.AND P0, PT, R2, UR8, PT ;  /* 0x0000000802007c0c */ /* 0x000fc8000bf06070 */
[----:B------:R-:W-:-:S13]  /*2090*/  ISETP.GE.AND.EX P0, PT, R3, UR14, PT, P0 ;  /* 0x0000000e03007c0c */ /* 0x000fda000bf06300 */
[----:B0-----:R-:W-:Y:S05]  /*20a0*/  @!P0 BRA `(.L_x_423) ;  /* 0xffffffe400208947 */ /* 0x001fea000383ffff */
[----:B------:R-:W-:Y:S05]  /*20b0*/  BSYNC B0 ;  /* 0x0000000000007941 */ /* 0x000fea0003800000 */
.L_x_422:
[----:B------:R-:W-:Y:S05]  /*20c0*/  EXIT ;  /* 0x000000000000794d */ /* 0x000fea0003800000 */
.L_x_421:
        /* <DEDUP_REMOVED lines=24> */
.L_x_425:
[----:B------:R-:W0:Y:S01]  /*2250*/  LDC R8, c[0x0][0x254] ;  /* 0x00009500ff087b82 */ /* 0x000e220000000800 */
[----:B------:R-:W-:Y:S02]  /*2260*/  IABS R4, R2 ;  /* 0x0000000200047213 */ /* 0x000fe40000000000 */
[----:B------:R-:W-:-:S03]  /*2270*/  ISETP.NE.AND P4, PT, R0, RZ, PT ;  /* 0x000000ff0000720c */ /* 0x000fc60003f85270 */
        /* <DEDUP_REMOVED lines=21> */
[----:B---3--:R-:W-:Y:S01]  /*23d0*/  IMAD.MOV R4, RZ, RZ, -R7 ;  /* 0x000000ffff047224 */ /* 0x008fe200078e0a07 */
[----:B-1----:R-:W-:-:S03]  /*23e0*/  IABS R12, R11 ;  /* 0x0000000b000c7213 */ /* 0x002fc60000000000 */
        /* <DEDUP_REMOVED lines=22> */
[----:B0-----:R-:W-:-:S03]  /*2550*/  IMAD.MOV.U32 R12, RZ, RZ, RZ ;  /* 0x000000ffff0c7224 */ /* 0x001fc600078e00ff */
[----:B------:R-:W0:Y:S01]  /*2560*/  I2F.RP R14, R5 ;  /* 0x00000005000e7306 */ /* 0x000e220000209400 */
[----:B------:R-:W-:Y:S02]  /*2570*/  @P0 VIADD R6, R6, 0x1 ;  /* 0x0000000106060836 */ /* 0x000fe40000000000 */
[----:B---3--:R-:W-:-:S04]  /*2580*/  IMAD.MOV R17, RZ, RZ, -R13 ;  /* 0x000000ffff117224 */ /* 0x008fc800078e0a0d */
[----:B------:R-:W-:Y:S01]  /*2590*/  @!P2 IMAD.MOV R6, RZ, RZ, -R6 ;  /* 0x000000ffff06a224 */ /* 0x000fe200078e0a06 */
[----:B------:R-:W-:Y:S01]  /*25a0*/  @!P1 LOP3.LUT R6, RZ, R8, RZ, 0x33, !PT ;  /* 0x00000008ff069212 */ /* 0x000fe200078e33ff */
[----:B------:R-:W-:-:S03]  /*25b0*/  IMAD R17, R17, R4, RZ ;  /* 0x0000000411117224 */ /* 0x000fc600078e02ff */
[----:B------:R-:W-:Y:S01]  /*25c0*/  IABS R10, R6 ;  /* 0x00000006000a7213 */ /* 0x000fe20000000000 */
[----:B------:R-:W-:Y:S01]  /*25d0*/  IMAD.HI.U32 R12, R13, R17, R12 ;  /* 0x000000110d0c7227 */ /* 0x000fe200078e000c */
[----:B0-----:R-:W0:Y:S03]  /*25e0*/  MUFU.RCP R14, R14 ;  /* 0x0000000e000e7308 */ /* 0x001e260000001000 */
[----:B------:R-:W-:-:S04]  /*25f0*/  IMAD.MOV.U32 R13, RZ, RZ, R10 ;  /* 0x000000ffff0d7224 */ /* 0x000fc800078e000a */
[----:B------:R-:W-:-:S04]  /*2600*/  IMAD.HI.U32 R12, R12, R13, RZ ;  /* 0x0000000d0c0c7227 */ /* 0x000fc800078e00ff */
[----:B------:R-:W-:-:S04]  /*2610*/  IMAD.MOV R10, RZ, RZ, -R12 ;  /* 0x000000ffff0a7224 */ /* 0x000fc800078e0a0c */
[----:B------:R-:W-:Y:S01]  /*2620*/  IMAD R13, R4, R10, R13 ;  /* 0x0000000a040d7224 */ /* 0x000fe200078e020d */
[----:B------:R-:W-:Y:S01]  /*2630*/  IABS R10, R0 ;  /* 0x00000000000a7213 */ /* 0x000fe20000000000 */
[----:B0-----:R-:W-:-:S03]  /*2640*/  VIADD R16, R14, 0xffffffe ;  /* 0x0ffffffe0e107836 */ /* 0x001fc60000000000 */
[----:B------:R-:W-:Y:S01]  /*2650*/  ISETP.GT.U32.AND P1, PT, R4, R13, PT ;  /* 0x0000000d0400720c */ /* 0x000fe20003f24070 */
[----:B------:R0:W1:Y:S02]  /*2660*/  F2I.FTZ.U32.TRUNC.NTZ R17, R16 ;  /* 0x0000001000117305 */ /* 0x000064000021f000 */
        /* <DEDUP_REMOVED lines=10> */
[----:B------:R-:W-:Y:S02]  /*2710*/  IMAD.HI.U32 R13, R17, R13, R16 ;  /* 0x0000000d110d7227 */ /* 0x000fe400078e0010 */
[----:B------:R-:W0:Y:S02]  /*2720*/  I2F.RP R16, R10 ;  /* 0x0000000a00107306 */ /* 0x000e240000209400 */
[----:B------:R-:W-:Y:S01]  /*2730*/  @!P2 IMAD.MOV R12, RZ, RZ, -R12 ;  /* 0x000000ffff0ca224 */ /* 0x000fe200078e0a0c */
[----:B------:R-:W-:-:S04]  /*2740*/  @!P1 LOP3.LUT R12, RZ, R11, RZ, 0x33, !PT ;  /* 0x0000000bff0c9212 */ /* 0x000fc800078e33ff */
[----:B------:R-:W-:Y:S01]  /*2750*/  IABS R4, R12 ;  /* 0x0000000c00047213 */ /* 0x000fe20000000000 */
[----:B------:R-:W-:-:S04]  /*2760*/  IMAD.MOV R18, RZ, RZ, -R12 ;  /* 0x000000ffff127224 */ /* 0x000fc800078e0a0c */
[----:B------:R-:W-:Y:S01]  /*2770*/  IMAD.HI.U32 R13, R13, R4, RZ ;  /* 0x000000040d0d7227 */ /* 0x000fe200078e00ff */
[----:B0-----:R-:W0:Y:S03]  /*2780*/  MUFU.RCP R16, R16 ;  /* 0x0000001000107308 */ /* 0x001e260000001000 */
[----:B------:R-:W-:Y:S02]  /*2790*/  IMAD.MOV R14, RZ, RZ, -R13 ;  /* 0x000000ffff0e7224 */ /* 0x000fe400078e0a0d */
[----:B------:R-:W-:Y:S02]  /*27a0*/  IMAD R11, R11, R18, R6 ;  /* 0x000000120b0b7224 */ /* 0x000fe400078e0206 */
[----:B------:R-:W-:-:S05]  /*27b0*/  IMAD R4, R5, R14, R4 ;  /* 0x0000000e05047224 */ /* 0x000fca00078e0204 */
[----:B------:R-:W-:-:S13]  /*27c0*/  ISETP.GT.U32.AND P1, PT, R5, R4, PT ;  /* 0x000000040500720c */ /* 0x000fda0003f24070 */
        /* <DEDUP_REMOVED lines=8> */
[----:B------:R-:W-:-:S06]  /*2850*/  @P0 VIADD R13, R13, 0x1 ;  /* 0x000000010d0d0836 */ /* 0x000fcc0000000000 */
[----:B------:R-:W-:Y:S01]  /*2860*/  @!P2 IMAD.MOV R13, RZ, RZ, -R13 ;  /* 0x000000ffff0da224 */ /* 0x000fe200078e0a0d */
[----:B------:R-:W-:Y:S01]  /*2870*/  @!P1 LOP3.LUT R13, RZ, R7, RZ, 0x33, !PT ;  /* 0x00000007ff0d9212 */ /* 0x000fe200078e33ff */
[----:B0-----:R-:W-:-:S04]  /*2880*/  IMAD.MOV R17, RZ, RZ, -R5 ;  /* 0x000000ffff117224 */ /* 0x001fc800078e0a05 */
[----:B------:R-:W-:Y:S02]  /*2890*/  IMAD.MOV R4, RZ, RZ, -R13 ;  /* 0x000000ffff047224 */ /* 0x000fe400078e0a0d */
[----:B------:R-:W-:Y:S02]  /*28a0*/  IMAD R17, R17, R10, RZ ;  /* 0x0000000a11117224 */ /* 0x000fe400078e02ff */
[----:B------:R-:W-:Y:S01]  /*28b0*/  IMAD R7, R7, R4, R12 ;  /* 0x0000000407077224 */ /* 0x000fe200078e020c */
[----:B------:R-:W-:Y:S01]  /*28c0*/  IABS R4, R0 ;  /* 0x0000000000047213 */ /* 0x000fe20000000000 */
[----:B------:R-:W-:-:S03]  /*28d0*/  IMAD.MOV R12, RZ, RZ, -R15 ;  /* 0x000000ffff0c7224 */ /* 0x000fc600078e0a0f */
[----:B------:R-:W-:Y:S01]  /*28e0*/  IABS R14, R7 ;  /* 0x00000007000e7213 */ /* 0x000fe20000000000 */
[----:B------:R-:W-:Y:S02]  /*28f0*/  IMAD.MOV R16, RZ, RZ, -R4 ;  /* 0x000000ffff107224 */ /* 0x000fe400078e0a04 */
[----:B------:R-:W-:Y:S02]  /*2900*/  IMAD.MOV.U32 R4, RZ, RZ, RZ ;  /* 0x000000ffff047224 */ /* 0x000fe400078e00ff */
[----:B------:R-:W-:Y:S02]  /*2910*/  IMAD R12, R9, R12, R2 ;  /* 0x0000000c090c7224 */ /* 0x000fe400078e0202 */
[----:B------:R-:W-:-:S04]  /*2920*/  IMAD.HI.U32 R4, R5, R17, R4 ;  /* 0x0000001105047227 */ /* 0x000fc800078e0004 */
[----:B------:R-:W-:Y:S02]  /*2930*/  IMAD.MOV.U32 R17, RZ, RZ, R14 ;  /* 0x000000ffff117224 */ /* 0x000fe400078e000e */
[----:B--2---:R-:W-:Y:S02]  /*2940*/  IMAD R21, R12, UR20, -R21 ;  /* 0x000000140c157c24 */ /* 0x004fe4000f8e0a15 */
[----:B------:R-:W-:Y:S02]  /*2950*/  IMAD.HI.U32 R14, R4, R17, RZ ;  /* 0x00000011040e7227 */ /* 0x000fe400078e00ff */
[----:B------:R-:W0:Y:S02]  /*2960*/  LDC.64 R4, c[0x0][0x2a8] ;  /* 0x0000aa00ff047b82 */ /* 0x000e240000000a00 */
[----:B------:R-:W-:Y:S02]  /*2970*/  IMAD R17, R14, R16, R17 ;  /* 0x000000100e117224 */ /* 0x000fe400078e0211 */
[----:B------:R-:W-:-:S02]  /*2980*/  IMAD.MOV R16, RZ, RZ, -R6 ;  /* 0x000000ffff107224 */ /* 0x000fc400078e0a06 */
[C---:B------:R-:W-:Y:S01]  /*2990*/  VIADD R6, R21.reuse, 0x1 ;  /* 0x0000000115067836 */ /* 0x040fe20000000000 */
[----:B------:R-:W-:Y:S01]  /*29a0*/  ISETP.GT.U32.AND P0, PT, R10, R17, PT ;  /* 0x000000110a00720c */ /* 0x000fe20003f04070 */
[----:B------:R-:W-:Y:S02]  /*29b0*/  IMAD R8, R8, R16, R15 ;  /* 0x0000001008087224 */ /* 0x000fe400078e020f */
[----:B------:R-:W-:-:S05]  /*29c0*/  IMAD R16, R21, UR25, RZ ;  /* 0x0000001915107c24 */ /* 0x000fca000f8e02ff */
[----:B------:R-:W-:-:S05]  /*29d0*/  SHF.R.S32.HI R18, RZ, 0x1f, R16 ;  /* 0x0000001fff127819 */ /* 0x000fca0000011410 */
[----:B------:R-:W-:Y:S02]  /*29e0*/  @!P0 IMAD.IADD R17, R17, 0x1, -R10 ;  /* 0x0000000111118824 */ /* 0x000fe400078e0a0a */
[----:B------:R-:W-:Y:S02]  /*29f0*/  @!P0 VIADD R14, R14, 0x1 ;  /* 0x000000010e0e8836 */ /* 0x000fe40000000000 */
[----:B0-----:R-:W-:Y:S01]  /*2a00*/  IMAD R20, R8, R5, -R20 ;  /* 0x0000000508147224 */ /* 0x001fe200078e0a14 */
[----:B------:R-:W-:Y:S01]  /*2a10*/  ISETP.GE.U32.AND P1, PT, R17, R10, PT ;  /* 0x0000000a1100720c */ /* 0x000fe20003f26070 */
[----:B------:R-:W-:Y:S01]  /*2a20*/  IMAD R25, R11, R4, -UR21 ;  /* 0x800000150b197e24 */ /* 0x000fe2000f8e0204 */
[----:B------:R-:W-:Y:S01]  /*2a30*/  LOP3.LUT R5, R7, R0, RZ, 0x3c, !PT ;  /* 0x0000000007057212 */ /* 0x000fe200078e3cff */
[C---:B------:R-:W-:Y:S02]  /*2a40*/  IMAD R10, R20.reuse, UR24, RZ ;  /* 0x00000018140a7c24 */ /* 0x040fe4000f8e02ff */
[----:B------:R-:W-:Y:S01]  /*2a50*/  IMAD R9, R25, UR23, RZ ;  /* 0x0000001719097c24 */ /* 0x000fe2000f8e02ff */
[----:B------:R-:W-:-:S02]  /*2a60*/  LOP3.LUT R4, R20, R25, RZ, 0xfc, !PT ;  /* 0x0000001914047212 */ /* 0x000fc400078efcff */
[----:B------:R-:W-:Y:S02]  /*2a70*/  ISETP.GE.AND P2, PT, R5, RZ, PT ;  /* 0x000000ff0500720c */ /* 0x000fe40003f46270 */
[----:B------:R-:W-:Y:S02]  /*2a80*/  ISETP.GE.AND P0, PT, R25, UR28, PT ;  /* 0x0000001c19007c0c */ /* 0x000fe4000bf06270 */
[----:B------:R-:W-:Y:S01]  /*2a90*/  LOP3.LUT R5, R4, R21, RZ, 0xfc, !PT ;  /* 0x0000001504057212 */ /* 0x000fe200078efcff */
[----:B------:R-:W-:Y:S01]  /*2aa0*/  @P1 VIADD R14, R14, 0x1 ;  /* 0x000000010e0e1836 */ /* 0x000fe20000000000 */
[----:B------:R-:W-:Y:S02]  /*2ab0*/  SHF.R.S32.HI R17, RZ, 0x1f, R10 ;  /* 0x0000001fff117819 */ /* 0x000fe4000001140a */
[----:B------:R-:W-:Y:S01]  /*2ac0*/  ISETP.LT.OR P1, PT, R5, RZ, P0 ;  /* 0x000000ff0500720c */ /* 0x000fe20000721670 */
[----:B------:R-:W-:Y:S02]  /*2ad0*/  IMAD.MOV.U32 R5, RZ, RZ, R14 ;  /* 0x000000ffff057224 */ /* 0x000fe400078e000e */
[----:B------:R-:W0:Y:S01]  /*2ae0*/  LDC.64 R14, c[0x0][0x270] ;  /* 0x00009c00ff0e7b82 */ /* 0x000e220000000a00 */
[----:B------:R-:W-:Y:S01]  /*2af0*/  ISETP.GE.OR P1, PT, R20, UR29, P1 ;  /* 0x0000001d14007c0c */ /* 0x000fe20008f26670 */
[----:B------:R-:W-:Y:S01]  /*2b00*/  @!P2 IMAD.MOV R5, RZ, RZ, -R5 ;  /* 0x000000ffff05a224 */ /* 0x000fe200078e0a05 */
[----:B------:R-:W-:-:S02]  /*2b10*/  @!P4 LOP3.LUT R5, RZ, R0, RZ, 0x33, !PT ;  /* 0x00000000ff05c212 */ /* 0x000fc400078e33ff */
[----:B------:R-:W-:Y:S02]  /*2b20*/  IADD3 R22, P2, P3, R9, R10, R16 ;  /* 0x0000000a09167210 */ /* 0x000fe40007b5e010 */
[----:B------:R-:W-:Y:S01]  /*2b30*/  SHF.R.S32.HI R16, RZ, 0x1f, R9 ;  /* 0x0000001fff107819 */ /* 0x000fe20000011409 */
[----:B------:R-:W-:Y:S01]  /*2b40*/  IMAD R9, R13, UR31, RZ ;  /* 0x0000001f0d097c24 */ /* 0x000fe2000f8e02ff */
[----:B------:R-:W-:Y:S01]  /*2b50*/  ISETP.GE.OR P1, PT, R21, UR30, P1 ;  /* 0x0000001e15007c0c */ /* 0x000fe20008f26670 */
[----:B------:R-:W-:Y:S01]  /*2b60*/  IMAD R10, R5, UR22, RZ ;  /* 0x00000016050a7c24 */ /* 0x000fe2000f8e02ff */
[----:B------:R-:W-:Y:S02]  /*2b70*/  IADD3.X R16, R16, R17, R18, P2, P3 ;  /* 0x0000001110107210 */ /* 0x000fe400017e6412 */
[--C-:B------:R-:W-:Y:S02]  /*2b80*/  SHF.R.S32.HI R5, RZ, 0x1f, R9.reuse ;  /* 0x0000001fff057819 */ /* 0x100fe40000011409 */
[----:B------:R-:W-:Y:S01]  /*2b90*/  IADD3 R22, P3, P4, R10, R22, R9 ;  /* 0x000000160a167210 */ /* 0x000fe20007c7e009 */
[----:B------:R-:W-:Y:S01]  /*2ba0*/  IMAD R9, R7, UR19, RZ ;  /* 0x0000001307097c24 */ /* 0x000fe2000f8e02ff */
[----:B------:R-:W-:-:S02]  /*2bb0*/  SHF.R.S32.HI R10, RZ, 0x1f, R10 ;  /* 0x0000001fff0a7819 */ /* 0x000fc4000001140a */
[----:B------:R-:W-:Y:S02]  /*2bc0*/  LOP3.LUT R17, R4, R6, RZ, 0xfc, !PT ;  /* 0x0000000604117212 */ /* 0x000fe400078efcff */
[----:B------:R-:W-:Y:S02]  /*2bd0*/  IADD3.X R5, R10, R16, R5, P3, P4 ;  /* 0x000000100a057210 */ /* 0x000fe40001fe8405 */
[C---:B------:R-:W-:Y:S01]  /*2be0*/  LEA R16, P3, R22.reuse, UR26, 0x2 ;  /* 0x0000001a16107c11 */ /* 0x040fe2000f8610ff */
[----:B0-----:R-:W-:Y:S01]  /*2bf0*/  IMAD.WIDE R14, R9, 0x4, R14 ;  /* 0x00000004090e7825 */ /* 0x001fe200078e020e */
[----:B------:R-:W-:Y:S02]  /*2c00*/  ISETP.LT.OR P2, PT, R17, RZ, P0 ;  /* 0x000000ff1100720c */ /* 0x000fe40000741670 */
[----:B------:R-:W-:Y:S01]  /*2c10*/  LEA.HI.X R17, R22, UR27, R5, 0x2, P3 ;  /* 0x0000001b16117c11 */ /* 0x000fe200098f1405 */
[----:B------:R-:W-:Y:S01]  /*2c20*/  VIADD R9, R21, 0x2 ;  /* 0x0000000215097836 */ /* 0x000fe20000000000 */
[----:B------:R-:W-:Y:S01]  /*2c30*/  ISETP.GE.OR P2, PT, R20, UR29, P2 ;  /* 0x0000001d14007c0c */ /* 0x000fe20009746670 */
[----:B------:R-:W2:Y:S03]  /*2c40*/  @!P1 LDG.E R10, desc[UR12][R14.64] ;  /* 0x0000000c0e0a9981 */ /* 0x000ea6000c1e1900 */
[----:B------:R-:W-:Y:S01]  /*2c50*/  ISETP.GE.OR P3, PT, R6, UR30, P2 ;  /* 0x0000001e06007c0c */ /* 0x000fe20009766670 */
[----:B------:R-:W2:-:S12]  /*2c60*/  @!P1 LDG.E R19, desc[UR12][R16.64] ;  /* 0x0000000c10139981 */ /* 0x000e98000c1e1900 */
[----:B------:R-:W3:Y:S04]  /*2c70*/  @!P3 LDG.E R18, desc[UR12][R14.64+0x4] ;  /* 0x0000040c0e12b981 */ /* 0x000ee8000c1e1900 */
[----:B------:R-:W3:Y:S01]  /*2c80*/  @!P3 LDG.E R27, desc[UR12][R16.64+0x4] ;  /* 0x0000040c101bb981 */ /* 0x000ee2000c1e1900 */
[----:B------:R-:W-:-:S04]  /*2c90*/  LOP3.LUT R4, R4, R9, RZ, 0xfc, !PT ;  /* 0x0000000904047212 */ /* 0x000fc800078efcff */
[----:B------:R-:W-:-:S04]  /*2ca0*/  ISETP.LT.OR P2, PT, R4, RZ, P0 ;  /* 0x000000ff0400720c */ /* 0x000fc80000741670 */
[----:B------:R-:W-:-:S04]  /*2cb0*/  ISETP.GE.OR P2, PT, R20, UR29, P2 ;  /* 0x0000001d14007c0c */ /* 0x000fc80009746670 */
[----:B------:R-:W-:-:S13]  /*2cc0*/  ISETP.GE.OR P2, PT, R9, UR30, P2 ;  /* 0x0000001e09007c0c */ /* 0x000fda0009746670 */
[----:B------:R0:W4:Y:S04]  /*2cd0*/  @!P2 LDG.E R23, desc[UR12][R16.64+0x8] ;  /* 0x0000080c1017a981 */ /* 0x000128000c1e1900 */
[----:B------:R-:W4:Y:S01]  /*2ce0*/  @!P2 LDG.E R26, desc[UR12][R14.64+0x8] ;  /* 0x0000080c0e1aa981 */ /* 0x000f22000c1e1900 */
[----:B------:R-:W-:Y:S02]  /*2cf0*/  VIADD R24, R20, 0x1 ;  /* 0x0000000114187836 */ /* 0x000fe40000000000 */
[----:B------:R-:W-:Y:S01]  /*2d00*/  IMAD.MOV.U32 R4, RZ, RZ, RZ ;  /* 0x000000ffff047224 */ /* 0x000fe200078e00ff */
[----:B0-----:R-:W-:-:S04]  /*2d10*/  IADD3 R16, P4, R22, UR15, RZ ;  /* 0x0000000f16107c10 */ /* 0x001fc8000ff9e0ff */
[----:B------:R-:W-:Y:S01]  /*2d20*/  IADD3.X R17, R5, UR16, RZ, P4, !PT ;  /* 0x0000001005117c10 */ /* 0x000fe2000a7fe4ff */
[----:B--2---:R-:W-:Y:S01]  /*2d30*/  @!P1 FFMA.FTZ R4, R10, R19, RZ ;  /* 0x000000130a049223 */ /* 0x004fe200000100ff */
[----:B------:R-:W-:-:S04]  /*2d40*/  LOP3.LUT R10, R24, R25, RZ, 0xfc, !PT ;  /* 0x00000019180a7212 */ /* 0x000fc800078efcff */
[----:B------:R-:W-:-:S04]  /*2d50*/  LOP3.LUT R19, R10, R21, RZ, 0xfc, !PT ;  /* 0x000000150a137212 */ /* 0x000fc800078efcff */
[----:B------:R-:W-:-:S04]  /*2d60*/  ISETP.LT.OR P1, PT, R19, RZ, P0 ;  /* 0x000000ff1300720c */ /* 0x000fc80000721670 */
[----:B------:R-:W-:Y:S01]  /*2d70*/  ISETP.GE.OR P1, PT, R24, UR29, P1 ;  /* 0x0000001d18007c0c */ /* 0x000fe20008f26670 */
[----:B---3--:R-:W-:Y:S01]  /*2d80*/  @!P3 FFMA.FTZ R4, R27, R18, R4 ;  /* 0x000000121b04b223 */ /* 0x008fe20000010004 */
[----:B------:R-:W-:Y:S02]  /*2d90*/  LOP3.LUT R18, R10, R6, RZ, 0xfc, !PT ;  /* 0x000000060a127212 */ /* 0x000fe400078efcff */
[----:B------:R-:W-:Y:S02]  /*2da0*/  ISETP.GE.OR P1, PT, R21, UR30, P1 ;  /* 0x0000001e15007c0c */ /* 0x000fe40008f26670 */
[----:B------:R-:W-:Y:S02]  /*2db0*/  ISETP.LT.OR P3, PT, R18, RZ, P0 ;  /* 0x000000ff1200720c */ /* 0x000fe40000761670 */
[----:B------:R-:W-:Y:S02]  /*2dc0*/  LEA R18, P4, R16, UR26, 0x2 ;  /* 0x0000001a10127c11 */ /* 0x000fe4000f8810ff */
[----:B------:R-:W-:-:S02]  /*2dd0*/  ISETP.GE.OR P3, PT, R24, UR29, P3 ;  /* 0x0000001d18007c0c */ /* 0x000fc40009f66670 */
[----:B------:R-:W-:Y:S02]  /*2de0*/  LEA.HI.X R19, R16, UR27, R17, 0x2, P4 ;  /* 0x0000001b10137c11 */ /* 0x000fe4000a0f1411 */
[----:B------:R-:W-:-:S03]  /*2df0*/  ISETP.GE.OR P3, PT, R6, UR30, P3 ;  /* 0x0000001e06007c0c */ /* 0x000fc60009f66670 */
[----:B------:R-:W2:Y:S04]  /*2e00*/  @!P1 LDG.E R28, desc[UR12][R14.64+0xc] ;  /* 0x00000c0c0e1c9981 */ /* 0x000ea8000c1e1900 */
[----:B------:R-:W2:Y:S06]  /*2e10*/  @!P1 LDG.E R27, desc[UR12][R18.64+0x8] ;  /* 0x0000080c121b9981 */ /* 0x000eac000c1e1900 */
        /* <DEDUP_REMOVED lines=12> */
[----:B---3--:R-:W-:-:S03]  /*2ee0*/  @!P3 FFMA.FTZ R4, R17, R16, R4 ;  /* 0x000000101104b223 */ /* 0x008fc60000010004 */
[----:B------:R-:W-:Y:S01]  /*2ef0*/  IADD3 R17, P3, R10, UR15, RZ ;  /* 0x0000000f0a117c10 */ /* 0x000fe2000ff7e0ff */
[----:B------:R-:W-:Y:S01]  /*2f00*/  VIADD R10, R20, 0x2 ;  /* 0x00000002140a7836 */ /* 0x000fe20000000000 */
[----:B------:R-:W-:-:S04]  /*2f10*/  IADD3.X R28, R5, UR16, RZ, P1, P4 ;  /* 0x00000010051c7c10 */ /* 0x000fc80008fe84ff */
[----:B0-----:R-:W-:Y:S02]  /*2f20*/  LOP3.LUT R18, R10, R25, RZ, 0xfc, !PT ;  /* 0x000000190a127212 */ /* 0x001fe400078efcff */
[----:B------:R-:W-:Y:S02]  /*2f30*/  IADD3.X R28, R28, UR16, RZ, P3, !PT ;  /* 0x000000101c1c7c10 */ /* 0x000fe40009ffe4ff */
[C---:B------:R-:W-:Y:S02]  /*2f40*/  LEA R16, P1, R17.reuse, UR26, 0x2 ;  /* 0x0000001a11107c11 */ /* 0x040fe4000f8210ff */
[----:B------:R-:W-:Y:S02]  /*2f50*/  LOP3.LUT R19, R18, R21, RZ, 0xfc, !PT ;  /* 0x0000001512137212 */ /* 0x000fe400078efcff */
[----:B------:R-:W-:Y:S02]  /*2f60*/  LEA.HI.X R17, R17, UR27, R28, 0x2, P1 ;  /* 0x0000001b11117c11 */ /* 0x000fe400088f141c */
[----:B------:R-:W-:-:S02]  /*2f70*/  ISETP.LT.OR P1, PT, R19, RZ, P0 ;  /* 0x000000ff1300720c */ /* 0x000fc40000721670 */
[----:B------:R-:W-:Y:S02]  /*2f80*/  LOP3.LUT R19, R18, R6, RZ, 0xfc, !PT ;  /* 0x0000000612137212 */ /* 0x000fe400078efcff */
[C---:B------:R-:W-:Y:S02]  /*2f90*/  ISETP.GE.OR P1, PT, R10.reuse, UR29, P1 ;  /* 0x0000001d0a007c0c */ /* 0x040fe40008f26670 */
        /* <DEDUP_REMOVED lines=27> */
[----:B----4-:R-:W-:-:S03]  /*3150*/  @!P2 FFMA.FTZ R4, R19, R26, R4 ;  /* 0x0000001a1304a223 */ /* 0x010fc60000010004 */
[----:B------:R-:W-:Y:S02]  /*3160*/  @!P1 IADD3.X R26, R5, UR10, RZ, P3, !PT ;  /* 0x0000000a051a9c10 */ /* 0x000fe40009ffe4ff */
[----:B------:R-:W-:-:S04]  /*3170*/  @!P1 LEA R16, P2, R17, UR26, 0x2 ;  /* 0x0000001a11109c11 */ /* 0x000fc8000f8410ff */
[----:B------:R-:W-:Y:S02]  /*3180*/  @!P1 LEA.HI.X R17, R17, UR27, R26, 0x2, P2 ;  /* 0x0000001b11119c11 */ /* 0x000fe400090f141a */
[----:B------:R-:W2:Y:S04]  /*3190*/  @!P1 LDG.E R26, desc[UR12][R14.64+0x24] ;  /* 0x0000240c0e1a9981 */ /* 0x000ea8000c1e1900 */
[----:B------:R0:W2:Y:S01]  /*31a0*/  @!P1 LDG.E R19, desc[UR12][R16.64] ;  /* 0x0000000c10139981 */ /* 0x0000a2000c1e1900 */
        /* <DEDUP_REMOVED lines=8> */
[----:B------:R-:W-:-:S04]  /*3230*/  @!P2 IADD3 R18, P4, R22, UR17, RZ ;  /* 0x000000111612ac10 */ /* 0x000fc8000ff9e0ff */
[----:B0-----:R-:W-:Y:S02]  /*3240*/  @!P2 IADD3.X R17, R5, UR10, RZ, P4, !PT ;  /* 0x0000000a0511ac10 */ /* 0x001fe4000a7fe4ff */
[C---:B------:R-:W-:Y:S01]  /*3250*/  @!P2 LEA R16, P4, R18.reuse, UR26, 0x2 ;  /* 0x0000001a1210ac11 */ /* 0x040fe2000f8810ff */
[----:B------:R-:W3:Y:S03]  /*3260*/  @!P3 LDG.E R27, desc[UR12][R14.64+0x2c] ;  /* 0x00002c0c0e1bb981 */ /* 0x000ee6000c1e1900 */
[----:B------:R-:W-:-:S06]  /*3270*/  @!P2 LEA.HI.X R17, R18, UR27, R17, 0x2, P4 ;  /* 0x0000001b1211ac11 */ /* 0x000fcc000a0f1411 */
[----:B------:R0:W4:Y:S01]  /*3280*/  @!P2 LDG.E R17, desc[UR12][R16.64+0x4] ;  /* 0x0000040c1011a981 */ /* 0x000122000c1e1900 */
[----:B--2---:R-:W-:Y:S01]  /*3290*/  @!P1 FFMA.FTZ R4, R19, R26, R4 ;  /* 0x0000001a13049223 */ /* 0x004fe20000010004 */
[----:B------:R-:W-:Y:S02]  /*32a0*/  @!P3 IADD3 R19, P1, R22, UR17, RZ ;  /* 0x000000111613bc10 */ /* 0x000fe4000ff3e0ff */
[----:B------:R-:W4:Y:S02]  /*32b0*/  @!P2 LDG.E R26, desc[UR12][R14.64+0x28] ;  /* 0x0000280c0e1aa981 */ /* 0x000f24000c1e1900 */
[----:B------:R-:W-:Y:S02]  /*32c0*/  @!P3 IADD3.X R28, R5, UR10, RZ, P1, !PT ;  /* 0x0000000a051cbc10 */ /* 0x000fe40008ffe4ff */
[----:B------:R-:W-:-:S04]  /*32d0*/  @!P3 LEA R18, P1, R19, UR26, 0x2 ;  /* 0x0000001a1312bc11 */ /* 0x000fc8000f8210ff */
[----:B------:R-:W-:-:S06]  /*32e0*/  @!P3 LEA.HI.X R19, R19, UR27, R28, 0x2, P1 ;  /* 0x0000001b1313bc11 */ /* 0x000fcc00088f141c */
[----:B------:R-:W3:Y:S01]  /*32f0*/  @!P3 LDG.E R19, desc[UR12][R18.64+0x8] ;  /* 0x0000080c1213b981 */ /* 0x000ee2000c1e1900 */
[----:B0-----:R-:W-:Y:S02]  /*3300*/  IMAD.U32 R16, RZ, RZ, UR16 ;  /* 0x00000010ff107e24 */ /* 0x001fe4000f8e00ff */
[----:B----4-:R-:W-:Y:S01]  /*3310*/  @!P2 FFMA.FTZ R4, R17, R26, R4 ;  /* 0x0000001a1104a223 */ /* 0x010fe20000010004 */
[----:B------:R-:W-:-:S04]  /*3320*/  LOP3.LUT R26, R24, R23, RZ, 0xfc, !PT ;  /* 0x00000017181a7212 */ /* 0x000fc800078efcff */
[----:B------:R-:W-:-:S04]  /*3330*/  LOP3.LUT R28, R26, R21, RZ, 0xfc, !PT ;  /* 0x000000151a1c7212 */ /* 0x000fc800078efcff */
[----:B------:R-:W-:Y:S01]  /*3340*/  ISETP.LT.OR P1, PT, R28, RZ, P0 ;  /* 0x000000ff1c00720c */ /* 0x000fe20000721670 */
[----:B---3--:R-:W-:Y:S01]  /*3350*/  @!P3 FFMA.FTZ R4, R19, R27, R4 ;  /* 0x0000001b1304b223 */ /* 0x008fe20000010004 */
[----:B------:R-:W-:Y:S02]  /*3360*/  IMAD.U32 R27, RZ, RZ, UR15 ;  /* 0x0000000fff1b7e24 */ /* 0x000fe4000f8e00ff */
[----:B------:R-:W-:-:S03]  /*3370*/  ISETP.GE.OR P1, PT, R24, UR29, P1 ;  /* 0x0000001d18007c0c */ /* 0x000fc60008f26670 */
        /* <DEDUP_REMOVED lines=17> */
[----:B------:R-:W-:-:S13]  /*3490*/  ISETP.GE.OR P1, PT, R9, UR30, P3 ;  /* 0x0000001e09007c0c */ /* 0x000fda0009f26670 */
[----:B------:R-:W3:Y:S01]  /*34a0*/  @!P1 LDG.E R29, desc[UR12][R16.64+0x10] ;  /* 0x0000100c101d9981 */ /* 0x000ee2000c1e1900 */
[----:B--2---:R-:W-:Y:S01]  /*34b0*/  @!P2 FFMA.FTZ R4, R19, R26, R4 ;  /* 0x0000001a1304a223 */ /* 0x004fe20000010004 */
[----:B------:R-:W-:-:S05]  /*34c0*/  IMAD.U32 R26, RZ, RZ, UR15 ;  /* 0x0000000fff1a7e24 */ /* 0x000fca000f8e00ff */
[----:B------:R-:W-:Y:S02]  /*34d0*/  IADD3 R27, P2, P3, R26, 0x2, R27 ;  /* 0x000000021a1b7810 */ /* 0x000fe40007b5e01b */
[----:B------:R-:W-:Y:S02]  /*34e0*/  LOP3.LUT R26, R10, R23, RZ, 0xfc, !PT ;  /* 0x000000170a1a7212 */ /* 0x000fe400078efcff */
[----:B------:R-:W-:Y:S01]  /*34f0*/  IADD3.X R28, RZ, UR16, R18, P2, P3 ;  /* 0x00000010ff1c7c10 */ /* 0x000fe200097e6412 */
[----:B------:R-:W3:Y:S01]  /*3500*/  @!P1 LDG.E R23, desc[UR12][R14.64+0x38] ;  /* 0x0000380c0e179981 */ /* 0x000ee2000c1e1900 */
[----:B------:R-:W-:-:S04]  /*3510*/  LEA R18, P2, R27, UR26, 0x2 ;  /* 0x0000001a1b127c11 */ /* 0x000fc8000f8410ff */
[----:B------:R-:W-:Y:S02]  /*3520*/  LEA.HI.X R19, R27, UR27, R28, 0x2, P2 ;  /* 0x0000001b1b137c11 */ /* 0x000fe400090f141c */
[----:B------:R-:W-:-:S04]  /*3530*/  LOP3.LUT R27, R26, R21, RZ, 0xfc, !PT ;  /* 0x000000151a1b7212 */ /* 0x000fc800078efcff */
        /* <DEDUP_REMOVED lines=10> */
[----:B------:R-:W-:-:S04]  /*35e0*/  LOP3.LUT R26, R26, R9, RZ, 0xfc, !PT ;  /* 0x000000091a1a7212 */ /* 0x000fc800078efcff */
[----:B------:R-:W-:-:S04]  /*35f0*/  ISETP.LT.OR P0, PT, R26, RZ, P0 ;  /* 0x000000ff1a00720c */ /* 0x000fc80000701670 */
[----:B------:R-:W-:Y:S01]  /*3600*/  ISETP.GE.OR P0, PT, R10, UR29, P0 ;  /* 0x0000001d0a007c0c */ /* 0x000fe20008706670 */
[----:B--2---:R-:W-:Y:S02]  /*3610*/  @!P2 FFMA.FTZ R4, R17, R16, R4 ;  /* 0x000000101104a223 */ /* 0x004fe40000010004 */
[----:B------:R-:W2:Y:S04]  /*3620*/  @!P1 LDG.E R16, desc[UR12][R14.64+0x40] ;  /* 0x0000400c0e109981 */ /* 0x000ea8000c1e1900 */
[----:B------:R-:W2:Y:S01]  /*3630*/  @!P1 LDG.E R17, desc[UR12][R18.64+0xc] ;  /* 0x00000c0c12119981 */ /* 0x000ea2000c1e1900 */
[----:B------:R-:W-:-:S13]  /*3640*/  ISETP.GE.OR P2, PT, R9, UR30, P0 ;  /* 0x0000001e09007c0c */ /* 0x000fda0008746670 */
[----:B------:R0:W3:Y:S04]  /*3650*/  @!P2 LDG.E R27, desc[UR12][R18.64+0x10] ;  /* 0x0000100c121ba981 */ /* 0x0000e8000c1e1900 */
[----:B------:R-:W3:Y:S01]  /*3660*/  @!P2 LDG.E R23, desc[UR12][R14.64+0x44] ;  /* 0x0000440c0e17a981 */ /* 0x000ee2000c1e1900 */
[----:B------:R-:W-:Y:S02]  /*3670*/  IMAD.U32 R29, RZ, RZ, UR6 ;  /* 0x00000006ff1d7e24 */ /* 0x000fe4000f8e00ff */
[----:B------:R-:W-:-:S03]  /*3680*/  IMAD.U32 R26, RZ, RZ, UR7 ;  /* 0x00000007ff1a7e24 */ /* 0x000fc6000f8e00ff */
[----:B------:R-:W-:Y:S01]  /*3690*/  IADD3 R22, P0, P3, R29, UR17, R22 ;  /* 0x000000111d167c10 */ /* 0x000fe2000fb1e016 */
[----:B------:R-:W-:-:S03]  /*36a0*/  VIADD R25, R25, 0x2 ;  /* 0x0000000219197836 */ /* 0x000fc60000000000 */
[----:B------:R-:W-:Y:S02]  /*36b0*/  IADD3.X R5, R26, UR10, R5, P0, P3 ;  /* 0x0000000a1a057c10 */ /* 0x000fe400087e6405 */
[----:B------:R-:W-:Y:S02]  /*36c0*/  IADD3 R26, P0, R22, UR17, RZ ;  /* 0x00000011161a7c10 */ /* 0x000fe4000ff1e0ff */
[----:B0-----:R-:W-:-:S04]  /*36d0*/  LOP3.LUT R18, R20, R25, RZ, 0xfc, !PT ;  /* 0x0000001914127212 */ /* 0x001fc800078efcff */
[----:B------:R-:W-:Y:S01]  /*36e0*/  LOP3.LUT R19, R18, R21, RZ, 0xfc, !PT ;  /* 0x0000001512137212 */ /* 0x000fe200078efcff */
[----:B--2---:R-:W-:Y:S01]  /*36f0*/  @!P1 FFMA.FTZ R4, R17, R16, R4 ;  /* 0x0000001011049223 */ /* 0x004fe20000010004 */
[----:B------:R-:W-:Y:S02]  /*3700*/  IADD3.X R17, R5, UR10, RZ, P0, !PT ;  /* 0x0000000a05117c10 */ /* 0x000fe400087fe4ff */
[C---:B------:R-:W-:Y:S02]  /*3710*/  LEA R16, P0, R26.reuse, UR26, 0x2 ;  /* 0x0000001a1a107c11 */ /* 0x040fe4000f8010ff */
[----:B------:R-:W-:Y:S02]  /*3720*/  ISETP.GE.AND P1, PT, R25, UR28, PT ;  /* 0x0000001c19007c0c */ /* 0x000fe4000bf26270 */
[----:B------:R-:W-:Y:S02]  /*3730*/  LEA.HI.X R17, R26, UR27, R17, 0x2, P0 ;  /* 0x0000001b1a117c11 */ /* 0x000fe400080f1411 */
[----:B------:R-:W-:-:S04]  /*3740*/  ISETP.LT.OR P0, PT, R19, RZ, P1 ;  /* 0x000000ff1300720c */ /* 0x000fc80000f01670 */
[----:B------:R-:W-:-:S04]  /*3750*/  ISETP.GE.OR P0, PT, R20, UR29, P0 ;  /* 0x0000001d14007c0c */ /* 0x000fc80008706670 */
[----:B------:R-:W-:Y:S02]  /*3760*/  ISETP.GE.OR P0, PT, R21, UR30, P0 ;  /* 0x0000001e15007c0c */ /* 0x000fe40008706670 */
[C---:B------:R-:W-:Y:S01]  /*3770*/  LOP3.LUT R19, R18.reuse, R6, RZ, 0xfc, !PT ;  /* 0x0000000612137212 */ /* 0x040fe200078efcff */
[----:B---3--:R-:W-:Y:S01]  /*3780*/  @!P2 FFMA.FTZ R4, R27, R23, R4 ;  /* 0x000000171b04a223 */ /* 0x008fe20000010004 */
[----:B------:R-:W-:Y:S02]  /*3790*/  LOP3.LUT R18, R18, R9, RZ, 0xfc, !PT ;  /* 0x0000000912127212 */ /* 0x000fe400078efcff */
[----:B------:R-:W-:Y:S02]  /*37a0*/  ISETP.LT.OR P2, PT, R19, RZ, P1 ;  /* 0x000000ff1300720c */ /* 0x000fe40000f41670 */
[----:B------:R-:W-:Y:S02]  /*37b0*/  ISETP.LT.OR P3, PT, R18, RZ, P1 ;  /* 0x000000ff1200720c */ /* 0x000fe40000f61670 */
[----:B------:R-:W-:-:S03]  /*37c0*/  ISETP.GE.OR P2, PT, R20, UR29, P2 ;  /* 0x0000001d14007c0c */ /* 0x000fc60009746670 */
[----:B------:R-:W2:Y:S04]  /*37d0*/  @!P0 LDG.E R27, desc[UR12][R14.64+0x48] ;  /* 0x0000480c0e1b8981 */ /* 0x000ea8000c1e1900 */
[----:B------:R-:W2:Y:S01]  /*37e0*/  @!P0 LDG.E R29, desc[UR12][R16.64] ;  /* 0x0000000c101d8981 */ /* 0x000ea2000c1e1900 */
[----:B------:R-:W-:Y:S02]  /*37f0*/  ISETP.GE.OR P4, PT, R6, UR30, P2 ;  /* 0x0000001e06007c0c */ /* 0x000fe40009786670 */
[----:B------:R-:W-:-:S04]  /*3800*/  ISETP.GE.OR P2, PT, R20, UR29, P3 ;  /* 0x0000001d14007c0c */ /* 0x000fc80009f46670 */
[----:B------:R-:W-:-:S07]  /*3810*/  ISETP.GE.OR P2, PT, R9, UR30, P2 ;  /* 0x0000001e09007c0c */ /* 0x000fce0009746670 */
[----:B------:R-:W3:Y:S04]  /*3820*/  @!P4 LDG.E R20, desc[UR12][R14.64+0x4c] ;  /* 0x00004c0c0e14c981 */ /* 0x000ee8000c1e1900 */
[----:B------:R-:W3:Y:S04]  /*3830*/  @!P4 LDG.E R23, desc[UR12][R16.64+0x4] ;  /* 0x0000040c1017c981 */ /* 0x000ee8000c1e1900 */
[----:B------:R0:W4:Y:S04]  /*3840*/  @!P2 LDG.E R19, desc[UR12][R16.64+0x8] ;  /* 0x0000080c1013a981 */ /* 0x000128000c1e1900 */
[----:B------:R-:W4:Y:S01]  /*3850*/  @!P2 LDG.E R18, desc[UR12][R14.64+0x50] ;  /* 0x0000500c0e12a981 */ /* 0x000f22000c1e1900 */
[----:B------:R-:W-:-:S02]  /*3860*/  LOP3.LUT R26, R24, R25, RZ, 0xfc, !PT ;  /* 0x00000019181a7212 */ /* 0x000fc400078efcff */
[----:B------:R-:W-:-:S04]  /*3870*/  LOP3.LUT R28, R10, R25, RZ, 0xfc, !PT ;  /* 0x000000190a1c7212 */ /* 0x000fc800078efcff */
[----:B0-----:R-:W-:Y:S01]  /*3880*/  LOP3.LUT R16, R28, R21, RZ, 0xfc, !PT ;  /* 0x000000151c107212 */ /* 0x001fe200078efcff */
[----:B--2---:R-:W-:Y:S01]  /*3890*/  @!P0 FFMA.FTZ R4, R29, R27, R4 ;  /* 0x0000001b1d048223 */ /* 0x004fe20000010004 */
[----:B------:R-:W-:Y:S01]  /*38a0*/  LOP3.LUT R27, R26, R21, RZ, 0xfc, !PT ;  /* 0x000000151a1b7212 */ /* 0x000fe200078efcff */
[----:B------:R-:W-:-:S03]  /*38b0*/  IMAD.U32 R29, RZ, RZ, UR15 ;  /* 0x0000000fff1d7e24 */ /* 0x000fc6000f8e00ff */
[----:B------:R-:W-:Y:S02]  /*38c0*/  ISETP.LT.OR P0, PT, R27, RZ, P1 ;  /* 0x000000ff1b00720c */ /* 0x000fe40000f01670 */
[C---:B------:R-:W-:Y:S02]  /*38d0*/  LOP3.LUT R27, R26.reuse, R6, RZ, 0xfc, !PT ;  /* 0x000000061a1b7212 */ /* 0x040fe400078efcff */
[----:B------:R-:W-:Y:S02]  /*38e0*/  IADD3 R22, P3, P5, R29, UR17, R22 ;  /* 0x000000111d167c10 */ /* 0x000fe4000fd7e016 */
[----:B------:R-:W-:Y:S01]  /*38f0*/  ISETP.LT.OR P6, PT, R27, RZ, P1 ;  /* 0x000000ff1b00720c */ /* 0x000fe20000fc1670 */
[----:B------:R-:W-:Y:S01]  /*3900*/  IMAD.U32 R27, RZ, RZ, UR16 ;  /* 0x00000010ff1b7e24 */ /* 0x000fe2000f8e00ff */
[----:B------:R-:W-:Y:S02]  /*3910*/  LOP3.LUT R26, R26, R9, RZ, 0xfc, !PT ;  /* 0x000000091a1a7212 */ /* 0x000fe400078efcff */
[----:B------:R-:W-:-:S02]  /*3920*/  ISETP.GE.OR P0, PT, R24, UR29, P0 ;  /* 0x0000001d18007c0c */ /* 0x000fc40008706670 */
[----:B------:R-:W-:Y:S02]  /*3930*/  IADD3.X R5, R27, UR10, R5, P3, P5 ;  /* 0x0000000a1b057c10 */ /* 0x000fe40009fea405 */
[----:B------:R-:W-:Y:S01]  /*3940*/  ISETP.LT.OR P5, PT, R26, RZ, P1 ;  /* 0x000000ff1a00720c */ /* 0x000fe20000fa1670 */
[----:B---3--:R-:W-:Y:S01]  /*3950*/  @!P4 FFMA.FTZ R4, R23, R20, R4 ;  /* 0x000000141704c223 */ /* 0x008fe20000010004 */
[----:B------:R-:W-:Y:S01]  /*3960*/  ISETP.LT.OR P3, PT, R16, RZ, P1 ;  /* 0x000000ff1000720c */ /* 0x000fe20000f61670 */
[----:B------:R-:W-:Y:S01]  /*3970*/  IMAD.U32 R23, RZ, RZ, UR15 ;  /* 0x0000000fff177e24 */ /* 0x000fe2000f8e00ff */
[----:B------:R-:W-:Y:S02]  /*3980*/  ISETP.GE.OR P0, PT, R21, UR30, P0 ;  /* 0x0000001e15007c0c */ /* 0x000fe40008706670 */
[C---:B------:R-:W-:Y:S02]  /*3990*/  ISETP.GE.OR P6, PT, R24.reuse, UR29, P6 ;  /* 0x0000001d18007c0c */ /* 0x040fe4000b7c6670 */
[----:B------:R-:W-:-:S02]  /*39a0*/  ISETP.GE.OR P4, PT, R24, UR29, P5 ;  /* 0x0000001d18007c0c */ /* 0x000fc4000af86670 */
[----:B------:R-:W-:Y:S01]  /*39b0*/  LEA R16, P5, R22, UR26, 0x2 ;  /* 0x0000001a16107c11 */ /* 0x000fe2000f8a10ff */
[----:B----4-:R-:W-:Y:S01]  /*39c0*/  @!P2 FFMA.FTZ R4, R19, R18, R4 ;  /* 0x000000121304a223 */ /* 0x010fe20000010004 */
[----:B------:R-:W-:Y:S02]  /*39d0*/  ISETP.GE.OR P2, PT, R6, UR30, P6 ;  /* 0x0000001e06007c0c */ /* 0x000fe4000b746670 */
[--C-:B------:R-:W-:Y:S02]  /*39e0*/  LEA.HI.X R17, R22, UR27, R5.reuse, 0x2, P5 ;  /* 0x0000001b16117c11 */ /* 0x100fe4000a8f1405 */
[----:B------:R-:W-:Y:S01]  /*39f0*/  IADD3 R22, P5, P6, R23, 0x2, R22 ;  /* 0x0000000217167810 */ /* 0x000fe20007ebe016 */
[----:B------:R-:W2:Y:S01]  /*3a00*/  @!P0 LDG.E R20, desc[UR12][R14.64+0x54] ;  /* 0x0000540c0e148981 */ /* 0x000ea2000c1e1900 */
[----:B------:R-:W-:Y:S02]  /*3a10*/  LOP3.LUT R18, R28, R6, RZ, 0xfc, !PT ;  /* 0x000000061c127212 */ /* 0x000fe400078efcff */
[----:B------:R-:W-:-:S02]  /*3a20*/  IADD3.X R19, RZ, UR16, R5, P5, P6 ;  /* 0x00000010ff137c10 */ /* 0x000fc4000afec405 */
[----:B------:R-:W-:Y:S01]  /*3a30*/  LOP3.LUT R28, R28, R9, RZ, 0xfc, !PT ;  /* 0x000000091c1c7212 */ /* 0x000fe200078efcff */
[----:B------:R-:W2:Y:S01]  /*3a40*/  @!P0 LDG.E R5, desc[UR12][R16.64+0x8] ;  /* 0x0000080c10058981 */ /* 0x000ea2000c1e1900 */
[----:B------:R-:W-:Y:S02]  /*3a50*/  ISETP.GE.OR P3, PT, R10, UR29, P3 ;  /* 0x0000001d0a007c0c */ /* 0x000fe40009f66670 */
[----:B------:R-:W-:Y:S01]  /*3a60*/  ISETP.LT.OR P5, PT, R18, RZ, P1 ;  /* 0x000000ff1200720c */ /* 0x000fe20000fa1670 */
[----:B------:R-:W3:Y:S01]  /*3a70*/  @!P2 LDG.E R23, desc[UR12][R16.64+0xc] ;  /* 0x00000c0c1017a981 */ /* 0x000ee2000c1e1900 */
[----:B------:R-:W-:Y:S02]  /*3a80*/  ISETP.GE.OR P4, PT, R9, UR30, P4 ;  /* 0x0000001e09007c0c */ /* 0x000fe4000a786670 */
[----:B------:R-:W-:Y:S02]  /*3a90*/  ISETP.LT.OR P1, PT, R28, RZ, P1 ;  /* 0x000000ff1c00720c */ /* 0x000fe40000f21670 */
[----:B------:R-:W-:-:S02]  /*3aa0*/  ISETP.GE.OR P3, PT, R21, UR30, P3 ;  /* 0x0000001e15007c0c */ /* 0x000fc40009f66670 */
[C---:B------:R-:W-:Y:S01]  /*3ab0*/  ISETP.GE.OR P5, PT, R10.reuse, UR29, P5 ;  /* 0x0000001d0a007c0c */ /* 0x040fe2000afa6670 */
[----:B------:R-:W3:Y:S01]  /*3ac0*/  @!P2 LDG.E R21, desc[UR12][R14.64+0x58] ;  /* 0x0000580c0e15a981 */ /* 0x000ee2000c1e1900 */
[----:B------:R-:W-:Y:S02]  /*3ad0*/  ISETP.GE.OR P1, PT, R10, UR29, P1 ;  /* 0x0000001d0a007c0c */ /* 0x000fe40008f26670 */
[----:B------:R-:W-:Y:S02]  /*3ae0*/  LEA R18, P6, R22, UR26, 0x2 ;  /* 0x0000001a16127c11 */ /* 0x000fe4000f8c10ff */
[----:B------:R-:W-:Y:S01]  /*3af0*/  ISETP.GE.OR P5, PT, R6, UR30, P5 ;  /* 0x0000001e06007c0c */ /* 0x000fe2000afa6670 */
[----:B------:R-:W4:Y:S01]  /*3b00*/  @!P4 LDG.E R29, desc[UR12][R14.64+0x5c] ;  /* 0x00005c0c0e1dc981 */ /* 0x000f22000c1e1900 */
[----:B------:R-:W-:Y:S02]  /*3b10*/  ISETP.GE.OR P1, PT, R9, UR30, P1 ;  /* 0x0000001e09007c0c */ /* 0x000fe40008f26670 */
[----:B------:R-:W-:Y:S01]  /*3b20*/  LEA.HI.X R19, R22, UR27, R19, 0x2, P6 ;  /* 0x0000001b16137c11 */ /* 0x000fe2000b0f1413 */
[----:B------:R-:W5:Y:S04]  /*3b30*/  @!P3 LDG.E R6, desc[UR12][R14.64+0x60] ;  /* 0x0000600c0e06b981 */ /* 0x000f68000c1e1900 */
[----:B------:R0:W4:Y:S04]  /*3b40*/  @!P4 LDG.E R22, desc[UR12][R16.64+0x10] ;  /* 0x0000100c1016c981 */ /* 0x000128000c1e1900 */
[----:B------:R-:W5:Y:S04]  /*3b50*/  @!P3 LDG.E R10, desc[UR12][R18.64+0x8] ;  /* 0x0000080c120ab981 */ /* 0x000f68000c1e1900 */
[----:B------:R-:W5:Y:S04]  /*3b60*/  @!P5 LDG.E R9, desc[UR12][R14.64+0x64] ;  /* 0x0000640c0e09d981 */ /* 0x000f68000c1e1900 */
[----:B------:R-:W5:Y:S04]  /*3b70*/  @!P5 LDG.E R25, desc[UR12][R18.64+0xc] ;  /* 0x00000c0c1219d981 */ /* 0x000f68000c1e1900 */
[----:B------:R-:W5:Y:S04]  /*3b80*/  @!P1 LDG.E R27, desc[UR12][R18.64+0x10] ;  /* 0x0000100c121b9981 */ /* 0x000f68000c1e1900 */
[----:B------:R-:W5:Y:S01]  /*3b90*/  @!P1 LDG.E R24, desc[UR12][R14.64+0x68] ;  /* 0x0000680c0e189981 */ /* 0x000f62000c1e1900 */
[----:B------:R-:W-:-:S02]  /*3ba0*/  IMAD R12, R12, UR37, RZ ;  /* 0x000000250c0c7c24 */ /* 0x000fc4000f8e02ff */
[----:B------:R-:W-:Y:S02]  /*3bb0*/  IMAD R8, R8, UR36, RZ ;  /* 0x0000002408087c24 */ /* 0x000fe4000f8e02ff */
[----:B------:R-:W-:Y:S02]  /*3bc0*/  IMAD R11, R11, UR35, RZ ;  /* 0x000000230b0b7c24 */ /* 0x000fe4000f8e02ff */
[----:B------:R-:W-:Y:S02]  /*3bd0*/  IMAD R13, R13, UR32, RZ ;  /* 0x000000200d0d7c24 */ /* 0x000fe4000f8e02ff */
[----:B--2---:R-:W-:Y:S01]  /*3be0*/  @!P0 FFMA.FTZ R4, R5, R20, R4 ;  /* 0x0000001405048223 */ /* 0x004fe20000010004 */
[----:B------:R-:W-:-:S03]  /*3bf0*/  SHF.R.S32.HI R5, RZ, 0x1f, R12 ;  /* 0x0000001fff057819 */ /* 0x000fc6000001140c */
[----:B---3--:R-:W-:Y:S01]  /*3c00*/  @!P2 FFMA.FTZ R4, R23, R21, R4 ;  /* 0x000000151704a223 */ /* 0x008fe20000010004 */
[----:B0-----:R-:W-:Y:S02]  /*3c10*/  IADD3 R16, P0, P2, R11, R8, R12 ;  /* 0x000000080b107210 */ /* 0x001fe40007a1e00c */
[----:B------:R-:W-:Y:S01]  /*3c20*/  SHF.R.S32.HI R12, RZ, 0x1f, R8 ;  /* 0x0000001fff0c7819 */ /* 0x000fe20000011408 */
[----:B------:R-:W-:Y:S01]  /*3c30*/  IMAD R8, R7, UR34, RZ ;  /* 0x0000002207087c24 */ /* 0x000fe2000f8e02ff */
[----:B------:R-:W-:-:S04]  /*3c40*/  SHF.R.S32.HI R11, RZ, 0x1f, R11 ;  /* 0x0000001fff0b7819 */ /* 0x000fc8000001140b */
[----:B------:R-:W-:Y:S02]  /*3c50*/  IADD3.X R11, R11, R12, R5, P0, P2 ;  /* 0x0000000c0b0b7210 */ /* 0x000fe400007e4405 */
[----:B------:R-:W-:Y:S01]  /*3c60*/  IADD3 R5, P0, P2, R13, R16, R8 ;  /* 0x000000100d057210 */ /* 0x000fe20007a1e008 */
[----:B----4-:R-:W-:Y:S01]  /*3c70*/  @!P4 FFMA.FTZ R4, R22, R29, R4 ;  /* 0x0000001d1604c223 */ /* 0x010fe20000010004 */
[----:B------:R-:W-:Y:S02]  /*3c80*/  SHF.R.S32.HI R13, RZ, 0x1f, R13 ;  /* 0x0000001fff0d7819 */ /* 0x000fe4000001140d */
[----:B------:R-:W-:Y:S01]  /*3c90*/  SHF.R.S32.HI R8, RZ, 0x1f, R8 ;  /* 0x0000001fff087819 */ /* 0x000fe20000011408 */
[----:B-----5:R-:W-:-:S03]  /*3ca0*/  @!P3 FFMA.FTZ R4, R10, R6, R4 ;  /* 0x000000060a04b223 */ /* 0x020fc60000010004 */
[----:B------:R-:W-:Y:S02]  /*3cb0*/  IADD3.X R8, R13, R11, R8, P0, P2 ;  /* 0x0000000b0d087210 */ /* 0x000fe400007e4408 */
[----:B------:R-:W-:Y:S01]  /*3cc0*/  LEA R6, P0, R5, UR38, 0x2 ;  /* 0x0000002605067c11 */ /* 0x000fe2000f8010ff */
[----:B------:R-:W-:-:S03]  /*3cd0*/  @!P5 FFMA.FTZ R4, R25, R9, R4 ;  /* 0x000000091904d223 */ /* 0x000fc60000010004 */
[----:B------:R-:W-:Y:S02]  /*3ce0*/  LEA.HI.X R7, R5, UR39, R8, 0x2, P0 ;  /* 0x0000002705077c11 */ /* 0x000fe400080f1408 */
[----:B------:R-:W-:Y:S01]  /*3cf0*/  IADD3 R2, P0, R2, UR9, RZ ;  /* 0x0000000902027c10 */ /* 0x000fe2000ff1e0ff */
[----:B------:R-:W-:-:S04]  /*3d00*/  @!P1 FFMA.FTZ R4, R27, R24, R4 ;  /* 0x000000181b049223 */ /* 0x000fc80000010004 */
[----:B------:R-:W-:Y:S01]  /*3d10*/  IMAD.X R3, RZ, RZ, R3, P0 ;  /* 0x000000ffff037224 */ /* 0x000fe200000e0603 */
[----:B------:R-:W-:Y:S01]  /*3d20*/  ISETP.GE.U32.AND P0, PT, R2, UR8, PT ;  /* 0x0000000802007c0c */ /* 0x000fe2000bf06070 */
[----:B------:R0:W-:Y:S03]  /*3d30*/  STG.E desc[UR12][R6.64], R4 ;  /* 0x0000000406007986 */ /* 0x0001e6000c10190c */
[----:B------:R-:W-:-:S13]  /*3d40*/  ISETP.GE.AND.EX P0, PT, R3, UR14, PT, P0 ;  /* 0x0000000e03007c0c */ /* 0x000fda000bf06300 */
[----:B0-----:R-:W-:Y:S05]  /*3d50*/  @!P0 BRA `(.L_x_425) ;  /* 0xffffffe4003c8947 */ /* 0x001fea000383ffff */
[----:B------:R-:W-:Y:S05]  /*3d60*/  BSYNC B0 ;  /* 0x0000000000007941 */ /* 0x000fea0003800000 */
.L_x_424:
[----:B------:R-:W-:Y:S05]  /*3d70*/  EXIT ;  /* 0x000000000000794d */ /* 0x000fea0003800000 */
.L_x_426:
        /* <DEDUP_REMOVED lines=16> */
.L_x_501:


//--------------------- .text._ZN2at6native51_GLOBAL__N__11011a27_18_DepthwiseConv3d_cu_35e0c7b528conv_depthwise3d_cuda_kernelIddLin1ELin1ELin1ELin1ELin1ELin1EEEvNS_27GenericPackedTensorAccessorIKT_Lm5ENS_16DefaultPtrTraitsEiEENS3_IS4_Lm5ES6_iEES7_PS5_iiiiiiiii --------------------------
	.section	.text._ZN2at6native51_GLOBAL__N__11011a27_18_DepthwiseConv3d_cu_35e0c7b528conv_depthwise3d_cuda_kernelIddLin1ELin1ELin1ELin1ELin1ELin1EEEvNS_27GenericPackedTensorAccessorIKT_Lm5ENS_16DefaultPtrTraitsEiEENS3_IS4_Lm5ES6_iEES7_PS5_iiiiiiiii,"ax",@progbits
	.align	128
.text._ZN2at6native51_GLOBAL__N__11011a27_18_DepthwiseConv3d_cu_35e0c7b528conv_depthwise3d_cuda_kernelIddLin1ELin1ELin1ELin1ELin1ELin1EEEvNS_27GenericPackedTensorAccessorIKT_Lm5ENS_16DefaultPtrTraitsEiEENS3_IS4_Lm5ES6_iEES7_PS5_iiiiiiiii:
        .type           _ZN2at6native51_GLOBAL__N__11011a27_18_DepthwiseConv3d_cu_35e0c7b528conv_depthwise3d_cuda_kernelIddLin1ELin1ELin1ELin1ELin1ELin1EEEvNS_27GenericPackedTensorAccessorIKT_Lm5ENS_16DefaultPtrTraitsEiEENS3_IS4_Lm5ES6_iEES7_PS5_iiiiiiiii,@function
        .size           _ZN2at6native51_GLOBAL__N__11011a27_18_DepthwiseConv3d_cu_35e0c7b528conv_depthwise3d_cuda_kernelIddLin1ELin1ELin1ELin1ELin1ELin1EEEvNS_27GenericPackedTensorAccessorIKT_Lm5ENS_16DefaultPtrTraitsEiEENS3_IS4_Lm5ES6_iEES7_PS5_iiiiiiiii,(.L_x_502 - _ZN2at6native51_GLOBAL__N__11011a27_18_DepthwiseConv3d_cu_35e0c7b528conv_depthwise3d_cuda_kernelIddLin1ELin1ELin1ELin1ELin1ELin1EEEvNS_27GenericPackedTensorAccessorIKT_Lm5ENS_16DefaultPtrTraitsEiEENS3_IS4_Lm5ES6_iEES7_PS5_iiiiiiiii)
        .other          _ZN2at6native51_GLOBAL__N__11011a27_18_DepthwiseConv3d_cu_35e0c7b528conv_depthwise3d_cuda_kernelIddLin1ELin1ELin1ELin1ELin1ELin1EEEvNS_27GenericPackedTensorAccessorIKT_Lm5ENS_16DefaultPtrTraitsEiEENS3_IS4_Lm5ES6_iEES7_PS5_iiiiiiiii,@"STO_CUDA_ENTRY STV_DEFAULT"
_ZN2at6native51_GLOBAL__N__11011a27_18_DepthwiseConv3d_cu_35e0c7b528conv_depthwise3d_cuda_kernelIddLin1ELin1ELin1ELin1ELin1ELin1EEEvNS_27GenericPackedTensorAccessorIKT_Lm5ENS_16DefaultPtrTraitsEiEENS3_IS4_Lm5ES6_iEES7_PS5_iiiiiiiii:
        /* <DEDUP_REMOVED lines=16> */
[----:B------:R-:W-:Y:S01]  /*0100*/  ULDC.64 UR8, c[0x0][0x208] ;  /* 0x0000820000087ab9 */ /* 0x000fe20000000a00 */
[----:B------:R-:W-:-:S03]  /*0110*/  UIMAD UR4, UR4, UR5, URZ ;  /* 0x00000005040472a4 */ /* 0x000fc6000f8e023f */
[----:B------:R-:W-:Y:S01]  /*0120*/  ULDC UR5, c[0x0][0xc] ;  /* 0x0000030000057ab9 */ /* 0x000fe20000000800 */
        /* <DEDUP_REMOVED lines=14> */
[----:B------:R-:W-:Y:S01]  /*0210*/  IMAD.MOV R0, RZ, RZ, -R5 ;  /* 0x000000ffff007224 */ /* 0x000fe200078e0a05 */
[----:B------:R-:W1:Y:S03]  /*0220*/  LDC R4, c[0x0][0x288] ;  /* 0x0000a200ff047b82 */ /* 0x000e660000000800 */
[----:B------:R-:W-:-:S05]  /*0230*/  IMAD R0, R9, R0, R8 ;  /* 0x0000000009007224 */ /* 0x000fca00078e0208 */
[----:B------:R-:W-:Y:S01]  /*0240*/  ISETP.GT.U32.AND P1, PT, R9, R0, PT ;  /* 0x000000000900720c */ /* 0x000fe20003f24070 */
[----:B------:R-:W2:-:S12]  /*0250*/  LDC R8, c[0x0][0x2c8] ;  /* 0x0000b200ff087b82 */ /* 0x000e980000000800 */
[----:B------:R-:W-:Y:S02]  /*0260*/  @!P1 IMAD.IADD R0, R0, 0x1, -R9 ;  /* 0x0000000100009824 */ /* 0x000fe400078e0a09 */
[----:B------:R-:W-:Y:S01]  /*0270*/  @!P1 VIADD R5, R5, 0x1 ;  /* 0x0000000105059836 */ /* 0x000fe20000000000 */
[----:B0-----:R-:W-:Y:S02]  /*0280*/  ISETP.GE.AND P1, PT, R11, 0x1, PT ;  /* 0x000000010b00780c */ /* 0x001fe40003f26270 */
[----:B------:R-:W-:Y:S01]  /*0290*/  ISETP.GE.U32.AND P0, PT, R0, R9, PT ;  /* 0x000000090000720c */ /* 0x000fe20003f06070 */
[----:B-1----:R-:W-:Y:S01]  /*02a0*/  IMAD.MOV R9, RZ, RZ, -R4 ;  /* 0x000000ffff097224 */ /* 0x002fe200078e0a04 */
[----:B------:R-:W-:Y:S02]  /*02b0*/  LOP3.LUT R0, R13, R6, RZ, 0x3c, !PT ;  /* 0x000000060d007212 */ /* 0x000fe400078e3cff */
[----:B------:R-:W-:Y:S02]  /*02c0*/  ISETP.LT.OR P1, PT, R10, 0x1, !P1 ;  /* 0x000000010a00780c */ /* 0x000fe40004f21670 */
[----:B------:R-:W-:Y:S01]  /*02d0*/  ISETP.GE.AND P3, PT, R0, RZ, PT ;  /* 0x000000ff0000720c */ /* 0x000fe20003f66270 */
[----:B------:R-:W-:Y:S01]  /*02e0*/  IMAD.MOV.U32 R0, RZ, RZ, R2 ;  /* 0x000000ffff007224 */ /* 0x000fe200078e0002 */
[----:B------:R-:W-:-:S05]  /*02f0*/  LOP3.LUT R4, R4, 0x3, RZ, 0xc0, !PT ;  /* 0x0000000304047812 */ /* 0x000fca00078ec0ff */
[----:B------:R-:W-:-:S04]  /*0300*/  @P0 VIADD R5, R5, 0x1 ;  /* 0x0000000105050836 */ /* 0x000fc80000000000 */
[----:B------:R-:W-:Y:S02]  /*0310*/  IMAD.MOV.U32 R2, RZ, RZ, R5 ;  /* 0x000000ffff027224 */ /* 0x000fe400078e0005 */
[----:B------:R-:W-:Y:S01]  /*0320*/  IMAD R5, R7, UR5, RZ ;  /* 0x0000000507057c24 */ /* 0x000fe2000f8e02ff */
[----:B--2---:R-:W-:Y:S01]  /*0330*/  SHF.R.S32.HI R7, RZ, 0x1f, R8 ;  /* 0x0000001fff077819 */ /* 0x004fe20000011408 */
[----:B------:R-:W-:Y:S01]  /*0340*/  @!P3 IMAD.MOV R2, RZ, RZ, -R2 ;  /* 0x000000ffff02b224 */ /* 0x000fe200078e0a02 */
[----:B------:R-:W-:Y:S01]  /*0350*/  @!P2 LOP3.LUT R2, RZ, R6, RZ, 0x33, !PT ;  /* 0x00000006ff02a212 */ /* 0x000fe200078e33ff */
[----:B------:R-:W-:-:S07]  /*0360*/  IMAD R6, R8, R9, UR4 ;  /* 0x0000000408067e24 */ /* 0x000fce000f8e0209 */
.L_x_439:
[----:B------:R-:W0:Y:S01]  /*0370*/  LDC R11, c[0x0][0x258] ;  /* 0x00009600ff0b7b82 */ /* 0x000e220000000800 */
[----:B------:R-:W-:Y:S01]  /*0380*/  IABS R14, R0 ;  /* 0x00000000000e7213 */ /* 0x000fe20000000000 */
[----:B------:R-:W-:-:S06]  /*0390*/  ULDC UR4, c[0x0][0x2b0] ;  /* 0x0000ac0000047ab9 */ /* 0x000fcc0000000800 */
[----:B------:R-:W1:Y:S01]  /*03a0*/  LDC R13, c[0x0][0x254] ;  /* 0x00009500ff0d7b82 */ /* 0x000e620000000800 */
[----:B0-----:R-:W-:-:S04]  /*03b0*/  IABS R12, R11 ;  /* 0x0000000b000c7213 */ /* 0x001fc80000000000 */
[----:B------:R-:W0:Y:S08]  /*03c0*/  I2F.RP R10, R12 ;  /* 0x0000000c000a7306 */ /* 0x000e300000209400 */
[----:B0-----:R-:W0:Y:S02]  /*03d0*/  MUFU.RCP R10, R10 ;  /* 0x0000000a000a7308 */ /* 0x001e240000001000 */
[----:B0-----:R-:W-:Y:S01]  /*03e0*/  VIADD R8, R10, 0xffffffe ;  /* 0x0ffffffe0a087836 */ /* 0x001fe20000000000 */
[----:B-1----:R-:W-:-:S05]  /*03f0*/  IABS R10, R13 ;  /* 0x0000000d000a7213 */ /* 0x002fca0000000000 */
[----:B------:R0:W1:Y:S08]  /*0400*/  F2I.FTZ.U32.TRUNC.NTZ R9, R8 ;  /* 0x0000000800097305 */ /* 0x000070000021f000 */
[----:B------:R-:W2:Y:S01]  /*0410*/  I2F.RP R16, R10 ;  /* 0x0000000a00107306 */ /* 0x000ea20000209400 */
[----:B0-----:R-:W-:Y:S02]  /*0420*/  IMAD.MOV.U32 R8, RZ, RZ, RZ ;  /* 0x000000ffff087224 */ /* 0x001fe400078e00ff */
[----:B-1----:R-:W-:-:S04]  /*0430*/  IMAD.MOV R15, RZ, RZ, -R9 ;  /* 0x000000ffff0f7224 */ /* 0x002fc800078e0a09 */
[----:B------:R-:W-:-:S04]  /*0440*/  IMAD R15, R15, R12, RZ ;  /* 0x0000000c0f0f7224 */ /* 0x000fc800078e02ff */
[----:B------:R-:W-:Y:S01]  /*0450*/  IMAD.HI.U32 R9, R9, R15, R8 ;  /* 0x0000000f09097227 */ /* 0x000fe200078e0008 */
[----:B--2---:R-:W0:Y:S05]  /*0460*/  MUFU.RCP R16, R16 ;  /* 0x0000001000107308 */ /* 0x004e2a0000001000 */
        /* <DEDUP_REMOVED lines=21> */
[----:B0-----:R-:W-:Y:S02]  /*05c0*/  IABS R9, R12 ;  /* 0x0000000c00097213 */ /* 0x001fe40000000000 */
[----:B------:R-:W-:Y:S02]  /*05d0*/  MOV R15, R16 ;  /* 0x00000010000f7202 */ /* 0x000fe40000000f00 */
[----:B------:R-:W0:Y:S01]  /*05e0*/  I2F.RP R18, R9 ;  /* 0x0000000900127306 */ /* 0x000e220000209400 */
[----:B------:R-:W1:Y:S02]  /*05f0*/  LDC R16, c[0x0][0x24c] ;  /* 0x00009300ff107b82 */ /* 0x000e640000000800 */
        /* <DEDUP_REMOVED lines=22> */
[----:B------:R-:W-:Y:S02]  /*0760*/  IMAD.HI.U32 R14, R15, R19, R14 ;  /* 0x000000130f0e7227 */ /* 0x000fe400078e000e */
[----:B------:R-:W0:Y:S04]  /*0770*/  I2F.RP R19, R10 ;  /* 0x0000000a00137306 */ /* 0x000e280000209400 */
        /* <DEDUP_REMOVED lines=8> */
[----:B------:R-:W-:Y:S02]  /*0800*/  ISETP.GE.U32.AND P0, PT, R18, R9, PT ;  /* 0x000000091200720c */ /* 0x000fe40003f06070 */
[----:B------:R-:W-:Y:S01]  /*0810*/  LOP3.LUT R9, R17, R12, RZ, 0x3c, !PT ;  /* 0x0000000c11097212 */ /* 0x000fe200078e3cff */
[----:B------:R-:W0:Y:S01]  /*0820*/  F2I.FTZ.U32.TRUNC.NTZ R15, R15 ;  /* 0x0000000f000f7305 */ /* 0x000e22000021f000 */
[----:B------:R-:W-:Y:S02]  /*0830*/  ISETP.NE.AND P2, PT, R12, RZ, PT ;  /* 0x000000ff0c00720c */ /* 0x000fe40003f45270 */
[----:B------:R-:W-:-:S07]  /*0840*/  ISETP.GE.AND P3, PT, R9, RZ, PT ;  /* 0x000000ff0900720c */ /* 0x000fce0003f66270 */
[----:B------:R-:W-:-:S04]  /*0850*/  @P0 VIADD R14, R14, 0x1 ;  /* 0x000000010e0e0836 */ /* 0x000fc80000000000 */
[----:B------:R-:W-:Y:S02]  /*0860*/  IMAD.MOV.U32 R23, RZ, RZ, R14 ;  /* 0x000000ffff177224 */ /* 0x000fe400078e000e */
[----:B0-----:R-:W-:Y:S02]  /*0870*/  IMAD.MOV R9, RZ, RZ, -R15 ;  /* 0x000000ffff097224 */ /* 0x001fe400078e0a0f */
[----:B------:R-:W-:Y:S01]  /*0880*/  @!P3 IMAD.MOV R23, RZ, RZ, -R23 ;  /* 0x000000ffff17b224 */ /* 0x000fe200078e0a17 */
[----:B------:R-:W-:Y:S01]  /*0890*/  @!P2 LOP3.LUT R23, RZ, R12, RZ, 0x33, !PT ;  /* 0x0000000cff17a212 */ /* 0x000fe200078e33ff */
[----:B------:R-:W-:Y:S02]  /*08a0*/  IMAD R9, R9, R10, RZ ;  /* 0x0000000a09097224 */ /* 0x000fe400078e02ff */
[----:B------:R-:W-:Y:S01]  /*08b0*/  IMAD.MOV.U32 R14, RZ, RZ, RZ ;  /* 0x000000ffff0e7224 */ /* 0x000fe200078e00ff */
[----:B------:R-:W-:-:S03]  /*08c0*/  IABS R18, R23 ;  /* 0x0000001700127213 */ /* 0x000fc60000000000 */
[----:B------:R-:W-:Y:S01]  /*08d0*/  IMAD.HI.U32 R14, R15, R9, R14 ;  /* 0x000000090f0e7227 */ /* 0x000fe200078e000e */
[----:B------:R-:W-:Y:S02]  /*08e0*/  MOV R15, R18 ;  /* 0x00000012000f7202 */ /* 0x000fe40000000f00 */
[----:B------:R-:W0:Y:S03]  /*08f0*/  LDC R18, c[0x0][0x2bc] ;  /* 0x0000af00ff127b82 */ /* 0x000e260000000800 */
        /* <DEDUP_REMOVED lines=16> */
[----:B0-----:R-:W-:Y:S02]  /*0a00*/  IMAD R12, R21, UR4, -R18 ;  /* 0x00000004150c7c24 */ /* 0x001fe4000f8e0a12 */
[----:B------:R-:W-:Y:S01]  /*0a10*/  @!P3 IMAD.MOV R9, RZ, RZ, -R9 ;  /* 0x000000ffff09b224 */ /* 0x000fe200078e0a09 */
[----:B------:R-:W-:Y:S01]  /*0a20*/  @!P2 LOP3.LUT R9, RZ, R16, RZ, 0x33, !PT ;  /* 0x00000010ff09a212 */ /* 0x000fe200078e33ff */
[----:B------:R-:W-:Y:S01]  /*0a30*/  IMAD R10, R13, R14, R8 ;  /* 0x0000000e0d0a7224 */ /* 0x000fe200078e0208 */
[----:B------:R-:W-:-:S03]  /*0a40*/  CS2R R14, SRZ ;  /* 0x00000000000e7805 */ /* 0x000fc6000001ff00 */
[----:B------:R-:W-:-:S04]  /*0a50*/  IMAD.MOV R19, RZ, RZ, -R9 ;  /* 0x000000ffff137224 */ /* 0x000fc800078e0a09 */
[----:B------:R-:W-:Y:S01]  /*0a60*/  IMAD R13, R16, R19, R23 ;  /* 0x00000013100d7224 */ /* 0x000fe200078e0217 */
[----:B------:R-:W-:Y:S06]  /*0a70*/  @P1 BRA `(.L_x_427) ;  /* 0x00000010006c1947 */ /* 0x000fec0003800000 */
[-C--:B------:R-:W-:Y:S01]  /*0a80*/  IABS R21, R2.reuse ;  /* 0x0000000200157213 */ /* 0x080fe20000000000 */
[----:B------:R-:W-:Y:S01]  /*0a90*/  ULDC.64 UR4, c[0x0][0x2a8] ;  /* 0x0000aa0000047ab9 */ /* 0x000fe20000000a00 */
[----:B------:R-:W-:Y:S01]  /*0aa0*/  IABS R19, R13 ;  /* 0x0000000d00137213 */ /* 0x000fe20000000000 */
[----:B------:R-:W-:Y:S01]  /*0ab0*/  HFMA2.MMA R27, -RZ, RZ, 0, 0 ;  /* 0x00000000ff1b7435 */ /* 0x000fe200000001ff */
        /* <DEDUP_REMOVED lines=8> */
[----:B------:R-:W-:Y:S02]  /*0b40*/  IMAD R17, R18, R21, RZ ;  /* 0x0000001512117224 */ /* 0x000fe400078e02ff */
[----:B------:R-:W-:Y:S02]  /*0b50*/  IMAD.MOV.U32 R18, RZ, RZ, R19 ;  /* 0x000000ffff127224 */ /* 0x000fe400078e0013 */
        /* <DEDUP_REMOVED lines=38> */
[----:B------:R-:W-:-:S04]  /*0dc0*/  SHF.R.S32.HI R19, RZ, 0x1f, R19 ;  /* 0x0000001fff137819 */ /* 0x000fc80000011413 */
[----:B------:R-:W-:Y:S02]  /*0dd0*/  IADD3.X R14, R19, R16, R21, P0, P2 ;  /* 0x00000010130e7210 */ /* 0x000fe400007e4415 */
[----:B------:R-:W-:-:S04]  /*0de0*/  LEA R21, P0, R23, UR4, 0x3 ;  /* 0x0000000417157c11 */ /* 0x000fc8000f8018ff */
[----:B------:R-:W-:Y:S02]  /*0df0*/  LEA.HI.X R23, R23, UR5, R14, 0x3, P0 ;  /* 0x0000000517177c11 */ /* 0x000fe400080f1c0e */
[----:B------:R-:W-:-:S07]  /*0e00*/  CS2R R14, SRZ ;  /* 0x00000000000e7805 */ /* 0x000fce000001ff00 */
.L_x_438:
        /* <DEDUP_REMOVED lines=17> */
[----:B------:R-:W0:Y:S01]  /*0f20*/  LDC R16, c[0x0][0x288] ;  /* 0x0000a200ff107b82 */ /* 0x000e220000000800 */
[----:B------:R-:W-:Y:S01]  /*0f30*/  IMAD.IADD R18, R18, 0x1, -R29 ;  /* 0x0000000112127824 */ /* 0x000fe200078e0a1d */
[----:B------:R-:W-:Y:S01]  /*0f40*/  ULDC UR4, c[0x0][0x2c4] ;  /* 0x0000b10000047ab9 */ /* 0x000fe20000000800 */
[----:B------:R-:W-:Y:S02]  /*0f50*/  ULDC UR5, c[0x0][0x228] ;  /* 0x00008a0000057ab9 */ /* 0x000fe40000000800 */
[----:B------:R-:W-:Y:S01]  /*0f60*/  UIMAD UR4, UR4, UR5, URZ ;  /* 0x00000005040472a4 */ /* 0x000fe2000f8e023f */
[----:B------:R-:W-:Y:S02]  /*0f70*/  ISETP.GT.AND P0, PT, R18, RZ, PT ;  /* 0x000000ff1200720c */ /* 0x000fe40003f04270 */
[----:B------:R-:W0:Y:S03]  /*0f80*/  LDC R17, c[0x0][0x2c8] ;  /* 0x0000b200ff117b82 */ /* 0x000e260000000800 */
[----:B0-----:R-:W-:-:S04]  /*0f90*/  IMAD R16, R16, R17, -UR4 ;  /* 0x8000000410107e24 */ /* 0x001fc8000f8e0211 */
[----:B------:R-:W-:-:S04]  /*0fa0*/  IMAD.WIDE R16, R16, 0x20, RZ ;  /* 0x0000002010107825 */ /* 0x000fc800078e02ff */
[----:B------:R-:W-:Y:S05]  /*0fb0*/  @!P0 BRA `(.L_x_430) ;  /* 0x0000000000488947 */ /* 0x000fea0003800000 */
[----:B------:R-:W-:Y:S02]  /*0fc0*/  ISETP.GT.AND P3, PT, R18, 0xc, PT ;  /* 0x0000000c1200780c */ /* 0x000fe40003f64270 */
[----:B------:R-:W-:-:S11]  /*0fd0*/  PLOP3.LUT P0, PT, PT, PT, PT, 0x80, 0x0 ;  /* 0x000000000000781c */ /* 0x000fd60003f0f070 */
[----:B------:R-:W-:Y:S05]  /*0fe0*/  @!P3 BRA `(.L_x_431) ;  /* 0x000000000020b947 */ /* 0x000fea0003800000 */
[----:B------:R-:W-:-:S13]  /*0ff0*/  PLOP3.LUT P0, PT, PT, PT, PT, 0x8, 0x0 ;  /* 0x000000000000781c */ /* 0x000fda0003f0e170 */
.L_x_432:
[----:B------:R-:W-:Y:S01]  /*1000*/  IADD3 R21, P3, P4, -R16, R21, -R16 ;  /* 0x0000001510157210 */ /* 0x000fe20007c7e910 */
[----:B------:R-:W-:-:S03]  /*1010*/  VIADD R18, R18, 0xfffffff0 ;  /* 0xfffffff012127836 */ /* 0x000fc60000000000 */
[----:B------:R-:W-:Y:S02]  /*1020*/  IADD3.X R23, ~R17, R23, ~R17, P3, P4 ;  /* 0x0000001711177210 */ /* 0x000fe40001fe8d11 */
[----:B------:R-:W-:Y:S02]  /*1030*/  ISETP.GT.AND P3, PT, R18, 0xc, PT ;  /* 0x0000000c1200780c */ /* 0x000fe40003f64270 */
[----:B------:R-:W-:-:S04]  /*1040*/  IADD3 R21, P4, P5, -R16, R21, -R16 ;  /* 0x0000001510157210 */ /* 0x000fc80007d9e910 */
[----:B------:R-:W-:-:S07]  /*1050*/  IADD3.X R23, ~R17, R23, ~R17, P4, P5 ;  /* 0x0000001711177210 */ /* 0x000fce00027ead11 */
[----:B------:R-:W-:Y:S05]  /*1060*/  @P3 BRA `(.L_x_432) ;  /* 0xfffffffc00e43947 */ /* 0x000fea000383ffff */
.L_x_431:
[----:B------:R-:W-:-:S13]  /*1070*/  ISETP.GT.AND P3, PT, R18, 0x4, PT ;  /* 0x000000041200780c */ /* 0x000fda0003f64270 */
[----:B------:R-:W-:Y:S01]  /*1080*/  @P3 VIADD R18, R18, 0xfffffff8 ;  /* 0xfffffff812123836 */ /* 0x000fe20000000000 */
[----:B------:R-:W-:Y:S02]  /*1090*/  @P3 PLOP3.LUT P0, PT, PT, PT, PT, 0x8, 0x0 ;  /* 0x000000000000381c */ /* 0x000fe40003f0e170 */
[----:B------:R-:W-:Y:S02]  /*10a0*/  @P3 IADD3 R21, P4, P5, -R16, R21, -R16 ;  /* 0x0000001510153210 */ /* 0x000fe40007d9e910 */
[----:B------:R-:W-:Y:S02]  /*10b0*/  ISETP.NE.OR P0, PT, R18, RZ, P0 ;  /* 0x000000ff1200720c */ /* 0x000fe40000705670 */
[----:B------:R-:W-:-:S11]  /*10c0*/  @P3 IADD3.X R23, ~R17, R23, ~R17, P4, P5 ;  /* 0x0000001711173210 */ /* 0x000fd600027ead11 */
[----:B------:R-:W-:Y:S05]  /*10d0*/  @!P0 BRA `(.L_x_429) ;  /* 0x0000000000148947 */ /* 0x000fea0003800000 */
.L_x_430:
[----:B------:R-:W-:Y:S01]  /*10e0*/  VIADD R18, R18, 0xfffffffc ;  /* 0xfffffffc12127836 */ /* 0x000fe20000000000 */
[----:B------:R-:W-:-:S04]  /*10f0*/  IADD3 R21, P3, -R16, R21, RZ ;  /* 0x0000001510157210 */ /* 0x000fc80007f7e1ff */
[----:B------:R-:W-:Y:S01]  /*1100*/  ISETP.NE.AND P0, PT, R18, RZ, PT ;  /* 0x000000ff1200720c */ /* 0x000fe20003f05270 */
[----:B------:R-:W-:-:S12]  /*1110*/  IMAD.X R23, R23, 0x1, ~R17, P3 ;  /* 0x0000000117177824 */ /* 0x000fd800018e0e11 */
[----:B------:R-:W-:Y:S05]  /*1120*/  @P0 BRA `(.L_x_430) ;  /* 0xfffffffc00ec0947 */ /* 0x000fea000383ffff */
.L_x_429:
        /* <DEDUP_REMOVED lines=18> */
.L_x_428:
[----:B------:R-:W-:Y:S02]  /*1250*/  IMAD.MOV.U32 R26, RZ, RZ, R21 ;  /* 0x000000ffff1a7224 */ /* 0x000fe400078e0015 */
[----:B------:R-:W-:Y:S02]  /*1260*/  IMAD.MOV.U32 R35, RZ, RZ, R23 ;  /* 0x000000ffff237224 */ /* 0x000fe400078e0017 */
[----:B------:R-:W-:-:S07]  /*1270*/  IMAD.MOV.U32 R31, RZ, RZ, RZ ;  /* 0x000000ffff1f7224 */ /* 0x000fce00078e00ff */
.L_x_437:
[----:B------:R-:W0:Y:S01]  /*1280*/  LDC R16, c[0x0][0x288] ;  /* 0x0000a200ff107b82 */ /* 0x000e220000000800 */
[----:B------:R-:W-:Y:S01]  /*1290*/  ULDC UR4, c[0x0][0x2ac] ;  /* 0x0000ab0000047ab9 */ /* 0x000fe20000000800 */
[----:B------:R-:W-:Y:S01]  /*12a0*/  ISETP.NE.AND P4, PT, R4, RZ, PT ;  /* 0x000000ff0400720c */ /* 0x000fe20003f85270 */
        /* <DEDUP_REMOVED lines=13> */
[----:B------:R-:W-:Y:S01]  /*1380*/  ULDC UR4, c[0x0][0x220] ;  /* 0x0000880000047ab9 */ /* 0x000fe20000000800 */
[----:B------:R-:W-:Y:S01]  /*1390*/  IMAD.MOV.U32 R29, RZ, RZ, RZ ;  /* 0x000000ffff1d7224 */ /* 0x000fe200078e00ff */
[----:B------:R-:W-:Y:S01]  /*13a0*/  ISETP.GE.AND P5, PT, R28, UR4, PT ;  /* 0x000000041c007c0c */ /* 0x000fe2000bfa6270 */
[----:B------:R-:W-:Y:S02]  /*13b0*/  ULDC UR4, c[0x0][0x288] ;  /* 0x0000a20000047ab9 */ /* 0x000fe40000000800 */
[----:B------:R-:W-:Y:S02]  /*13c0*/  IADD3 R36, -R4, UR4, RZ ;  /* 0x0000000404247c10 */ /* 0x000fe4000fffe1ff */
[----:B0-----:R-:W-:-:S08]  /*13d0*/  SHF.L.U64.HI R30, R34, 0x5, R7 ;  /* 0x00000005221e7819 */ /* 0x001fd00000010207 */
.L_x_435:
[----:B------:R-:W0:Y:S01]  /*13e0*/  LDC R22, c[0x0][0x2c8] ;  /* 0x0000b200ff167b82 */ /* 0x000e220000000800 */
[----:B------:R-:W-:Y:S01]  /*13f0*/  ULDC UR4, c[0x0][0x224] ;  /* 0x0000890000047ab9 */ /* 0x000fe20000000800 */
[----:B------:R-:W-:Y:S01]  /*1400*/  ULDC UR5, c[0x0][0x228] ;  /* 0x00008a0000057ab9 */ /* 0x000fe20000000800 */
[----:B------:R-:W-:Y:S01]  /*1410*/  MOV R17, R25 ;  /* 0x0000001900117202 */ /* 0x000fe20000000f00 */
[----:B0-----:R-:W-:-:S05]  /*1420*/  IMAD R23, R29, R22, R12 ;  /* 0x000000161d177224 */ /* 0x001fca00078e020c */
[----:B------:R-:W-:-:S04]  /*1430*/  LOP3.LUT R16, R32, R23, RZ, 0xfc, !PT ;  /* 0x0000001720107212 */ /* 0x000fc800078efcff */
[----:B------:R-:W-:Y:S01]  /*1440*/  ISETP.LT.OR P0, PT, R16, RZ, P5 ;  /* 0x000000ff1000720c */ /* 0x000fe20002f01670 */
[----:B------:R-:W-:-:S03]  /*1450*/  IMAD.MOV.U32 R16, RZ, RZ, R24 ;  /* 0x000000ffff107224 */ /* 0x000fc600078e0018 */
[----:B------:R-:W-:-:S04]  /*1460*/  ISETP.GE.OR P0, PT, R33, UR4, P0 ;  /* 0x0000000421007c0c */ /* 0x000fc80008706670 */
[----:B------:R-:W-:-:S13]  /*1470*/  ISETP.GE.OR P0, PT, R23, UR5, P0 ;  /* 0x0000000517007c0c */ /* 0x000fda0008706670 */
[----:B------:R-:W-:Y:S01]  /*1480*/  @!P0 IMAD.MOV.U32 R18, RZ, RZ, R26 ;  /* 0x000000ffff128224 */ /* 0x000fe200078e001a */
[----:B------:R-:W2:Y:S01]  /*1490*/  @!P0 LDG.E.64 R20, desc[UR8][R16.64] ;  /* 0x0000000810148981 */ /* 0x000ea2000c1e1b00 */
[----:B------:R-:W-:-:S06]  /*14a0*/  @!P0 IMAD.MOV.U32 R19, RZ, RZ, R35 ;  /* 0x000000ffff138224 */ /* 0x000fcc00078e0023 */
[----:B------:R-:W2:Y:S01]  /*14b0*/  @!P0 LDG.E.64 R18, desc[UR8][R18.64] ;  /* 0x0000000812128981 */ /* 0x000ea2000c1e1b00 */
[----:B------:R-:W-:Y:S01]  /*14c0*/  IMAD.IADD R23, R23, 0x1, R22 ;  /* 0x0000000117177824 */ /* 0x000fe200078e0216 */
[----:B--2---:R-:W-:-:S04]  /*14d0*/  @!P0 DFMA R14, R20, R18, R14 ;  /* 0x00000012140e822b */ /* 0x004fc8000000000e */
[----:B------:R-:W-:-:S04]  /*14e0*/  LOP3.LUT R20, R32, R23, RZ, 0xfc, !PT ;  /* 0x0000001720147212 */ /* 0x000fc800078efcff */
[----:B------:R-:W-:-:S04]  /*14f0*/  ISETP.LT.OR P0, PT, R20, RZ, P5 ;  /* 0x000000ff1400720c */ /* 0x000fc80002f01670 */
[----:B------:R-:W-:-:S04]  /*1500*/  ISETP.GE.OR P0, PT, R33, UR4, P0 ;  /* 0x0000000421007c0c */ /* 0x000fc80008706670 */
[----:B------:R-:W-:-:S13]  /*1510*/  ISETP.GE.OR P0, PT, R23, UR5, P0 ;  /* 0x0000000517007c0c */ /* 0x000fda0008706670 */
[C---:B------:R-:W-:Y:S01]  /*1520*/  @!P0 LEA R20, P6, R22.reuse, R26, 0x3 ;  /* 0x0000001a16148211 */ /* 0x040fe200078c18ff */
[----:B------:R-:W2:Y:S03]  /*1530*/  @!P0 LDG.E.64 R18, desc[UR8][R16.64+0x8] ;  /* 0x0000080810128981 */ /* 0x000ea6000c1e1b00 */
[----:B------:R-:W-:-:S06]  /*1540*/  @!P0 LEA.HI.X R21, R22, R35, R7, 0x3, P6 ;  /* 0x0000002316158211 */ /* 0x000fcc00030f1c07 */
[----:B------:R-:W2:Y:S01]  /*1550*/  @!P0 LDG.E.64 R20, desc[UR8][R20.64] ;  /* 0x0000000814148981 */ /* 0x000ea2000c1e1b00 */
[----:B------:R-:W-:Y:S01]  /*1560*/  IMAD.IADD R23, R23, 0x1, R22 ;  /* 0x0000000117177824 */ /* 0x000fe200078e0216 */
[----:B--2---:R-:W-:-:S04]  /*1570*/  @!P0 DFMA R14, R20, R18, R14 ;  /* 0x00000012140e822b */ /* 0x004fc8000000000e */
[----:B------:R-:W-:-:S04]  /*1580*/  LOP3.LUT R18, R32, R23, RZ, 0xfc, !PT ;  /* 0x0000001720127212 */ /* 0x000fc800078efcff */
[----:B------:R-:W-:-:S04]  /*1590*/  ISETP.LT.OR P0, PT, R18, RZ, P5 ;  /* 0x000000ff1200720c */ /* 0x000fc80002f01670 */
[----:B------:R-:W-:-:S04]  /*15a0*/  ISETP.GE.OR P0, PT, R33, UR4, P0 ;  /* 0x0000000421007c0c */ /* 0x000fc80008706670 */
[C---:B------:R-:W-:Y:S01]  /*15b0*/  ISETP.GE.OR P0, PT, R23.reuse, UR5, P0 ;  /* 0x0000000517007c0c */ /* 0x040fe20008706670 */
[----:B------:R-:W-:-:S05]  /*15c0*/  IMAD.IADD R23, R23, 0x1, R22 ;  /* 0x0000000117177824 */ /* 0x000fca00078e0216 */
[----:B------:R-:W-:-:S07]  /*15d0*/  LOP3.LUT R24, R32, R23, RZ, 0xfc, !PT ;  /* 0x0000001720187212 */ /* 0x000fce00078efcff */
[----:B------:R-:W-:-:S04]  /*15e0*/  @!P0 LEA R18, P6, R22, R26, 0x4 ;  /* 0x0000001a16128211 */ /* 0x000fc800078c20ff */
[----:B------:R-:W-:Y:S02]  /*15f0*/  @!P0 LEA.HI.X R19, R22, R35, R7, 0x4, P6 ;  /* 0x0000002316138211 */ /* 0x000fe400030f2407 */
[----:B------:R-:W-:-:S04]  /*1600*/  ISETP.LT.OR P6, PT, R24, RZ, P5 ;  /* 0x000000ff1800720c */ /* 0x000fc80002fc1670 */
[----:B------:R-:W-:Y:S01]  /*1610*/  ISETP.GE.OR P6, PT, R33, UR4, P6 ;  /* 0x0000000421007c0c */ /* 0x000fe2000b7c6670 */
[----:B------:R-:W2:Y:S03]  /*1620*/  @!P0 LDG.E.64 R18, desc[UR8][R18.64] ;  /* 0x0000000812128981 */ /* 0x000ea6000c1e1b00 */
[----:B------:R-:W-:-:S13]  /*1630*/  ISETP.GE.OR P6, PT, R23, UR5, P6 ;  /* 0x0000000517007c0c */ /* 0x000fda000b7c6670 */
[----:B------:R-:W-:Y:S01]  /*1640*/  @!P6 IMAD.MOV.U32 R20, RZ, RZ, R26 ;  /* 0x000000ffff14e224 */ /* 0x000fe200078e001a */
[----:B------:R-:W3:Y:S01]  /*1650*/  @!P6 LDG.E.64 R24, desc[UR8][R16.64+0x18] ;  /* 0x000018081018e981 */ /* 0x000ee2000c1e1b00 */
[----:B------:R-:W-:Y:S02]  /*1660*/  @!P6 IMAD.MOV.U32 R21, RZ, RZ, R35 ;  /* 0x000000ffff15e224 */ /* 0x000fe400078e0023 */
[----:B------:R-:W-:-:S04]  /*1670*/  @!P6 IMAD.WIDE.U32 R22, R22, 0x18, R20 ;  /* 0x000000181616e825 */ /* 0x000fc800078e0014 */
[----:B------:R-:W-:-:S04]  /*1680*/  @!P6 IMAD R21, R7, 0x18, RZ ;  /* 0x000000180715e824 */ /* 0x000fc800078e02ff */
[----:B------:R-:W-:Y:S02]  /*1690*/  @!P6 IMAD.IADD R23, R23, 0x1, R21 ;  /* 0x000000011717e824 */ /* 0x000fe400078e0215 */
[----:B------:R-:W2:Y:S04]  /*16a0*/  @!P0 LDG.E.64 R20, desc[UR8][R16.64+0x10] ;  /* 0x0000100810148981 */ /* 0x000ea8000c1e1b00 */
[----:B------:R-:W3:Y:S01]  /*16b0*/  @!P6 LDG.E.64 R22, desc[UR8][R22.64] ;  /* 0x000000081616e981 */ /* 0x000ee2000c1e1b00 */
[----:B------:R-:W-:Y:S02]  /*16c0*/  VIADD R36, R36, 0xfffffffc ;  /* 0xfffffffc24247836 */ /* 0x000fe40000000000 */
[----:B------:R-:W-:Y:S01]  /*16d0*/  VIADD R29, R29, 0x4 ;  /* 0x000000041d1d7836 */ /* 0x000fe20000000000 */
[----:B--2---:R-:W-:-:S02]  /*16e0*/  @!P0 DFMA R14, R18, R20, R14 ;  /* 0x00000014120e822b */ /* 0x004fc4000000000e */
[----:B------:R-:W-:-:S06]  /*16f0*/  ISETP.NE.AND P0, PT, R36, RZ, PT ;  /* 0x000000ff2400720c */ /* 0x000fcc0003f05270 */
[----:B---3--:R-:W-:Y:S01]  /*1700*/  @!P6 DFMA R14, R22, R24, R14 ;  /* 0x00000018160ee22b */ /* 0x008fe2000000000e */
[----:B------:R-:W-:-:S05]  /*1710*/  IADD3 R24, P6, R16, 0x20, RZ ;  /* 0x0000002010187810 */ /* 0x000fca0007fde0ff */
[----:B------:R-:W-:Y:S01]  /*1720*/  IMAD.X R25, RZ, RZ, R17, P6 ;  /* 0x000000ffff197224 */ /* 0x000fe200030e0611 */
[----:B------:R-:W-:-:S05]  /*1730*/  LEA R26, P6, R34, R26, 0x5 ;  /* 0x0000001a221a7211 */ /* 0x000fca00078c28ff */
[----:B------:R-:W-:Y:S01]  /*1740*/  IMAD.X R35, R35, 0x1, R30, P6 ;  /* 0x0000000123237824 */ /* 0x000fe200030e061e */
[----:B------:R-:W-:Y:S07]  /*1750*/  @P0 BRA `(.L_x_435) ;  /* 0xfffffffc00200947 */ /* 0x000fee000383ffff */
.L_x_434:
        /* <DEDUP_REMOVED lines=12> */
[----:B------:R-:W-:Y:S02]  /*1820*/  @!P4 IMAD.MOV.U32 R20, RZ, RZ, R24 ;  /* 0x000000ffff14c224 */ /* 0x000fe400078e0018 */
[----:B------:R-:W-:Y:S02]  /*1830*/  @!P4 IMAD.MOV.U32 R21, RZ, RZ, R25 ;  /* 0x000000ffff15c224 */ /* 0x000fe400078e0019 */
[----:B------:R-:W-:-:S04]  /*1840*/  @!P4 IMAD.MOV.U32 R34, RZ, RZ, R26 ;  /* 0x000000ffff22c224 */ /* 0x000fc800078e001a */
[----:B------:R-:W2:Y:S04]  /*1850*/  @!P4 LDG.E.64 R20, desc[UR8][R20.64] ;  /* 0x000000081414c981 */ /* 0x000ea8000c1e1b00 */
[----:B------:R-:W2:Y:S01]  /*1860*/  @!P4 LDG.E.64 R18, desc[UR8][R34.64] ;  /* 0x000000082212c981 */ /* 0x000ea2000c1e1b00 */
[----:B------:R-:W-:Y:S02]  /*1870*/  ISETP.NE.AND P5, PT, R4, 0x1, PT ;  /* 0x000000010400780c */ /* 0x000fe40003fa5270 */
[----:B------:R-:W-:-:S04]  /*1880*/  LEA R16, P6, R22, R26, 0x3 ;  /* 0x0000001a16107211 */ /* 0x000fc800078c18ff */
[----:B------:R-:W-:Y:S01]  /*1890*/  LEA.HI.X R17, R22, R35, R7, 0x3, P6 ;  /* 0x0000002316117211 */ /* 0x000fe200030f1c07 */
[----:B------:R-:W-:-:S04]  /*18a0*/  IMAD.MOV.U32 R37, RZ, RZ, R16 ;  /* 0x000000ffff257224 */ /* 0x000fc800078e0010 */
[----:B------:R-:W-:Y:S01]  /*18b0*/  IMAD.MOV.U32 R23, RZ, RZ, R17 ;  /* 0x000000ffff177224 */ /* 0x000fe200078e0011 */
[----:B--2---:R-:W-:Y:S01]  /*18c0*/  @!P4 DFMA R14, R20, R18, R14 ;  /* 0x00000012140ec22b */ /* 0x004fe2000000000e */
[----:B------:R-:W-:Y:S01]  /*18d0*/  IMAD.MOV.U32 R18, RZ, RZ, R24 ;  /* 0x000000ffff127224 */ /* 0x000fe200078e0018 */
[----:B------:R-:W-:Y:S02]  /*18e0*/  IADD3 R24, P4, R24, 0x8, RZ ;  /* 0x0000000818187810 */ /* 0x000fe40007f9e0ff */
[----:B------:R-:W-:-:S03]  /*18f0*/  MOV R19, R25 ;  /* 0x0000001900137202 */ /* 0x000fc60000000f00 */
[----:B------:R-:W-:Y:S01]  /*1900*/  IMAD.X R25, RZ, RZ, R25, P4 ;  /* 0x000000ffff197224 */ /* 0x000fe200020e0619 */
[----:B------:R-:W-:Y:S07]  /*1910*/  @!P5 BRA `(.L_x_436) ;  /* 0x000000000084d947 */ /* 0x000fee0003800000 */
[----:B------:R-:W-:-:S05]  /*1920*/  IMAD.IADD R29, R29, 0x1, R22 ;  /* 0x000000011d1d7824 */ /* 0x000fca00078e0216 */
[----:B------:R-:W-:-:S04]  /*1930*/  LOP3.LUT R20, R32, R29, RZ, 0xfc, !PT ;  /* 0x0000001d20147212 */ /* 0x000fc800078efcff */
[----:B------:R-:W-:-:S04]  /*1940*/  ISETP.LT.OR P4, PT, R20, RZ, P0 ;  /* 0x000000ff1400720c */ /* 0x000fc80000781670 */
[----:B------:R-:W-:-:S04]  /*1950*/  ISETP.GE.OR P4, PT, R33, UR5, P4 ;  /* 0x0000000521007c0c */ /* 0x000fc8000a786670 */
[----:B------:R-:W-:-:S13]  /*1960*/  ISETP.GE.OR P4, PT, R29, UR4, P4 ;  /* 0x000000041d007c0c */ /* 0x000fda000a786670 */
        /* <DEDUP_REMOVED lines=8> */
[----:B------:R-:W-:-:S05]  /*19f0*/  IADD3 R24, P4, R18, 0x10, RZ ;  /* 0x0000001012187810 */ /* 0x000fca0007f9e0ff */
[----:B------:R-:W-:Y:S01]  /*1a00*/  IMAD.X R25, RZ, RZ, R19, P4 ;  /* 0x000000ffff197224 */ /* 0x000fe200020e0613 */
[----:B------:R-:W-:Y:S07]  /*1a10*/  @!P5 BRA `(.L_x_436) ;  /* 0x000000000044d947 */ /* 0x000fee0003800000 */
[----:B------:R-:W-:-:S05]  /*1a20*/  IMAD.IADD R29, R29, 0x1, R22 ;  /* 0x000000011d1d7824 */ /* 0x000fca00078e0216 */
[----:B------:R-:W-:-:S04]  /*1a30*/  LOP3.LUT R32, R32, R29, RZ, 0xfc, !PT ;  /* 0x0000001d20207212 */ /* 0x000fc800078efcff */
[----:B------:R-:W-:-:S04]  /*1a40*/  ISETP.LT.OR P0, PT, R32, RZ, P0 ;  /* 0x000000ff2000720c */ /* 0x000fc80000701670 */
[----:B------:R-:W-:-:S04]  /*1a50*/  ISETP.GE.OR P0, PT, R33, UR5, P0 ;  /* 0x0000000521007c0c */ /* 0x000fc80008706670 */
[----:B------:R-:W-:-:S13]  /*1a60*/  ISETP.GE.OR P0, PT, R29, UR4, P0 ;  /* 0x000000041d007c0c */ /* 0x000fda0008706670 */
[----:B------:R-:W-:Y:S01]  /*1a70*/  @!P0 IMAD.MOV.U32 R16, RZ, RZ, R18 ;  /* 0x000000ffff108224 */ /* 0x000fe200078e0012 */
[----:B------:R-:W2:Y:S01]  /*1a80*/  @!P0 LDG.E.64 R20, desc[UR8][R20.64] ;  /* 0x0000000814148981 */ /* 0x000ea2000c1e1b00 */
[----:B------:R-:W-:-:S06]  /*1a90*/  @!P0 IMAD.MOV.U32 R17, RZ, RZ, R19 ;  /* 0x000000ffff118224 */ /* 0x000fcc00078e0013 */
[----:B------:R-:W2:Y:S01]  /*1aa0*/  @!P0 LDG.E.64 R16, desc[UR8][R16.64+0x10] ;  /* 0x0000100810108981 */ /* 0x000ea2000c1e1b00 */
[----:B------:R-:W-:Y:S01]  /*1ab0*/  IMAD.MOV.U32 R34, RZ, RZ, R26 ;  /* 0x000000ffff227224 */ /* 0x000fe200078e001a */
[----:B------:R-:W-:Y:S01]  /*1ac0*/  IADD3 R24, P4, R18, 0x18, RZ ;  /* 0x0000001812187810 */ /* 0x000fe20007f9e0ff */
[----:B------:R-:W-:Y:S02]  /*1ad0*/  IMAD R23, R7, 0x18, RZ ;  /* 0x0000001807177824 */ /* 0x000fe400078e02ff */
[----:B------:R-:W-:-:S04]  /*1ae0*/  IMAD.WIDE.U32 R34, R22, 0x18, R34 ;  /* 0x0000001816227825 */ /* 0x000fc800078e0022 */
[----:B------:R-:W-:Y:S02]  /*1af0*/  IMAD.IADD R23, R23, 0x1, R35 ;  /* 0x0000000117177824 */ /* 0x000fe400078e0223 */
[----:B------:R-:W-:Y:S02]  /*1b00*/  IMAD.MOV.U32 R37, RZ, RZ, R34 ;  /* 0x000000ffff257224 */ /* 0x000fe400078e0022 */
[----:B------:R-:W-:Y:S01]  /*1b10*/  IMAD.X R25, RZ, RZ, R19, P4 ;  /* 0x000000ffff197224 */ /* 0x000fe200020e0613 */
[----:B--2---:R-:W-:-:S11]  /*1b20*/  @!P0 DFMA R14, R20, R16, R14 ;  /* 0x00000010140e822b */ /* 0x004fd6000000000e */
.L_x_436:
[----:B------:R-:W-:Y:S02]  /*1b30*/  LEA R26, P0, R6, R37, 0x3 ;  /* 0x00000025061a7211 */ /* 0x000fe400078018ff */
[----:B------:R-:W-:-:S04]  /*1b40*/  SHF.R.S32.HI R35, RZ, 0x1f, R6 ;  /* 0x0000001fff237819 */ /* 0x000fc80000011406 */
[----:B------:R-:W-:Y:S01]  /*1b50*/  LEA.HI.X R35, R6, R23, R35, 0x3, P0 ;  /* 0x0000001706237211 */ /* 0x000fe200000f1c23 */
[----:B------:R-:W-:Y:S06]  /*1b60*/  @!P3 BRA `(.L_x_437) ;  /* 0xfffffff400c4b947 */ /* 0x000fec000383ffff */
.L_x_433:
        /* <DEDUP_REMOVED lines=12> */
.L_x_427:
        /* <DEDUP_REMOVED lines=10> */
[----:B------:R-:W2:Y:S01]  /*1cd0*/  @P0 LDG.E.64 R16, desc[UR8][R16.64] ;  /* 0x0000000810100981 */ /* 0x000ea2000c1e1b00 */
        /* <DEDUP_REMOVED lines=21> */
[----:B--2---:R-:W-:Y:S01]  /*1e30*/  @P0 DADD R14, R16, R14 ;  /* 0x00000000100e0229 */ /* 0x004fe2000000000e */
[----:B------:R-:W-:-:S05]  /*1e40*/  IADD3 R0, P0, R5, R0, RZ ;  /* 0x0000000005007210 */ /* 0x000fca0007f1e0ff */
[----:B------:R-:W-:Y:S01]  /*1e50*/  IMAD.X R3, RZ, RZ, R3, P0 ;  /* 0x000000ffff037224 */ /* 0x000fe200000e0603 */
[----:B------:R0:W-:Y:S01]  /*1e60*/  STG.E.64 desc[UR8][R8.64], R14 ;  /* 0x0000000e08007986 */ /* 0x0001e2000c101b08 */
[----:B------:R-:W-:-:S04]  /*1e70*/  ISETP.GE.U32.AND P0, PT, R0, UR4, PT ;  /* 0x0000000400007c0c */ /* 0x000fc8000bf06070 */
[----:B------:R-:W-:-:S13]  /*1e80*/  ISETP.GE.AND.EX P0, PT, R3, UR5, PT, P0 ;  /* 0x0000000503007c0c */ /* 0x000fda000bf06300 */
[----:B0-----:R-:W-:Y:S05]  /*1e90*/  @!P0 BRA `(.L_x_439) ;  /* 0xffffffe400348947 */ /* 0x001fea000383ffff */
[----:B------:R-:W-:Y:S05]  /*1ea0*/  EXIT ;  /* 0x000000000000794d */ /* 0x000fea0003800000 */
.L_x_440:
        /* <DEDUP_REMOVED lines=13> */
.L_x_502:


//--------------------- .text._ZN2at6native51_GLOBAL__N__11011a27_18_DepthwiseConv3d_cu_35e0c7b528conv_depthwise3d_cuda_kernelIddLin1ELin1ELin1ELi1ELi1ELi1EEEvNS_27GenericPackedTensorAccessorIKT_Lm5ENS_16DefaultPtrTraitsEiEENS3_IS4_Lm5ES6_iEES7_PS5_iiiiiiiii --------------------------
	.section	.text._ZN2at6native51_GLOBAL__N__11011a27_18_DepthwiseConv3d_cu_35e0c7b528conv_depthwise3d_cuda_kernelIddLin1ELin1ELin1ELi1ELi1ELi1EEEvNS_27GenericPackedTensorAccessorIKT_Lm5ENS_16DefaultPtrTraitsEiEENS3_IS4_Lm5ES6_iEES7_PS5_iiiiiiiii,"ax",@progbits
	.align	128
.text._ZN2at6native51_GLOBAL__N__11011a27_18_DepthwiseConv3d_cu_35e0c7b528conv_depthwise3d_cuda_kernelIddLin1ELin1ELin1ELi1ELi1ELi1EEEvNS_27GenericPackedTensorAccessorIKT_Lm5ENS_16DefaultPtrTraitsEiEENS3_IS4_Lm5ES6_iEES7_PS5_iiiiiiiii:
        .type           _ZN2at6native51_GLOBAL__N__11011a27_18_DepthwiseConv3d_cu_35e0c7b528conv_depthwise3d_cuda_kernelIddLin1ELin1ELin1ELi1ELi1ELi1EEEvNS_27GenericPackedTensorAccessorIKT_Lm5ENS_16DefaultPtrTraitsEiEENS3_IS4_Lm5ES6_iEES7_PS5_iiiiiiiii,@function
        .size           _ZN2at6native51_GLOBAL__N__11011a27_18_DepthwiseConv3d_cu_35e0c7b528conv_depthwise3d_cuda_kernelIddLin1ELin1ELin1ELi1ELi1ELi1EEEvNS_27GenericPackedTensorAccessorIKT_Lm5ENS_16DefaultPtrTraitsEiEENS3_IS4_Lm5ES6_iEES7_PS5_iiiiiiiii,(.L_x_503 - _ZN2at6native51_GLOBAL__N__11011a27_18_DepthwiseConv3d_cu_35e0c7b528conv_depthwise3d_cuda_kernelIddLin1ELin1ELin1ELi1ELi1ELi1EEEvNS_27GenericPackedTensorAccessorIKT_Lm5ENS_16DefaultPtrTraitsEiEENS3_IS4_Lm5ES6_iEES7_PS5_iiiiiiiii)
        .other          _ZN2at6native51_GLOBAL__N__11011a27_18_DepthwiseConv3d_cu_35e0c7b528conv_depthwise3d_cuda_kernelIddLin1ELin1ELin1ELi1ELi1ELi1EEEvNS_27GenericPackedTensorAccessorIKT_Lm5ENS_16DefaultPtrTraitsEiEENS3_IS4_Lm5ES6_iEES7_PS5_iiiiiiiii,@"STO_CUDA_ENTRY STV_DEFAULT"
_ZN2at6native51_GLOBAL__N__11011a27_18_DepthwiseConv3d_cu_35e0c7b528conv_depthwise3d_cuda_kernelIddLin1ELin1ELin1ELi1ELi1ELi1EEEvNS_27GenericPackedTensorAccessorIKT_Lm5ENS_16DefaultPtrTraitsEiEENS3_IS4_Lm5ES6_iEES7_PS5_iiiiiiiii:
        /* <DEDUP_REMOVED lines=31> */
[----:B------:R-:W-:-:S04]  /*01f0*/  IMAD.MOV R5, RZ, RZ, -R0 ;  /* 0x000000ffff057224 */ /* 0x000fc800078e0a00 */
[----:B------:R-:W-:Y:S02]  /*0200*/  IMAD R4, R9, R5, R6 ;  /* 0x0000000509047224 */ /* 0x000fe400078e0206 */
[----:B------:R-:W1:Y:S01]  /*0210*/  LDC R6, c[0x0][0x288] ;  /* 0x0000a200ff067b82 */ /* 0x000e620000000800 */
[----:B------:R-:W-:Y:S02]  /*0220*/  IMAD R5, R7, UR4, RZ ;  /* 0x0000000407057c24 */ /* 0x000fe4000f8e02ff */
[----:B------:R-:W-:-:S13]  /*0230*/  ISETP.GT.U32.AND P1, PT, R9, R4, PT ;  /* 0x000000040900720c */ /* 0x000fda0003f24070 */
[----:B------:R-:W-:Y:S02]  /*0240*/  @!P1 IMAD.IADD R4, R4, 0x1, -R9 ;  /* 0x0000000104049824 */ /* 0x000fe400078e0a09 */
[----:B------:R-:W-:Y:S01]  /*0250*/  @!P1 VIADD R0, R0, 0x1 ;  /* 0x0000000100009836 */ /* 0x000fe20000000000 */
[----:B0-----:R-:W-:Y:S02]  /*0260*/  ISETP.GE.AND P1, PT, R11, 0x1, PT ;  /* 0x000000010b00780c */ /* 0x001fe40003f26270 */
[----:B------:R-:W-:Y:S02]  /*0270*/  ISETP.GE.U32.AND P0, PT, R4, R9, PT ;  /* 0x000000090400720c */ /* 0x000fe40003f06070 */
[----:B------:R-:W-:Y:S01]  /*0280*/  LOP3.LUT R4, R13, R8, RZ, 0x3c, !PT ;  /* 0x000000080d047212 */ /* 0x000fe200078e3cff */
[----:B-1----:R-:W-:Y:S01]  /*0290*/  VIADD R12, R6, -UR5 ;  /* 0x80000005060c7c36 */ /* 0x002fe20008000000 */
[----:B------:R-:W-:Y:S02]  /*02a0*/  ISETP.LT.OR P1, PT, R10, 0x1, !P1 ;  /* 0x000000010a00780c */ /* 0x000fe40004f21670 */
[----:B------:R-:W-:Y:S01]  /*02b0*/  ISETP.GE.AND P3, PT, R4, RZ, PT ;  /* 0x000000ff0400720c */ /* 0x000fe20003f66270 */
[----:B------:R-:W-:Y:S01]  /*02c0*/  IMAD.WIDE R12, R12, 0x20, RZ ;  /* 0x000000200c0c7825 */ /* 0x000fe200078e02ff */
[----:B------:R-:W-:-:S02]  /*02d0*/  LOP3.LUT R4, R6, 0x3, RZ, 0xc0, !PT ;  /* 0x0000000306047812 */ /* 0x000fc400078ec0ff */
[----:B------:R-:W-:-:S03]  /*02e0*/  IADD3 R6, -R6, UR5, RZ ;  /* 0x0000000506067c10 */ /* 0x000fc6000fffe1ff */
[----:B------:R-:W-:-:S06]  /*02f0*/  @P0 VIADD R0, R0, 0x1 ;  /* 0x0000000100000836 */ /* 0x000fcc0000000000 */
[----:B------:R-:W-:Y:S01]  /*0300*/  @!P3 IMAD.MOV R0, RZ, RZ, -R0 ;  /* 0x000000ffff00b224 */ /* 0x000fe200078e0a00 */
[----:B------:R-:W-:-:S07]  /*0310*/  @!P2 LOP3.LUT R0, RZ, R8, RZ, 0x33, !PT ;  /* 0x00000008ff00a212 */ /* 0x000fce00078e33ff */
.L_x_453:
        /* <DEDUP_REMOVED lines=27> */
[----:B------:R-:W1:Y:S01]  /*04d0*/  LDC R11, c[0x0][0x250] ;  /* 0x00009400ff0b7b82 */ /* 0x000e620000000800 */
[----:B0-----:R-:W-:Y:S01]  /*04e0*/  VIADD R14, R17, 0xffffffe ;  /* 0x0ffffffe110e7836 */ /* 0x001fe20000000000 */
[----:B------:R-:W-:-:S03]  /*04f0*/  LOP3.LUT R8, R2, R9, RZ, 0x3c, !PT ;  /* 0x0000000902087212 */ /* 0x000fc600078e3cff */
[----:B------:R0:W3:Y:S01]  /*0500*/  F2I.FTZ.U32.TRUNC.NTZ R15, R14 ;  /* 0x0000000e000f7305 */ /* 0x0000e2000021f000 */
[----:B------:R-:W-:-:S05]  /*0510*/  ISETP.GE.AND P3, PT, R8, RZ, PT ;  /* 0x000000ff0800720c */ /* 0x000fca0003f66270 */
[----:B------:R-:W-:Y:S02]  /*0520*/  @P0 VIADD R7, R7, 0x1 ;  /* 0x0000000107070836 */ /* 0x000fe40000000000 */
[----:B0-----:R-:W-:-:S06]  /*0530*/  IMAD.MOV.U32 R14, RZ, RZ, RZ ;  /* 0x000000ffff0e7224 */ /* 0x001fcc00078e00ff */
[----:B------:R-:W-:Y:S01]  /*0540*/  @!P3 IMAD.MOV R7, RZ, RZ, -R7 ;  /* 0x000000ffff07b224 */ /* 0x000fe200078e0a07 */
[----:B------:R-:W-:Y:S01]  /*0550*/  @!P2 LOP3.LUT R7, RZ, R9, RZ, 0x33, !PT ;  /* 0x00000009ff07a212 */ /* 0x000fe200078e33ff */
[----:B---3--:R-:W-:Y:S01]  /*0560*/  IMAD.MOV R17, RZ, RZ, -R15 ;  /* 0x000000ffff117224 */ /* 0x008fe200078e0a0f */
[----:B-1----:R-:W-:-:S03]  /*0570*/  IABS R8, R11 ;  /* 0x0000000b00087213 */ /* 0x002fc60000000000 */
[----:B------:R-:W-:Y:S01]  /*0580*/  IMAD R17, R17, R16, RZ ;  /* 0x0000001011117224 */ /* 0x000fe200078e02ff */
[----:B------:R-:W-:Y:S01]  /*0590*/  IABS R18, R7 ;  /* 0x0000000700127213 */ /* 0x000fe20000000000 */
[----:B------:R-:W0:Y:S02]  /*05a0*/  I2F.RP R19, R8 ;  /* 0x0000000800137306 */ /* 0x000e240000209400 */
[----:B------:R-:W-:-:S04]  /*05b0*/  IMAD.HI.U32 R14, R15, R17, R14 ;  /* 0x000000110f0e7227 */ /* 0x000fc800078e000e */
[----:B------:R-:W-:-:S04]  /*05c0*/  IMAD.MOV.U32 R15, RZ, RZ, R18 ;  /* 0x000000ffff0f7224 */ /* 0x000fc800078e0012 */
[----:B------:R-:W-:-:S04]  /*05d0*/  IMAD.HI.U32 R18, R14, R15, RZ ;  /* 0x0000000f0e127227 */ /* 0x000fc800078e00ff */
[----:B------:R-:W-:Y:S01]  /*05e0*/  IMAD.MOV R14, RZ, RZ, -R18 ;  /* 0x000000ffff0e7224 */ /* 0x000fe200078e0a12 */
[----:B0-----:R-:W0:Y:S03]  /*05f0*/  MUFU.RCP R19, R19 ;  /* 0x0000001300137308 */ /* 0x001e260000001000 */
[C---:B------:R-:W-:Y:S02]  /*0600*/  IMAD R15, R16.reuse, R14, R15 ;  /* 0x0000000e100f7224 */ /* 0x040fe400078e020f */
[----:B------:R-:W1:Y:S03]  /*0610*/  LDC R14, c[0x0][0x24c] ;  /* 0x00009300ff0e7b82 */ /* 0x000e660000000800 */
[----:B------:R-:W-:Y:S01]  /*0620*/  ISETP.GT.U32.AND P2, PT, R16, R15, PT ;  /* 0x0000000f1000720c */ /* 0x000fe20003f44070 */
[----:B0-----:R-:W-:-:S12]  /*0630*/  VIADD R17, R19, 0xffffffe ;  /* 0x0ffffffe13117836 */ /* 0x001fd80000000000 */
[----:B------:R-:W-:Y:S02]  /*0640*/  @!P2 IMAD.IADD R15, R15, 0x1, -R16 ;  /* 0x000000010f0fa824 */ /* 0x000fe400078e0a10 */
[----:B------:R-:W-:Y:S01]  /*0650*/  @!P2 VIADD R18, R18, 0x1 ;  /* 0x000000011212a836 */ /* 0x000fe20000000000 */
[----:B------:R-:W0:Y:S01]  /*0660*/  F2I.FTZ.U32.TRUNC.NTZ R17, R17 ;  /* 0x0000001100117305 */ /* 0x000e22000021f000 */
[----:B------:R-:W-:Y:S02]  /*0670*/  ISETP.NE.AND P2, PT, R10, RZ, PT ;  /* 0x000000ff0a00720c */ /* 0x000fe40003f45270 */
[----:B------:R-:W-:Y:S01]  /*0680*/  ISETP.GE.U32.AND P0, PT, R15, R16, PT ;  /* 0x000000100f00720c */ /* 0x000fe20003f06070 */
[----:B------:R-:W-:Y:S01]  /*0690*/  IMAD.MOV.U32 R16, RZ, RZ, RZ ;  /* 0x000000ffff107224 */ /* 0x000fe200078e00ff */
[----:B------:R-:W-:-:S04]  /*06a0*/  LOP3.LUT R15, R7, R10, RZ, 0x3c, !PT ;  /* 0x0000000a070f7212 */ /* 0x000fc800078e3cff */
[----:B------:R-:W-:Y:S02]  /*06b0*/  ISETP.GE.AND P3, PT, R15, RZ, PT ;  /* 0x000000ff0f00720c */ /* 0x000fe40003f66270 */
[----:B-1----:R-:W-:Y:S02]  /*06c0*/  IABS R15, R14 ;  /* 0x0000000e000f7213 */ /* 0x002fe40000000000 */
[----:B0-----:R-:W-:-:S03]  /*06d0*/  IADD3 R19, RZ, -R17, RZ ;  /* 0x80000011ff137210 */ /* 0x001fc60007ffe0ff */
[----:B------:R-:W-:Y:S02]  /*06e0*/  @P0 VIADD R18, R18, 0x1 ;  /* 0x0000000112120836 */ /* 0x000fe40000000000 */
[----:B------:R-:W-:-:S04]  /*06f0*/  IMAD R19, R19, R8, RZ ;  /* 0x0000000813137224 */ /* 0x000fc800078e02ff */
[----:B------:R-:W-:Y:S01]  /*0700*/  @!P3 IMAD.MOV R18, RZ, RZ, -R18 ;  /* 0x000000ffff12b224 */ /* 0x000fe200078e0a12 */
[----:B------:R-:W-:Y:S01]  /*0710*/  @!P2 LOP3.LUT R18, RZ, R10, RZ, 0x33, !PT ;  /* 0x0000000aff12a212 */ /* 0x000fe200078e33ff */
[----:B------:R-:W-:Y:S02]  /*0720*/  IMAD.HI.U32 R16, R17, R19, R16 ;  /* 0x0000001311107227 */ /* 0x000fe400078e0010 */
[----:B------:R-:W0:Y:S01]  /*0730*/  I2F.RP R19, R15 ;  /* 0x0000000f00137306 */ /* 0x000e220000209400 */
[----:B------:R-:W-:-:S05]  /*0740*/  IABS R20, R18 ;  /* 0x0000001200147213 */ /* 0x000fca0000000000 */
[----:B------:R-:W-:-:S04]  /*0750*/  IMAD.MOV.U32 R17, RZ, RZ, R20 ;  /* 0x000000ffff117224 */ /* 0x000fc800078e0014 */
[----:B------:R-:W-:-:S04]  /*0760*/  IMAD.HI.U32 R16, R16, R17, RZ ;  /* 0x0000001110107227 */ /* 0x000fc800078e00ff */
[----:B------:R-:W-:Y:S01]  /*0770*/  IMAD.MOV R20, RZ, RZ, -R16 ;  /* 0x000000ffff147224 */ /* 0x000fe200078e0a10 */
[----:B0-----:R-:W0:Y:S03]  /*0780*/  MUFU.RCP R19, R19 ;  /* 0x0000001300137308 */ /* 0x001e260000001000 */
[----:B------:R-:W-:-:S05]  /*0790*/  IMAD R17, R8, R20, R17 ;  /* 0x0000001408117224 */ /* 0x000fca00078e0211 */
[----:B------:R-:W-:Y:S01]  /*07a0*/  ISETP.GT.U32.AND P2, PT, R8, R17, PT ;  /* 0x000000110800720c */ /* 0x000fe20003f44070 */
[----:B0-----:R-:W-:-:S12]  /*07b0*/  VIADD R20, R19, 0xffffffe ;  /* 0x0ffffffe13147836 */ /* 0x001fd80000000000 */
[----:B------:R-:W-:Y:S02]  /*07c0*/  @!P2 IMAD.IADD R17, R17, 0x1, -R8 ;  /* 0x000000011111a824 */ /* 0x000fe400078e0a08 */
[----:B------:R-:W-:Y:S01]  /*07d0*/  @!P2 VIADD R16, R16, 0x1 ;  /* 0x000000011010a836 */ /* 0x000fe20000000000 */
[----:B------:R-:W-:Y:S02]  /*07e0*/  ISETP.NE.AND P2, PT, R11, RZ, PT ;  /* 0x000000ff0b00720c */ /* 0x000fe40003f45270 */
[----:B------:R-:W-:Y:S02]  /*07f0*/  ISETP.GE.U32.AND P0, PT, R17, R8, PT ;  /* 0x000000081100720c */ /* 0x000fe40003f06070 */
[----:B------:R-:W-:Y:S01]  /*0800*/  LOP3.LUT R8, R18, R11, RZ, 0x3c, !PT ;  /* 0x0000000b12087212 */ /* 0x000fe200078e3cff */
[----:B------:R-:W0:Y:S03]  /*0810*/  F2I.FTZ.U32.TRUNC.NTZ R17, R20 ;  /* 0x0000001400117305 */ /* 0x000e26000021f000 */
        /* <DEDUP_REMOVED lines=30> */
[----:B------:R-:W-:-:S03]  /*0a00*/  IMAD R10, R11, R17, R18 ;  /* 0x000000110b0a7224 */ /* 0x000fc600078e0212 */
[----:B------:R-:W-:-:S05]  /*0a10*/  IADD3 R19, -R8, RZ, RZ ;  /* 0x000000ff08137210 */ /* 0x000fca0007ffe1ff */
[----:B------:R-:W-:Y:S01]  /*0a20*/  IMAD R11, R14, R19, R21 ;  /* 0x000000130e0b7224 */ /* 0x000fe200078e0215 */
[----:B------:R-:W-:Y:S01]  /*0a30*/  CS2R R14, SRZ ;  /* 0x00000000000e7805 */ /* 0x000fe2000001ff00 */
[----:B------:R-:W-:Y:S06]  /*0a40*/  @P1 BRA `(.L_x_441) ;  /* 0x0000001000181947 */ /* 0x000fec0003800000 */
[-C--:B------:R-:W-:Y:S01]  /*0a50*/  IABS R17, R0.reuse ;  /* 0x0000000000117213 */ /* 0x080fe20000000000 */
[----:B------:R-:W-:Y:S01]  /*0a60*/  ULDC.64 UR4, c[0x0][0x2a8] ;  /* 0x0000aa0000047ab9 */ /* 0x000fe20000000a00 */
[----:B------:R-:W-:Y:S01]  /*0a70*/  IABS R20, R11 ;  /* 0x0000000b00147213 */ /* 0x000fe20000000000 */
[----:B------:R-:W-:Y:S01]  /*0a80*/  IMAD.MOV.U32 R30, RZ, RZ, RZ ;  /* 0x000000ffff1e7224 */ /* 0x000fe200078e00ff */
        /* <DEDUP_REMOVED lines=10> */
[----:B------:R-:W-:-:S06]  /*0b30*/  IMAD.HI.U32 R15, R15, R19, R14 ;  /* 0x000000130f0f7227 */ /* 0x000fcc00078e000e */
[----:B------:R-:W-:Y:S02]  /*0b40*/  IMAD.HI.U32 R19, R15, R18, RZ ;  /* 0x000000120f137227 */ /* 0x000fe400078e00ff */
[----:B------:R-:W0:Y:S02]  /*0b50*/  LDC R15, c[0x0][0x2b4] ;  /* 0x0000ad00ff0f7b82 */ /* 0x000e240000000800 */
[----:B------:R-:W-:-:S05]  /*0b60*/  IMAD R14, R19, R16, R18 ;  /* 0x00000010130e7224 */ /* 0x000fca00078e0212 */
[----:B------:R-:W-:Y:S01]  /*0b70*/  ISETP.GT.U32.AND P2, PT, R17, R14, PT ;  /* 0x0000000e1100720c */ /* 0x000fe20003f44070 */
[----:B------:R-:W1:-:S12]  /*0b80*/  LDC R18, c[0x0][0x2b8] ;  /* 0x0000ae00ff127b82 */ /* 0x000e580000000800 */
[----:B------:R-:W-:Y:S02]  /*0b90*/  @!P2 IMAD.IADD R14, R14, 0x1, -R17 ;  /* 0x000000010e0ea824 */ /* 0x000fe400078e0a11 */
[----:B------:R-:W-:Y:S01]  /*0ba0*/  @!P2 VIADD R19, R19, 0x1 ;  /* 0x000000011313a836 */ /* 0x000fe20000000000 */
[----:B------:R-:W-:Y:S01]  /*0bb0*/  ISETP.NE.AND P2, PT, R0, RZ, PT ;  /* 0x000000ff0000720c */ /* 0x000fe20003f45270 */
[----:B0-----:R-:W-:Y:S01]  /*0bc0*/  IMAD R16, R10, UR4, -R15 ;  /* 0x000000040a107c24 */ /* 0x001fe2000f8e0a0f */
[----:B------:R-:W-:Y:S02]  /*0bd0*/  ISETP.GE.U32.AND P0, PT, R14, R17, PT ;  /* 0x000000110e00720c */ /* 0x000fe40003f06070 */
[----:B------:R-:W-:-:S04]  /*0be0*/  LOP3.LUT R14, R11, R0, RZ, 0x3c, !PT ;  /* 0x000000000b0e7212 */ /* 0x000fc800078e3cff */
[----:B------:R-:W-:Y:S01]  /*0bf0*/  ISETP.GE.AND P3, PT, R14, RZ, PT ;  /* 0x000000ff0e00720c */ /* 0x000fe20003f66270 */
[----:B-1----:R-:W-:Y:S01]  /*0c00*/  IMAD R17, R9, UR5, -R18 ;  /* 0x0000000509117c24 */ /* 0x002fe2000f8e0a12 */
[----:B------:R-:W0:Y:S01]  /*0c10*/  LDC.64 R14, c[0x0][0x270] ;  /* 0x00009c00ff0e7b82 */ /* 0x000e220000000a00 */
[----:B------:R-:W-:Y:S02]  /*0c20*/  ULDC.64 UR4, c[0x0][0x238] ;  /* 0x00008e0000047ab9 */ /* 0x000fe40000000a00 */
[----:B------:R-:W-:Y:S01]  /*0c30*/  IMAD R17, R17, UR4, RZ ;  /* 0x0000000411117c24 */ /* 0x000fe2000f8e02ff */
[----:B------:R-:W-:Y:S01]  /*0c40*/  ULDC UR4, c[0x0][0x234] ;  /* 0x00008d0000047ab9 */ /* 0x000fe20000000800 */
[----:B------:R-:W-:Y:S02]  /*0c50*/  @P0 VIADD R19, R19, 0x1 ;  /* 0x0000000113130836 */ /* 0x000fe40000000000 */
[----:B------:R-:W-:Y:S01]  /*0c60*/  IMAD R18, R28, UR5, RZ ;  /* 0x000000051c127c24 */ /* 0x000fe2000f8e02ff */
[----:B------:R-:W-:Y:S01]  /*0c70*/  ULDC UR5, c[0x0][0x22c] ;  /* 0x00008b0000057ab9 */ /* 0x000fe20000000800 */
[----:B------:R-:W-:Y:S01]  /*0c80*/  IMAD R16, R16, UR4, RZ ;  /* 0x0000000410107c24 */ /* 0x000fe2000f8e02ff */
[----:B------:R-:W-:Y:S01]  /*0c90*/  ULDC UR4, c[0x0][0x230] ;  /* 0x00008c0000047ab9 */ /* 0x000fe20000000800 */
[----:B------:R-:W-:Y:S01]  /*0ca0*/  @!P3 IMAD.MOV R19, RZ, RZ, -R19 ;  /* 0x000000ffff13b224 */ /* 0x000fe200078e0a13 */
[----:B------:R-:W-:Y:S01]  /*0cb0*/  @!P2 LOP3.LUT R19, RZ, R0, RZ, 0x33, !PT ;  /* 0x00000000ff13a212 */ /* 0x000fe200078e33ff */
[----:B------:R-:W-:Y:S01]  /*0cc0*/  IMAD R21, R8, UR5, RZ ;  /* 0x0000000508157c24 */ /* 0x000fe2000f8e02ff */
[----:B------:R-:W-:-:S02]  /*0cd0*/  SHF.R.S32.HI R20, RZ, 0x1f, R18 ;  /* 0x0000001fff147819 */ /* 0x000fc40000011412 */
[----:B------:R-:W-:Y:S01]  /*0ce0*/  IADD3 R18, P0, P2, R16, R17, R18 ;  /* 0x0000001110127210 */ /* 0x000fe20007a1e012 */
[----:B------:R-:W-:Y:S01]  /*0cf0*/  IMAD R19, R19, UR4, RZ ;  /* 0x0000000413137c24 */ /* 0x000fe2000f8e02ff */
[----:B------:R-:W-:Y:S01]  /*0d00*/  SHF.R.S32.HI R16, RZ, 0x1f, R16 ;  /* 0x0000001fff107819 */ /* 0x000fe20000011410 */
[----:B------:R-:W-:Y:S01]  /*0d10*/  ULDC UR4, c[0x0][0x28c] ;  /* 0x0000a30000047ab9 */ /* 0x000fe20000000800 */
[----:B------:R-:W-:Y:S01]  /*0d20*/  SHF.R.S32.HI R17, RZ, 0x1f, R17 ;  /* 0x0000001fff117819 */ /* 0x000fe20000011411 */
[----:B------:R-:W-:Y:S01]  /*0d30*/  IMAD R23, R11, UR4, RZ ;  /* 0x000000040b177c24 */ /* 0x000fe2000f8e02ff */
[----:B------:R-:W-:Y:S02]  /*0d40*/  ULDC.64 UR4, c[0x0][0x210] ;  /* 0x0000840000047ab9 */ /* 0x000fe40000000a00 */
[----:B------:R-:W-:Y:S01]  /*0d50*/  IADD3.X R16, R16, R17, R20, P0, P2 ;  /* 0x0000001110107210 */ /* 0x000fe200007e4414 */
[----:B0-----:R-:W-:Y:S01]  /*0d60*/  IMAD.WIDE R22, R23, 0x8, R14 ;  /* 0x0000000817167825 */ /* 0x001fe200078e020e */
[----:B------:R-:W-:-:S02]  /*0d70*/  IADD3 R27, P0, P2, R19, R18, R21 ;  /* 0x00000012131b7210 */ /* 0x000fc40007a1e015 */
[----:B------:R-:W-:Y:S02]  /*0d80*/  SHF.R.S32.HI R21, RZ, 0x1f, R21 ;  /* 0x0000001fff157819 */ /* 0x000fe40000011415 */
[----:B------:R-:W-:-:S04]  /*0d90*/  SHF.R.S32.HI R19, RZ, 0x1f, R19 ;  /* 0x0000001fff137819 */ /* 0x000fc80000011413 */
[----:B------:R-:W-:Y:S02]  /*0da0*/  IADD3.X R14, R19, R16, R21, P0, P2 ;  /* 0x00000010130e7210 */ /* 0x000fe400007e4415 */
[----:B------:R-:W-:-:S04]  /*0db0*/  LEA R21, P0, R27, UR4, 0x3 ;  /* 0x000000041b157c11 */ /* 0x000fc8000f8018ff */
[----:B------:R-:W-:Y:S02]  /*0dc0*/  LEA.HI.X R27, R27, UR5, R14, 0x3, P0 ;  /* 0x000000051b1b7c11 */ /* 0x000fe400080f1c0e */
[----:B------:R-:W-:-:S07]  /*0dd0*/  CS2R R14, SRZ ;  /* 0x00000000000e7805 */ /* 0x000fce000001ff00 */
.L_x_452:
        /* <DEDUP_REMOVED lines=19> */
.L_x_446:
[----:B------:R-:W-:Y:S01]  /*0f10*/  VIADD R16, R16, 0xfffffff0 ;  /* 0xfffffff010107836 */ /* 0x000fe20000000000 */
[----:B------:R-:W-:-:S04]  /*0f20*/  IADD3 R21, P3, P4, -R12, R21, -R12 ;  /* 0x000000150c157210 */ /* 0x000fc80007c7e90c */
[----:B------:R-:W-:Y:S02]  /*0f30*/  ISETP.GT.AND P2, PT, R16, 0xc, PT ;  /* 0x0000000c1000780c */ /* 0x000fe40003f44270 */
[----:B------:R-:W-:Y:S02]  /*0f40*/  IADD3 R21, P5, P6, -R12, R21, -R12 ;  /* 0x000000150c157210 */ /* 0x000fe40007ebe90c */
[----:B------:R-:W-:-:S04]  /*0f50*/  IADD3.X R27, ~R13, R27, ~R13, P3, P4 ;  /* 0x0000001b0d1b7210 */ /* 0x000fc80001fe8d0d */
[----:B------:R-:W-:-:S05]  /*0f60*/  IADD3.X R27, ~R13, R27, ~R13, P5, P6 ;  /* 0x0000001b0d1b7210 */ /* 0x000fca0002fecd0d */
[----:B------:R-:W-:Y:S05]  /*0f70*/  @P2 BRA `(.L_x_446) ;  /* 0xfffffffc00e42947 */ /* 0x000fea000383ffff */
.L_x_445:
[----:B------:R-:W-:-:S13]  /*0f80*/  ISETP.GT.AND P2, PT, R16, 0x4, PT ;  /* 0x000000041000780c */ /* 0x000fda0003f44270 */
[----:B------:R-:W-:Y:S01]  /*0f90*/  @P2 VIADD R16, R16, 0xfffffff8 ;  /* 0xfffffff810102836 */ /* 0x000fe20000000000 */
[----:B------:R-:W-:Y:S02]  /*0fa0*/  @P2 PLOP3.LUT P0, PT, PT, PT, PT, 0x8, 0x0 ;  /* 0x000000000000281c */ /* 0x000fe40003f0e170 */
[----:B------:R-:W-:Y:S02]  /*0fb0*/  @P2 IADD3 R21, P3, P4, -R12, R21, -R12 ;  /* 0x000000150c152210 */ /* 0x000fe40007c7e90c */
[----:B------:R-:W-:Y:S02]  /*0fc0*/  ISETP.NE.OR P0, PT, R16, RZ, P0 ;  /* 0x000000ff1000720c */ /* 0x000fe40000705670 */
[----:B------:R-:W-:-:S11]  /*0fd0*/  @P2 IADD3.X R27, ~R13, R27, ~R13, P3, P4 ;  /* 0x0000001b0d1b2210 */ /* 0x000fd60001fe8d0d */
[----:B------:R-:W-:Y:S05]  /*0fe0*/  @!P0 BRA `(.L_x_443) ;  /* 0x0000000000148947 */ /* 0x000fea0003800000 */
.L_x_444:
[----:B------:R-:W-:Y:S01]  /*0ff0*/  VIADD R16, R16, 0xfffffffc ;  /* 0xfffffffc10107836 */ /* 0x000fe20000000000 */
[----:B------:R-:W-:-:S04]  /*1000*/  IADD3 R21, P2, -R12, R21, RZ ;  /* 0x000000150c157210 */ /* 0x000fc80007f5e1ff */
[----:B------:R-:W-:Y:S01]  /*1010*/  ISETP.NE.AND P0, PT, R16, RZ, PT ;  /* 0x000000ff1000720c */ /* 0x000fe20003f05270 */
[----:B------:R-:W-:-:S12]  /*1020*/  IMAD.X R27, R27, 0x1, ~R13, P2 ;  /* 0x000000011b1b7824 */ /* 0x000fd800010e0e0d */
[----:B------:R-:W-:Y:S05]  /*1030*/  @P0 BRA `(.L_x_444) ;  /* 0xfffffffc00ec0947 */ /* 0x000fea000383ffff */
.L_x_443:
        /* <DEDUP_REMOVED lines=18> */
.L_x_442:
[----:B------:R-:W-:Y:S01]  /*1160*/  IMAD.MOV.U32 R24, RZ, RZ, R21 ;  /* 0x000000ffff187224 */ /* 0x000fe200078e0015 */
[----:B------:R-:W-:Y:S01]  /*1170*/  IADD3 R32, R17, R30, RZ ;  /* 0x0000001e11207210 */ /* 0x000fe20007ffe0ff */
[----:B------:R-:W-:Y:S02]  /*1180*/  IMAD.MOV.U32 R25, RZ, RZ, R27 ;  /* 0x000000ffff197224 */ /* 0x000fe400078e001b */
[----:B------:R-:W-:-:S07]  /*1190*/  IMAD.MOV.U32 R33, RZ, RZ, RZ ;  /* 0x000000ffff217224 */ /* 0x000fce00078e00ff */
.L_x_451:
        /* <DEDUP_REMOVED lines=14> */
[----:B0-----:R-:W-:Y:S01]  /*1280*/  IMAD R17, R10, UR4, -R17 ;  /* 0x000000040a117c24 */ /* 0x001fe2000f8e0a11 */
[----:B------:R-:W-:-:S03]  /*1290*/  ULDC UR4, c[0x0][0x220] ;  /* 0x0000880000047ab9 */ /* 0x000fc60000000800 */
[----:B------:R-:W-:-:S05]  /*12a0*/  IMAD.IADD R16, R17, 0x1, R30 ;  /* 0x0000000111107824 */ /* 0x000fca00078e021e */
[----:B------:R-:W-:Y:S01]  /*12b0*/  ISETP.GE.AND P4, PT, R16, UR4, PT ;  /* 0x0000000410007c0c */ /* 0x000fe2000bf86270 */
[----:B------:R-:W-:Y:S02]  /*12c0*/  ULDC UR4, c[0x0][0x288] ;  /* 0x0000a20000047ab9 */ /* 0x000fe40000000800 */
[----:B------:R-:W-:-:S10]  /*12d0*/  IADD3 R34, -R4, UR4, RZ ;  /* 0x0000000404227c10 */ /* 0x000fd4000fffe1ff */
.L_x_449:
[----:B------:R-:W-:Y:S01]  /*12e0*/  IMAD.IADD R36, R28, 0x1, R31 ;  /* 0x000000011c247824 */ /* 0x000fe200078e021f */
[----:B------:R-:W-:Y:S01]  /*12f0*/  ULDC UR4, c[0x0][0x224] ;  /* 0x0000890000047ab9 */ /* 0x000fe20000000800 */
[----:B------:R-:W-:Y:S01]  /*1300*/  ULDC UR5, c[0x0][0x228] ;  /* 0x00008a0000057ab9 */ /* 0x000fe20000000800 */
[----:B------:R-:W-:Y:S02]  /*1310*/  IMAD.MOV.U32 R17, RZ, RZ, R25 ;  /* 0x000000ffff117224 */ /* 0x000fe400078e0019 */
[----:B------:R-:W-:Y:S01]  /*1320*/  LOP3.LUT R16, R29, R36, RZ, 0xfc, !PT ;  /* 0x000000241d107212 */ /* 0x000fe200078efcff */
[----:B------:R-:W-:Y:S02]  /*1330*/  IMAD.MOV.U32 R18, RZ, RZ, R22 ;  /* 0x000000ffff127224 */ /* 0x000fe400078e0016 */
[----:B------:R-:W-:Y:S01]  /*1340*/  IMAD.MOV.U32 R19, RZ, RZ, R23 ;  /* 0x000000ffff137224 */ /* 0x000fe200078e0017 */
[----:B------:R-:W-:Y:S01]  /*1350*/  ISETP.LT.OR P0, PT, R16, RZ, P4 ;  /* 0x000000ff1000720c */ /* 0x000fe20002701670 */
[----:B------:R-:W-:-:S03]  /*1360*/  IMAD.MOV.U32 R16, RZ, RZ, R24 ;  /* 0x000000ffff107224 */ /* 0x000fc600078e0018 */
[----:B------:R-:W-:-:S04]  /*1370*/  ISETP.GE.OR P0, PT, R35, UR4, P0 ;  /* 0x0000000423007c0c */ /* 0x000fc80008706670 */
[C---:B------:R-:W-:Y:S01]  /*1380*/  ISETP.GE.OR P2, PT, R36.reuse, UR5, P0 ;  /* 0x0000000524007c0c */ /* 0x040fe20008746670 */
[----:B------:R-:W-:-:S12]  /*1390*/  VIADD R20, R36, 0x1 ;  /* 0x0000000124147836 */ /* 0x000fd80000000000 */
[----:B------:R-:W2:Y:S04]  /*13a0*/  @!P2 LDG.E.64 R26, desc[UR6][R18.64] ;  /* 0x00000006121aa981 */ /* 0x000ea8000c1e1b00 */
[----:B------:R-:W2:Y:S01]  /*13b0*/  @!P2 LDG.E.64 R24, desc[UR6][R16.64] ;  /* 0x000000061018a981 */ /* 0x000ea2000c1e1b00 */
[----:B------:R-:W-:-:S04]  /*13c0*/  LOP3.LUT R21, R29, R20, RZ, 0xfc, !PT ;  /* 0x000000141d157212 */ /* 0x000fc800078efcff */
[----:B------:R-:W-:-:S04]  /*13d0*/  ISETP.LT.OR P0, PT, R21, RZ, P4 ;  /* 0x000000ff1500720c */ /* 0x000fc80002701670 */
[----:B------:R-:W-:-:S04]  /*13e0*/  ISETP.GE.OR P0, PT, R35, UR4, P0 ;  /* 0x0000000423007c0c */ /* 0x000fc80008706670 */
[----:B------:R-:W-:-:S13]  /*13f0*/  ISETP.GE.OR P0, PT, R20, UR5, P0 ;  /* 0x0000000514007c0c */ /* 0x000fda0008706670 */
[----:B------:R-:W3:Y:S04]  /*1400*/  @!P0 LDG.E.64 R22, desc[UR6][R16.64+0x8] ;  /* 0x0000080610168981 */ /* 0x000ee8000c1e1b00 */
[----:B------:R-:W3:Y:S01]  /*1410*/  @!P0 LDG.E.64 R20, desc[UR6][R18.64+0x8] ;  /* 0x0000080612148981 */ /* 0x000ee2000c1e1b00 */
[----:B--2---:R-:W-:Y:S01]  /*1420*/  @!P2 DFMA R14, R26, R24, R14 ;  /* 0x000000181a0ea22b */ /* 0x004fe2000000000e */
[C---:B------:R-:W-:Y:S02]  /*1430*/  VIADD R24, R36.reuse, 0x2 ;  /* 0x0000000224187836 */ /* 0x040fe40000000000 */
[----:B------:R-:W-:-:S03]  /*1440*/  VIADD R36, R36, 0x3 ;  /* 0x0000000324247836 */ /* 0x000fc60000000000 */
[----:B------:R-:W-:-:S04]  /*1450*/  LOP3.LUT R25, R29, R24, RZ, 0xfc, !PT ;  /* 0x000000181d197212 */ /* 0x000fc800078efcff */
[----:B------:R-:W-:-:S04]  /*1460*/  ISETP.LT.OR P2, PT, R25, RZ, P4 ;  /* 0x000000ff1900720c */ /* 0x000fc80002741670 */
[----:B------:R-:W-:-:S04]  /*1470*/  ISETP.GE.OR P2, PT, R35, UR4, P2 ;  /* 0x0000000423007c0c */ /* 0x000fc80009746670 */
[----:B------:R-:W-:Y:S02]  /*1480*/  ISETP.GE.OR P2, PT, R24, UR5, P2 ;  /* 0x0000000518007c0c */ /* 0x000fe40009746670 */
[----:B------:R-:W-:-:S04]  /*1490*/  LOP3.LUT R24, R29, R36, RZ, 0xfc, !PT ;  /* 0x000000241d187212 */ /* 0x000fc800078efcff */
[----:B------:R-:W-:-:S04]  /*14a0*/  ISETP.LT.OR P5, PT, R24, RZ, P4 ;  /* 0x000000ff1800720c */ /* 0x000fc800027a1670 */
[----:B------:R-:W-:Y:S01]  /*14b0*/  ISETP.GE.OR P5, PT, R35, UR4, P5 ;  /* 0x0000000423007c0c */ /* 0x000fe2000afa6670 */
[----:B---3--:R-:W-:Y:S02]  /*14c0*/  @!P0 DFMA R14, R22, R20, R14 ;  /* 0x00000014160e822b */ /* 0x008fe4000000000e */
[----:B------:R-:W2:Y:S01]  /*14d0*/  @!P2 LDG.E.64 R20, desc[UR6][R16.64+0x10] ;  /* 0x000010061014a981 */ /* 0x000ea2000c1e1b00 */
[----:B------:R-:W-:-:S03]  /*14e0*/  ISETP.GE.OR P5, PT, R36, UR5, P5 ;  /* 0x0000000524007c0c */ /* 0x000fc6000afa6670 */
[----:B------:R-:W2:Y:S10]  /*14f0*/  @!P2 LDG.E.64 R22, desc[UR6][R18.64+0x10] ;  /* 0x000010061216a981 */ /* 0x000eb4000c1e1b00 */
[----:B------:R-:W3:Y:S04]  /*1500*/  @!P5 LDG.E.64 R24, desc[UR6][R16.64+0x18] ;  /* 0x000018061018d981 */ /* 0x000ee8000c1e1b00 */
[----:B------:R-:W3:Y:S01]  /*1510*/  @!P5 LDG.E.64 R26, desc[UR6][R18.64+0x18] ;  /* 0x00001806121ad981 */ /* 0x000ee2000c1e1b00 */
[----:B------:R-:W-:-:S05]  /*1520*/  VIADD R34, R34, 0xfffffffc ;  /* 0xfffffffc22227836 */ /* 0x000fca0000000000 */
[----:B------:R-:W-:Y:S01]  /*1530*/  ISETP.NE.AND P6, PT, R34, RZ, PT ;  /* 0x000000ff2200720c */ /* 0x000fe20003fc5270 */
[----:B------:R-:W-:Y:S01]  /*1540*/  VIADD R31, R31, 0x4 ;  /* 0x000000041f1f7836 */ /* 0x000fe20000000000 */
[----:B--2---:R-:W-:Y:S01]  /*1550*/  @!P2 DFMA R14, R20, R22, R14 ;  /* 0x00000016140ea22b */ /* 0x004fe2000000000e */
[----:B------:R-:W-:-:S05]  /*1560*/  IADD3 R22, P0, R18, 0x20, RZ ;  /* 0x0000002012167810 */ /* 0x000fca0007f1e0ff */
[----:B------:R-:W-:Y:S02]  /*1570*/  IMAD.X R23, RZ, RZ, R19, P0 ;  /* 0x000000ffff177224 */ /* 0x000fe400000e0613 */
[----:B---3--:R-:W-:Y:S01]  /*1580*/  @!P5 DFMA R14, R24, R26, R14 ;  /* 0x0000001a180ed22b */ /* 0x008fe2000000000e */
[----:B------:R-:W-:-:S05]  /*1590*/  IADD3 R24, P2, R16, 0x20, RZ ;  /* 0x0000002010187810 */ /* 0x000fca0007f5e0ff */
[----:B------:R-:W-:Y:S01]  /*15a0*/  IMAD.X R25, RZ, RZ, R17, P2 ;  /* 0x000000ffff197224 */ /* 0x000fe200010e0611 */
[----:B------:R-:W-:Y:S07]  /*15b0*/  @P6 BRA `(.L_x_449) ;  /* 0xfffffffc00486947 */ /* 0x000fee000383ffff */
.L_x_448:
[----:B------:R-:W-:Y:S02]  /*15c0*/  IMAD.MOV.U32 R27, RZ, RZ, R24 ;  /* 0x000000ffff1b7224 */ /* 0x000fe400078e0018 */
[----:B------:R-:W-:Y:S01]  /*15d0*/  IMAD.MOV.U32 R35, RZ, RZ, R25 ;  /* 0x000000ffff237224 */ /* 0x000fe200078e0019 */
[----:B------:R-:W-:Y:S06]  /*15e0*/  @!P3 BRA `(.L_x_450) ;  /* 0x0000000000e0b947 */ /* 0x000fec0003800000 */
[----:B------:R-:W0:Y:S01]  /*15f0*/  LDC R17, c[0x0][0x2b4] ;  /* 0x0000ad00ff117b82 */ /* 0x000e220000000800 */
[----:B------:R-:W-:Y:S01]  /*1600*/  ULDC.64 UR4, c[0x0][0x2a8] ;  /* 0x0000aa0000047ab9 */ /* 0x000fe20000000a00 */
[----:B------:R-:W-:-:S05]  /*1610*/  IMAD.IADD R34, R28, 0x1, R31 ;  /* 0x000000011c227824 */ /* 0x000fca00078e021f */
[----:B------:R-:W-:Y:S01]  /*1620*/  LOP3.LUT R18, R29, R34, RZ, 0xfc, !PT ;  /* 0x000000221d127212 */ /* 0x000fe200078efcff */
[----:B------:R-:W1:Y:S01]  /*1630*/  LDC R16, c[0x0][0x2b8] ;  /* 0x0000ae00ff107b82 */ /* 0x000e620000000800 */
[----:B0-----:R-:W-:-:S05]  /*1640*/  IMAD R17, R10, UR4, -R17 ;  /* 0x000000040a117c24 */ /* 0x001fca000f8e0a11 */
[----:B------:R-:W-:Y:S01]  /*1650*/  IADD3 R17, R17, R30, RZ ;  /* 0x0000001e11117210 */ /* 0x000fe20007ffe0ff */
        /* <DEDUP_REMOVED lines=9> */
[----:B------:R-:W2:Y:S01]  /*16f0*/  @!P2 LDG.E.64 R18, desc[UR6][R24.64] ;  /* 0x000000061812a981 */ /* 0x000ea2000c1e1b00 */
[----:B------:R-:W-:-:S06]  /*1700*/  @!P2 IMAD.MOV.U32 R21, RZ, RZ, R23 ;  /* 0x000000ffff15a224 */ /* 0x000fcc00078e0017 */
[----:B------:R-:W2:Y:S01]  /*1710*/  @!P2 LDG.E.64 R20, desc[UR6][R20.64] ;  /* 0x000000061414a981 */ /* 0x000ea2000c1e1b00 */
[----:B------:R-:W-:Y:S01]  /*1720*/  ISETP.NE.AND P3, PT, R4, 0x1, PT ;  /* 0x000000010400780c */ /* 0x000fe20003f65270 */
[----:B------:R-:W-:Y:S01]  /*1730*/  IMAD.MOV.U32 R16, RZ, RZ, R22 ;  /* 0x000000ffff107224 */ /* 0x000fe200078e0016 */
[----:B------:R-:W-:Y:S02]  /*1740*/  IADD3 R22, P5, R22, 0x8, RZ ;  /* 0x0000000816167810 */ /* 0x000fe40007fbe0ff */
[----:B------:R-:W-:Y:S01]  /*1750*/  IADD3 R27, P4, R24, 0x8, RZ ;  /* 0x00000008181b7810 */ /* 0x000fe20007f9e0ff */
[--C-:B------:R-:W-:Y:S02]  /*1760*/  IMAD.MOV.U32 R17, RZ, RZ, R23.reuse ;  /* 0x000000ffff117224 */ /* 0x100fe400078e0017 */
[----:B------:R-:W-:Y:S02]  /*1770*/  IMAD.X R23, RZ, RZ, R23, P5 ;  /* 0x000000ffff177224 */ /* 0x000fe400028e0617 */
[----:B------:R-:W-:Y:S01]  /*1780*/  IMAD.X R35, RZ, RZ, R25, P4 ;  /* 0x000000ffff237224 */ /* 0x000fe200020e0619 */
[----:B--2---:R-:W-:-:S03]  /*1790*/  @!P2 DFMA R14, R20, R18, R14 ;  /* 0x00000012140ea22b */ /* 0x004fc6000000000e */
[----:B------:R-:W-:Y:S08]  /*17a0*/  @!P3 BRA `(.L_x_450) ;  /* 0x000000000070b947 */ /* 0x000ff00003800000 */
[----:B------:R-:W-:-:S05]  /*17b0*/  VIADD R18, R34, 0x1 ;  /* 0x0000000122127836 */ /* 0x000fca0000000000 */
[----:B------:R-:W-:-:S04]  /*17c0*/  LOP3.LUT R19, R29, R18, RZ, 0xfc, !PT ;  /* 0x000000121d137212 */ /* 0x000fc800078efcff */
[----:B------:R-:W-:-:S04]  /*17d0*/  ISETP.LT.OR P2, PT, R19, RZ, P0 ;  /* 0x000000ff1300720c */ /* 0x000fc80000741670 */
[----:B------:R-:W-:-:S04]  /*17e0*/  ISETP.GE.OR P2, PT, R26, UR5, P2 ;  /* 0x000000051a007c0c */ /* 0x000fc80009746670 */
[----:B------:R-:W-:-:S13]  /*17f0*/  ISETP.GE.OR P2, PT, R18, UR4, P2 ;  /* 0x0000000412007c0c */ /* 0x000fda0009746670 */
[----:B------:R-:W2:Y:S04]  /*1800*/  @!P2 LDG.E.64 R20, desc[UR6][R24.64+0x8] ;  /* 0x000008061814a981 */ /* 0x000ea8000c1e1b00 */
[----:B------:R-:W2:Y:S01]  /*1810*/  @!P2 LDG.E.64 R18, desc[UR6][R16.64+0x8] ;  /* 0x000008061012a981 */ /* 0x000ea2000c1e1b00 */
[----:B------:R-:W-:Y:S02]  /*1820*/  ISETP.NE.AND P3, PT, R4, 0x2, PT ;  /* 0x000000020400780c */ /* 0x000fe40003f65270 */
[----:B------:R-:W-:Y:S02]  /*1830*/  IADD3 R27, P4, R24, 0x10, RZ ;  /* 0x00000010181b7810 */ /* 0x000fe40007f9e0ff */
[----:B------:R-:W-:-:S03]  /*1840*/  IADD3 R22, P5, R16, 0x10, RZ ;  /* 0x0000001010167810 */ /* 0x000fc60007fbe0ff */
        /* <DEDUP_REMOVED lines=13> */
[----:B------:R-:W-:Y:S02]  /*1920*/  IADD3 R27, P2, R24, 0x18, RZ ;  /* 0x00000018181b7810 */ /* 0x000fe40007f5e0ff */
[----:B------:R-:W-:-:S03]  /*1930*/  IADD3 R22, P3, R16, 0x18, RZ ;  /* 0x0000001810167810 */ /* 0x000fc60007f7e0ff */
[----:B------:R-:W-:Y:S02]  /*1940*/  IMAD.X R35, RZ, RZ, R25, P2 ;  /* 0x000000ffff237224 */ /* 0x000fe400010e0619 */
[----:B------:R-:W-:Y:S01]  /*1950*/  IMAD.X R23, RZ, RZ, R17, P3 ;  /* 0x000000ffff177224 */ /* 0x000fe200018e0611 */
[----:B--2---:R-:W-:-:S11]  /*1960*/  @!P0 DFMA R14, R20, R18, R14 ;  /* 0x00000012140e822b */ /* 0x004fd6000000000e */
.L_x_450:
[----:B------:R-:W-:Y:S01]  /*1970*/  VIADD R33, R33, 0x1 ;  /* 0x0000000121217836 */ /* 0x000fe20000000000 */
[----:B------:R-:W-:Y:S01]  /*1980*/  ULDC UR4, c[0x0][0x284] ;  /* 0x0000a10000047ab9 */ /* 0x000fe20000000800 */
[C---:B------:R-:W-:Y:S02]  /*1990*/  LEA R24, P2, R6.reuse, R27, 0x3 ;  /* 0x0000001b06187211 */ /* 0x040fe400078418ff */
[----:B------:R-:W-:Y:S02]  /*19a0*/  SHF.R.S32.HI R25, RZ, 0x1f, R6 ;  /* 0x0000001fff197819 */ /* 0x000fe40000011406 */
[----:B------:R-:W-:Y:S02]  /*19b0*/  ISETP.GE.AND P0, PT, R33, UR4, PT ;  /* 0x0000000421007c0c */ /* 0x000fe4000bf06270 */
[----:B------:R-:W-:-:S11]  /*19c0*/  LEA.HI.X R25, R6, R35, R25, 0x3, P2 ;  /* 0x0000002306197211 */ /* 0x000fd600010f1c19 */
[----:B------:R-:W-:Y:S05]  /*19d0*/  @!P0 BRA `(.L_x_451) ;  /* 0xfffffff400f08947 */ /* 0x000fea000383ffff */
.L_x_447:
[----:B------:R-:W0:Y:S01]  /*19e0*/  LDC R16, c[0x0][0x228] ;  /* 0x00008a00ff107b82 */ /* 0x000e220000000800 */
[----:B------:R-:W-:Y:S01]  /*19f0*/  ULDC UR4, c[0x0][0x224] ;  /* 0x0000890000047ab9 */ /* 0x000fe20000000800 */
[----:B------:R-:W-:Y:S01]  /*1a00*/  ULDC UR5, c[0x0][0x284] ;  /* 0x0000a10000057ab9 */ /* 0x000fe20000000800 */
[----:B------:R-:W-:Y:S01]  /*1a10*/  VIADD R30, R30, 0x1 ;  /* 0x000000011e1e7836 */ /* 0x000fe20000000000 */
[----:B------:R-:W-:-:S06]  /*1a20*/  UIADD3 UR4, UR4, -UR5, URZ ;  /* 0x8000000504047290 */ /* 0x000fcc000fffe03f */
[----:B0-----:R-:W-:Y:S01]  /*1a30*/  IMAD R17, R16, UR4, RZ ;  /* 0x0000000410117c24 */ /* 0x001fe2000f8e02ff */
[----:B------:R-:W-:Y:S02]  /*1a40*/  ULDC UR4, c[0x0][0x280] ;  /* 0x0000a00000047ab9 */ /* 0x000fe40000000800 */
[----:B------:R-:W-:Y:S02]  /*1a50*/  ISETP.GE.AND P0, PT, R30, UR4, PT ;  /* 0x000000041e007c0c */ /* 0x000fe4000bf06270 */
[----:B------:R-:W-:Y:S02]  /*1a60*/  SHF.R.S32.HI R16, RZ, 0x1f, R17 ;  /* 0x0000001fff107819 */ /* 0x000fe40000011411 */
[C---:B------:R-:W-:Y:S02]  /*1a70*/  LEA R21, P2, R17.reuse, R24, 0x3 ;  /* 0x0000001811157211 */ /* 0x040fe400078418ff */
[----:B------:R-:W-:-:S05]  /*1a80*/  SHF.L.U64.HI R16, R17, 0x3, R16 ;  /* 0x0000000311107819 */ /* 0x000fca0000010210 */
[----:B------:R-:W-:Y:S02]  /*1a90*/  IMAD.X R27, R16, 0x1, R25, P2 ;  /* 0x00000001101b7824 */ /* 0x000fe400010e0619 */
[----:B------:R-:W-:Y:S05]  /*1aa0*/  @!P0 BRA `(.L_x_452) ;  /* 0xfffffff000cc8947 */ /* 0x000fea000383ffff */
.L_x_441:
        /* <DEDUP_REMOVED lines=40> */
.L_x_454:
        /* <DEDUP_REMOVED lines=13> */
.L_x_503:


//--------------------- .text._ZN2at6native51_GLOBAL__N__11011a27_18_DepthwiseConv3d_cu_35e0c7b528conv_depthwise3d_cuda_kernelIddLi3ELi3ELi3ELi1ELi1ELi1EEEvNS_27GenericPackedTensorAccessorIKT_Lm5ENS_16DefaultPtrTraitsEiEENS3_IS4_Lm5ES6_iEES7_PS5_iiiiiiiii --------------------------
	.section	.text._ZN2at6native51_GLOBAL__N__11011a27_18_DepthwiseConv3d_cu_35e0c7b528conv_depthwise3d_cuda_kernelIddLi3ELi3ELi3ELi1ELi1ELi1EEEvNS_27GenericPackedTensorAccessorIKT_Lm5ENS_16DefaultPtrTraitsEiEENS3_IS4_Lm5ES6_iEES7_PS5_iiiiiiiii,"ax",@progbits
	.align	128
.text._ZN2at6native51_GLOBAL__N__11011a27_18_DepthwiseConv3d_cu_35e0c7b528conv_depthwise3d_cuda_kernelIddLi3ELi3ELi3ELi1ELi1ELi1EEEvNS_27GenericPackedTensorAccessorIKT_Lm5ENS_16DefaultPtrTraitsEiEENS3_IS4_Lm5ES6_iEES7_PS5_iiiiiiiii:
        .type           _ZN2at6native51_GLOBAL__N__11011a27_18_DepthwiseConv3d_cu_35e0c7b528conv_depthwise3d_cuda_kernelIddLi3ELi3ELi3ELi1ELi1ELi1EEEvNS_27GenericPackedTensorAccessorIKT_Lm5ENS_16DefaultPtrTraitsEiEENS3_IS4_Lm5ES6_iEES7_PS5_iiiiiiiii,@function
        .size           _ZN2at6native51_GLOBAL__N__11011a27_18_DepthwiseConv3d_cu_35e0c7b528conv_depthwise3d_cuda_kernelIddLi3ELi3ELi3ELi1ELi1ELi1EEEvNS_27GenericPackedTensorAccessorIKT_Lm5ENS_16DefaultPtrTraitsEiEENS3_IS4_Lm5ES6_iEES7_PS5_iiiiiiiii,(.L_x_504 - _ZN2at6native51_GLOBAL__N__11011a27_18_DepthwiseConv3d_cu_35e0c7b528conv_depthwise3d_cuda_kernelIddLi3ELi3ELi3ELi1ELi1ELi1EEEvNS_27GenericPackedTensorAccessorIKT_Lm5ENS_16DefaultPtrTraitsEiEENS3_IS4_Lm5ES6_iEES7_PS5_iiiiiiiii)
        .other          _ZN2at6native51_GLOBAL__N__11011a27_18_DepthwiseConv3d_cu_35e0c7b528conv_depthwise3d_cuda_kernelIddLi3ELi3ELi3ELi1ELi1ELi1EEEvNS_27GenericPackedTensorAccessorIKT_Lm5ENS_16DefaultPtrTraitsEiEENS3_IS4_Lm5ES6_iEES7_PS5_iiiiiiiii,@"STO_CUDA_ENTRY STV_DEFAULT"
_ZN2at6native51_GLOBAL__N__11011a27_18_DepthwiseConv3d_cu_35e0c7b528conv_depthwise3d_cuda_kernelIddLi3ELi3ELi3ELi1ELi1ELi1EEEvNS_27GenericPackedTensorAccessorIKT_Lm5ENS_16DefaultPtrTraitsEiEENS3_IS4_Lm5ES6_iEES7_PS5_iiiiiiiii:
        /* <DEDUP_REMOVED lines=22> */
[----:B------:R-:W-:Y:S01]  /*0160*/  IMAD.MOV.U32 R3, RZ, RZ, R0 ;  /* 0x000000ffff037224 */ /* 0x000fe200078e0000 */
[----:B------:R-:W-:-:S03]  /*0170*/  ISETP.GE.AND P2, PT, R5, RZ, PT ;  /* 0x000000ff0500720c */ /* 0x000fc60003f46270 */
        /* <DEDUP_REMOVED lines=16> */
[----:B------:R-:W-:Y:S01]  /*0280*/  ISETP.NE.AND P1, PT, R6, RZ, PT ;  /* 0x000000ff0600720c */ /* 0x000fe20003f25270 */
[----:B------:R-:W-:Y:S02]  /*0290*/  UIADD3 UR8, UR8, -0x3, URZ ;  /* 0xfffffffd08087890 */ /* 0x000fe4000fffe03f */
        /* <DEDUP_REMOVED lines=12> */
[----:B------:R-:W-:Y:S01]  /*0360*/  ULDC.64 UR34, c[0x0][0x208] ;  /* 0x0000820000227ab9 */ /* 0x000fe20000000a00 */
[----:B------:R-:W-:Y:S01]  /*0370*/  ULDC UR39, c[0x0][0x25c] ;  /* 0x0000970000277ab9 */ /* 0x000fe20000000800 */
[----:B------:R-:W-:Y:S01]  /*0380*/  ULDC UR38, c[0x0][0x25c] ;  /* 0x0000970000267ab9 */ /* 0x000fe20000000800 */
        /* <DEDUP_REMOVED lines=13> */
[----:B------:R-:W-:Y:S01]  /*0460*/  UIMAD.WIDE UR6, UR9, 0x2, UR6 ;  /* 0x00000002090678a5 */ /* 0x000fe2000f8e0206 */
[----:B------:R-:W-:Y:S01]  /*0470*/  @!P1 LOP3.LUT R0, RZ, R6, RZ, 0x33, !PT ;  /* 0x00000006ff009212 */ /* 0x000fe200078e33ff */
[----:B------:R-:W-:Y:S01]  /*0480*/  ULEA.HI.X.SX32 UR8, UR8, UR54, 0x1, UP0 ;  /* 0x0000003608087291 */ /* 0x000fe200080f0e3f */
[----:B------:R-:W-:Y:S01]  /*0490*/  ULDC.64 UR10, c[0x0][0x220] ;  /* 0x00008800000a7ab9 */ /* 0x000fe20000000a00 */
[----:B------:R-:W-:Y:S01]  /*04a0*/  ULDC.64 UR40, c[0x0][0x260] ;  /* 0x0000980000287ab9 */ /* 0x000fe20000000a00 */
[----:B------:R-:W-:Y:S01]  /*04b0*/  ULDC.64 UR42, c[0x0][0x260] ;  /* 0x00009800002a7ab9 */ /* 0x000fe20000000a00 */
[----:B------:R-:W-:Y:S01]  /*04c0*/  ULDC.64 UR44, c[0x0][0x268] ;  /* 0x00009a00002c7ab9 */ /* 0x000fe20000000a00 */
[----:B------:R-:W-:Y:S01]  /*04d0*/  ULDC.64 UR46, c[0x0][0x268] ;  /* 0x00009a00002e7ab9 */ /* 0x000fe20000000a00 */
[----:B------:R-:W-:Y:S01]  /*04e0*/  ULDC.64 UR48, c[0x0][0x240] ;  /* 0x0000900000307ab9 */ /* 0x000fe20000000a00 */
[----:B------:R-:W-:Y:S01]  /*04f0*/  ULDC.64 UR50, c[0x0][0x240] ;  /* 0x0000900000327ab9 */ /* 0x000fe20000000a00 */
[----:B------:R-:W-:Y:S05]  /*0500*/  @!P0 BRA `(.L_x_455) ;  /* 0x0000001800dc8947 */ /* 0x000fea0003800000 */
[----:B------:R-:W-:Y:S01]  /*0510*/  BSSY B0, `(.L_x_456) ;  /* 0x00001b5000007945 */ /* 0x000fe20003800000 */
.L_x_457:
[----:B------:R-:W0:Y:S01]  /*0520*/  LDC R7, c[0x0][0x258] ;  /* 0x00009600ff077b82 */ /* 0x000e220000000800 */
[----:B------:R-:W-:-:S07]  /*0530*/  IABS R9, R2 ;  /* 0x0000000200097213 */ /* 0x000fce0000000000 */
[----:B------:R-:W1:Y:S08]  /*0540*/  LDC R6, c[0x0][0x254] ;  /* 0x00009500ff067b82 */ /* 0x000e700000000800 */
[----:B------:R-:W2:Y:S01]  /*0550*/  LDC.64 R28, c[0x0][0x2a8] ;  /* 0x0000aa00ff1c7b82 */ /* 0x000ea20000000a00 */
        /* <DEDUP_REMOVED lines=10> */
[----:B------:R-:W0:Y:S01]  /*0600*/  I2F.RP R8, R10 ;  /* 0x0000000a00087306 */ /* 0x000e220000209400 */
[----:B------:R-:W-:-:S04]  /*0610*/  IABS R5, R7 ;  /* 0x0000000700057213 */ /* 0x000fc80000000000 */
[----:B------:R-:W-:-:S04]  /*0620*/  IMAD.HI.U32 R11, R12, R9, RZ ;  /* 0x000000090c0b7227 */ /* 0x000fc800078e00ff */
[----:B------:R-:W-:-:S04]  /*0630*/  IMAD.MOV R4, RZ, RZ, -R11 ;  /* 0x000000ffff047224 */ /* 0x000fc800078e0a0b */
[----:B------:R-:W-:Y:S01]  /*0640*/  IMAD R4, R5, R4, R9 ;  /* 0x0000000405047224 */ /* 0x000fe200078e0209 */
        /* <DEDUP_REMOVED lines=10> */
[----:B------:R-:W-:Y:S01]  /*06f0*/  ISETP.GE.AND P2, PT, R4, RZ, PT ;  /* 0x000000ff0400720c */ /* 0x000fe20003f46270 */
[----:B------:R-:W-:Y:S01]  /*0700*/  IMAD.MOV.U32 R4, RZ, RZ, RZ ;  /* 0x000000ffff047224 */ /* 0x000fe200078e00ff */
[----:B-1----:R-:W-:-:S04]  /*0710*/  IABS R8, R9 ;  /* 0x0000000900087213 */ /* 0x002fc80000000000 */
[----:B------:R-:W1:Y:S01]  /*0720*/  I2F.RP R14, R8 ;  /* 0x00000008000e7306 */ /* 0x000e620000209400 */
[----:B------:R-:W-:Y:S02]  /*0730*/  @P0 VIADD R11, R11, 0x1 ;  /* 0x000000010b0b0836 */ /* 0x000fe40000000000 */
[----:B0-----:R-:W-:-:S04]  /*0740*/  IMAD.MOV R13, RZ, RZ, -R5 ;  /* 0x000000ffff0d7224 */ /* 0x001fc800078e0a05 */
[----:B------:R-:W-:Y:S01]  /*0750*/  @!P2 IMAD.MOV R11, RZ, RZ, -R11 ;  /* 0x000000ffff0ba224 */ /* 0x000fe200078e0a0b */
[----:B------:R-:W-:Y:S01]  /*0760*/  @!P1 LOP3.LUT R11, RZ, R7, RZ, 0x33, !PT ;  /* 0x00000007ff0b9212 */ /* 0x000fe200078e33ff */
[----:B------:R-:W-:-:S03]  /*0770*/  IMAD R13, R13, R10, RZ ;  /* 0x0000000a0d0d7224 */ /* 0x000fc600078e02ff */
[----:B------:R-:W-:Y:S01]  /*0780*/  IABS R12, R11 ;  /* 0x0000000b000c7213 */ /* 0x000fe20000000000 */
[----:B------:R-:W-:Y:S01]  /*0790*/  IMAD.HI.U32 R4, R5, R13, R4 ;  /* 0x0000000d05047227 */ /* 0x000fe200078e0004 */
[----:B-1----:R-:W0:Y:S03]  /*07a0*/  MUFU.RCP R14, R14 ;  /* 0x0000000e000e7308 */ /* 0x002e260000001000 */
[----:B------:R-:W-:Y:S02]  /*07b0*/  IMAD.MOV.U32 R5, RZ, RZ, R12 ;  /* 0x000000ffff057224 */ /* 0x000fe400078e000c */
[----:B------:R-:W-:Y:S02]  /*07c0*/  IMAD.MOV R26, RZ, RZ, -R11 ;  /* 0x000000ffff1a7224 */ /* 0x000fe400078e0a0b */
[----:B------:R-:W-:-:S04]  /*07d0*/  IMAD.HI.U32 R4, R4, R5, RZ ;  /* 0x0000000504047227 */ /* 0x000fc800078e00ff */
[----:B------:R-:W-:Y:S02]  /*07e0*/  IMAD.MOV R12, RZ, RZ, -R4 ;  /* 0x000000ffff0c7224 */ /* 0x000fe400078e0a04 */
[----:B------:R-:W-:Y:S02]  /*07f0*/  IMAD R26, R7, R26, R2 ;  /* 0x0000001a071a7224 */ /* 0x000fe400078e0202 */
        /* <DEDUP_REMOVED lines=10> */
[----:B------:R-:W-:Y:S01]  /*08a0*/  LOP3.LUT R10, R11, R6, RZ, 0x3c, !PT ;  /* 0x000000060b0a7212 */ /* 0x000fe200078e3cff */
[----:B------:R-:W0:Y:S01]  /*08b0*/  LDC R5, c[0x0][0x24c] ;  /* 0x00009300ff057b82 */ /* 0x000e220000000800 */
[----:B------:R-:W-:Y:S02]  /*08c0*/  IMAD R15, R15, R8, RZ ;  /* 0x000000080f0f7224 */ /* 0x000fe400078e02ff */
[----:B------:R-:W-:-:S02]  /*08d0*/  ISETP.GE.AND P2, PT, R10, RZ, PT ;  /* 0x000000ff0a00720c */ /* 0x000fc40003f46270 */
[----:B------:R-:W-:-:S05]  /*08e0*/  IMAD.HI.U32 R12, R13, R15, R12 ;  /* 0x0000000f0d0c7227 */ /* 0x000fca00078e000c */
[----:B------:R-:W-:-:S06]  /*08f0*/  @P0 VIADD R4, R4, 0x1 ;  /* 0x0000000104040836 */ /* 0x000fcc0000000000 */
[----:B------:R-:W-:Y:S01]  /*0900*/  @!P2 IMAD.MOV R4, RZ, RZ, -R4 ;  /* 0x000000ffff04a224 */ /* 0x000fe200078e0a04 */
[----:B------:R-:W-:-:S04]  /*0910*/  @!P1 LOP3.LUT R4, RZ, R6, RZ, 0x33, !PT ;  /* 0x00000006ff049212 */ /* 0x000fc800078e33ff */
[----:B------:R-:W-:Y:S02]  /*0920*/  IABS R14, R4 ;  /* 0x00000004000e7213 */ /* 0x000fe40000000000 */
[----:B0-----:R-:W-:-:S03]  /*0930*/  IABS R10, R5 ;  /* 0x00000005000a7213 */ /* 0x001fc60000000000 */
        /* <DEDUP_REMOVED lines=25> */
[----:B------:R-:W-:-:S03]  /*0ad0*/  IABS R14, R0 ;  /* 0x00000000000e7213 */ /* 0x000fc60000000000 */
[----:B------:R-:W-:Y:S01]  /*0ae0*/  IMAD.HI.U32 R12, R12, R13, RZ ;  /* 0x0000000d0c0c7227 */ /* 0x000fe200078e00ff */
[----:B------:R-:W0:Y:S03]  /*0af0*/  I2F.RP R15, R14 ;  /* 0x0000000e000f7306 */ /* 0x000e260000209400 */
        /* <DEDUP_REMOVED lines=10> */
[----:B------:R-:W-:-:S03]  /*0ba0*/  ISETP.GE.AND P2, PT, R10, RZ, PT ;  /* 0x000000ff0a00720c */ /* 0x000fc60003f46270 */
[----:B------:R-:W0:Y:S04]  /*0bb0*/  F2I.FTZ.U32.TRUNC.NTZ R13, R13 ;  /* 0x0000000d000d7305 */ /* 0x000e28000021f000 */
[----:B------:R-:W-:-:S04]  /*0bc0*/  @P0 VIADD R12, R12, 0x1 ;  /* 0x000000010c0c0836 */ /* 0x000fc80000000000 */
[----:B------:R-:W-:-:S04]  /*0bd0*/  IMAD.MOV.U32 R10, RZ, RZ, R12 ;  /* 0x000000ffff0a7224 */ /* 0x000fc800078e000c */
[----:B------:R-:W-:Y:S01]  /*0be0*/  @!P2 IMAD.MOV R10, RZ, RZ, -R10 ;  /* 0x000000ffff0aa224 */ /* 0x000fe200078e0a0a */
[----:B------:R-:W-:Y:S01]  /*0bf0*/  @!P1 LOP3.LUT R10, RZ, R5, RZ, 0x33, !PT ;  /* 0x00000005ff0a9212 */ /* 0x000fe200078e33ff */
[----:B0-----:R-:W-:Y:S01]  /*0c00*/  IMAD.MOV R15, RZ, RZ, -R13 ;  /* 0x000000ffff0f7224 */ /* 0x001fe200078e0a0d */
[----:B------:R-:W-:-:S03]  /*0c10*/  ISETP.NE.AND P2, PT, R0, RZ, PT ;  /* 0x000000ff0000720c */ /* 0x000fc60003f45270 */
[----:B------:R-:W-:Y:S02]  /*0c20*/  IMAD.MOV R12, RZ, RZ, -R10 ;  /* 0x000000ffff0c7224 */ /* 0x000fe400078e0a0a */
[----:B------:R-:W-:Y:S02]  /*0c30*/  IMAD R15, R15, R14, RZ ;  /* 0x0000000e0f0f7224 */ /* 0x000fe400078e02ff */
[--C-:B------:R-:W-:Y:S01]  /*0c40*/  IMAD R5, R5, R12, R8.reuse ;  /* 0x0000000c05057224 */ /* 0x100fe200078e0208 */
[----:B------:R-:W-:Y:S01]  /*0c50*/  IABS R12, R0 ;  /* 0x00000000000c7213 */ /* 0x000fe20000000000 */
[----:B------:R-:W-:-:S03]  /*0c60*/  IMAD.MOV R8, RZ, RZ, -R8 ;  /* 0x000000ffff087224 */ /* 0x000fc600078e0a08 */
[----:B------:R-:W-:Y:S01]  /*0c70*/  IABS R17, R5 ;  /* 0x0000000500117213 */ /* 0x000fe20000000000 */
[----:B------:R-:W-:Y:S02]  /*0c80*/  IMAD.MOV R16, RZ, RZ, -R12 ;  /* 0x000000ffff107224 */ /* 0x000fe400078e0a0c */
[----:B------:R-:W-:Y:S02]  /*0c90*/  IMAD.MOV.U32 R12, RZ, RZ, RZ ;  /* 0x000000ffff0c7224 */ /* 0x000fe400078e00ff */
[----:B------:R-:W-:Y:S02]  /*0ca0*/  IMAD R9, R9, R8, R4 ;  /* 0x0000000809097224 */ /* 0x000fe400078e0204 */
[----:B------:R-:W-:-:S06]  /*0cb0*/  IMAD.HI.U32 R12, R13, R15, R12 ;  /* 0x0000000f0d0c7227 */ /* 0x000fcc00078e000c */
[----:B------:R-:W-:Y:S02]  /*0cc0*/  IMAD.HI.U32 R15, R12, R17, RZ ;  /* 0x000000110c0f7227 */ /* 0x000fe400078e00ff */
[----:B------:R-:W0:Y:S02]  /*0cd0*/  LDC.64 R12, c[0x0][0x2b8] ;  /* 0x0000ae00ff0c7b82 */ /* 0x000e240000000a00 */
[----:B------:R-:W-:Y:S01]  /*0ce0*/  IMAD R17, R15, R16, R17 ;  /* 0x000000100f117224 */ /* 0x000fe200078e0211 */
[----:B------:R-:W-:-:S04]  /*0cf0*/  LOP3.LUT R16, R5, R0, RZ, 0x3c, !PT ;  /* 0x0000000005107212 */ /* 0x000fc800078e3cff */
[----:B------:R-:W-:Y:S02]  /*0d00*/  ISETP.GT.U32.AND P1, PT, R14, R17, PT ;  /* 0x000000110e00720c */ /* 0x000fe40003f24070 */
[----:B------:R-:W-:-:S11]  /*0d10*/  ISETP.GE.AND P3, PT, R16, RZ, PT ;  /* 0x000000ff1000720c */ /* 0x000fd60003f66270 */
[----:B------:R-:W-:Y:S02]  /*0d20*/  @!P1 IMAD.IADD R17, R17, 0x1, -R14 ;  /* 0x0000000111119824 */ /* 0x000fe400078e0a0e */
[----:B------:R-:W-:Y:S02]  /*0d30*/  @!P1 VIADD R15, R15, 0x1 ;  /* 0x000000010f0f9836 */ /* 0x000fe40000000000 */
[----:B0-----:R-:W-:Y:S01]  /*0d40*/  IMAD R7, R26, UR32, -R13 ;  /* 0x000000201a077c24 */ /* 0x001fe2000f8e0a0d */
[----:B------:R-:W-:Y:S01]  /*0d50*/  ISETP.GE.U32.AND P0, PT, R17, R14, PT ;  /* 0x0000000e1100720c */ /* 0x000fe20003f06070 */
[----:B------:R-:W-:Y:S02]  /*0d60*/  IMAD.MOV R14, RZ, RZ, -R4 ;  /* 0x000000ffff0e7224 */ /* 0x000fe400078e0a04 */
[----:B--2---:R-:W-:Y:S02]  /*0d70*/  IMAD R4, R9, R28, -UR33 ;  /* 0x8000002109047e24 */ /* 0x004fe4000f8e021c */
[----:B------:R-:W-:-:S02]  /*0d80*/  IMAD R6, R6, R14, R11 ;  /* 0x0000000e06067224 */ /* 0x000fc400078e020b */
[----:B------:R-:W-:Y:S02]  /*0d90*/  IMAD R13, R7, UR21, RZ ;  /* 0x00000015070d7c24 */ /* 0x000fe4000f8e02ff */
[----:B------:R-:W-:Y:S02]  /*0da0*/  IMAD R29, R6, R29, -R12 ;  /* 0x0000001d061d7224 */ /* 0x000fe400078e0a0c */
[C---:B------:R-:W-:Y:S02]  /*0db0*/  IMAD R11, R4.reuse, UR25, RZ ;  /* 0x00000019040b7c24 */ /* 0x040fe4000f8e02ff */
[----:B------:R-:W-:Y:S01]  /*0dc0*/  @P0 VIADD R15, R15, 0x1 ;  /* 0x000000010f0f0836 */ /* 0x000fe20000000000 */
[C---:B------:R-:W-:Y:S01]  /*0dd0*/  LOP3.LUT R12, R29.reuse, R4, RZ, 0xfc, !PT ;  /* 0x000000041d0c7212 */ /* 0x040fe200078efcff */
[----:B------:R-:W-:Y:S01]  /*0de0*/  IMAD R16, R29, UR20, RZ ;  /* 0x000000141d107c24 */ /* 0x000fe2000f8e02ff */
[----:B------:R-:W-:Y:S01]  /*0df0*/  ISETP.GE.AND P0, PT, R4, UR12, PT ;  /* 0x0000000c04007c0c */ /* 0x000fe2000bf06270 */
[----:B------:R-:W-:Y:S01]  /*0e00*/  IMAD.MOV.U32 R8, RZ, RZ, R15 ;  /* 0x000000ffff087224 */ /* 0x000fe200078e000f */
[----:B------:R-:W-:Y:S01]  /*0e10*/  LOP3.LUT R17, R12, R7, RZ, 0xfc, !PT ;  /* 0x000000070c117212 */ /* 0x000fe200078efcff */
[----:B------:R-:W0:Y:S02]  /*0e20*/  LDC.64 R14, c[0x0][0x270] ;  /* 0x00009c00ff0e7b82 */ /* 0x000e240000000a00 */
[----:B------:R-:W-:Y:S01]  /*0e30*/  @!P3 IMAD.MOV R8, RZ, RZ, -R8 ;  /* 0x000000ffff08b224 */ /* 0x000fe200078e0a08 */
[----:B------:R-:W-:-:S02]  /*0e40*/  @!P2 LOP3.LUT R8, RZ, R0, RZ, 0x33, !PT ;  /* 0x00000000ff08a212 */ /* 0x000fc400078e33ff */
[----:B------:R-:W-:Y:S02]  /*0e50*/  ISETP.LT.OR P1, PT, R17, RZ, P0 ;  /* 0x000000ff1100720c */ /* 0x000fe40000721670 */
[--C-:B------:R-:W-:Y:S01]  /*0e60*/  SHF.R.S32.HI R17, RZ, 0x1f, R13.reuse ;  /* 0x0000001fff117819 */ /* 0x100fe2000001140d */
[----:B------:R-:W-:Y:S01]  /*0e70*/  IMAD R8, R8, UR24, RZ ;  /* 0x0000001808087c24 */ /* 0x000fe2000f8e02ff */
[----:B------:R-:W-:Y:S02]  /*0e80*/  IADD3 R28, P2, P3, R11, R16, R13 ;  /* 0x000000100b1c7210 */ /* 0x000fe40007b5e00d */
[----:B------:R-:W-:Y:S01]  /*0e90*/  SHF.R.S32.HI R13, RZ, 0x1f, R11 ;  /* 0x0000001fff0d7819 */ /* 0x000fe2000001140b */
[----:B------:R-:W-:Y:S01]  /*0ea0*/  IMAD R11, R10, UR29, RZ ;  /* 0x0000001d0a0b7c24 */ /* 0x000fe2000f8e02ff */
[----:B------:R-:W-:Y:S02]  /*0eb0*/  SHF.R.S32.HI R16, RZ, 0x1f, R16 ;  /* 0x0000001fff107819 */ /* 0x000fe40000011410 */
[----:B------:R-:W-:-:S02]  /*0ec0*/  ISETP.GE.OR P1, PT, R29, UR13, P1 ;  /* 0x0000000d1d007c0c */ /* 0x000fc40008f26670 */
[----:B------:R-:W-:Y:S02]  /*0ed0*/  IADD3.X R13, R13, R16, R17, P2, P3 ;  /* 0x000000100d0d7210 */ /* 0x000fe400017e6411 */
[--C-:B------:R-:W-:Y:S02]  /*0ee0*/  IADD3 R28, P2, P3, R8, R28, R11.reuse ;  /* 0x0000001c081c7210 */ /* 0x100fe40007b5e00b */
[----:B------:R-:W-:Y:S02]  /*0ef0*/  SHF.R.S32.HI R11, RZ, 0x1f, R11 ;  /* 0x0000001fff0b7819 */ /* 0x000fe4000001140b */
[----:B------:R-:W-:Y:S02]  /*0f00*/  SHF.R.S32.HI R8, RZ, 0x1f, R8 ;  /* 0x0000001fff087819 */ /* 0x000fe40000011408 */
[----:B------:R-:W-:Y:S02]  /*0f10*/  ISETP.GE.OR P1, PT, R7, UR28, P1 ;  /* 0x0000001c07007c0c */ /* 0x000fe40008f26670 */
[----:B------:R-:W-:Y:S01]  /*0f20*/  IADD3.X R11, R8, R13, R11, P2, P3 ;  /* 0x0000000d080b7210 */ /* 0x000fe200017e640b */
[----:B------:R-:W-:Y:S01]  /*0f30*/  IMAD R13, R5, UR37, RZ ;  /* 0x00000025050d7c24 */ /* 0x000fe2000f8e02ff */
[----:B------:R-:W-:Y:S01]  /*0f40*/  LEA R34, P2, R28, UR16, 0x3 ;  /* 0x000000101c227c11 */ /* 0x000fe2000f8418ff */
[----:B------:R-:W-:-:S02]  /*0f50*/  VIADD R8, R7, 0x1 ;  /* 0x0000000107087836 */ /* 0x000fc40000000000 */
[----:B0-----:R-:W-:Y:S01]  /*0f60*/  IMAD.WIDE R14, R13, 0x8, R14 ;  /* 0x000000080d0e7825 */ /* 0x001fe200078e020e */
[----:B------:R-:W-:-:S05]  /*0f70*/  LEA.HI.X R35, R28, UR17, R11, 0x3, P2 ;  /* 0x000000111c237c11 */ /* 0x000fca00090f1c0b */
[----:B------:R-:W2:Y:S04]  /*0f80*/  @!P1 LDG.E.64 R30, desc[UR34][R14.64] ;  /* 0x000000220e1e9981 */ /* 0x000ea8000c1e1b00 */
[----:B------:R-:W2:Y:S01]  /*0f90*/  @!P1 LDG.E.64 R24, desc[UR34][R34.64] ;  /* 0x0000002222189981 */ /* 0x000ea2000c1e1b00 */
[----:B------:R-:W-:-:S04]  /*0fa0*/  LOP3.LUT R13, R12, R8, RZ, 0xfc, !PT ;  /* 0x000000080c0d7212 */ /* 0x000fc800078efcff */
[----:B------:R-:W-:-:S04]  /*0fb0*/  ISETP.LT.OR P2, PT, R13, RZ, P0 ;  /* 0x000000ff0d00720c */ /* 0x000fc80000741670 */
[----:B------:R-:W-:-:S04]  /*0fc0*/  ISETP.GE.OR P2, PT, R29, UR13, P2 ;  /* 0x0000000d1d007c0c */ /* 0x000fc80009746670 */
[----:B------:R-:W-:Y:S01]  /*0fd0*/  ISETP.GE.OR P2, PT, R8, UR28, P2 ;  /* 0x0000001c08007c0c */ /* 0x000fe20009746670 */
[----:B------:R-:W-:-:S12]  /*0fe0*/  VIADD R27, R7, 0x2 ;  /* 0x00000002071b7836 */ /* 0x000fd80000000000 */
[----:B------:R-:W3:Y:S04]  /*0ff0*/  @!P2 LDG.E.64 R20, desc[UR34][R14.64+0x8] ;  /* 0x000008220e14a981 */ /* 0x000ee8000c1e1b00 */
[----:B------:R-:W3:Y:S01]  /*1000*/  @!P2 LDG.E.64 R22, desc[UR34][R34.64+0x8] ;  /* 0x000008222216a981 */ /* 0x000ee2000c1e1b00 */
[----:B------:R-:W-:-:S04]  /*1010*/  LOP3.LUT R12, R12, R27, RZ, 0xfc, !PT ;  /* 0x0000001b0c0c7212 */ /* 0x000fc800078efcff */
[----:B------:R-:W-:-:S04]  /*1020*/  ISETP.LT.OR P3, PT, R12, RZ, P0 ;  /* 0x000000ff0c00720c */ /* 0x000fc80000761670 */
[----:B------:R-:W-:-:S04]  /*1030*/  ISETP.GE.OR P3, PT, R29, UR13, P3 ;  /* 0x0000000d1d007c0c */ /* 0x000fc80009f66670 */
[----:B------:R-:W-:-:S13]  /*1040*/  ISETP.GE.OR P3, PT, R27, UR28, P3 ;  /* 0x0000001c1b007c0c */ /* 0x000fda0009f66670 */
[----:B------:R-:W4:Y:S04]  /*1050*/  @!P3 LDG.E.64 R16, desc[UR34][R14.64+0x10] ;  /* 0x000010220e10b981 */ /* 0x000f28000c1e1b00 */
[----:B------:R0:W4:Y:S01]  /*1060*/  @!P3 LDG.E.64 R18, desc[UR34][R34.64+0x10] ;  /* 0x000010222212b981 */ /* 0x000122000c1e1b00 */
[----:B------:R-:W-:Y:S01]  /*1070*/  VIADD R33, R29, 0x1 ;  /* 0x000000011d217836 */ /* 0x000fe20000000000 */
[----:B------:R-:W-:-:S04]  /*1080*/  CS2R R12, SRZ ;  /* 0x00000000000c7805 */ /* 0x000fc8000001ff00 */
[----:B------:R-:W-:Y:S01]  /*1090*/  LOP3.LUT R36, R33, R4, RZ, 0xfc, !PT ;  /* 0x0000000421247212 */ /* 0x000fe200078efcff */
[----:B--2---:R-:W-:-:S03]  /*10a0*/  @!P1 DFMA R12, R30, R24, RZ ;  /* 0x000000181e0c922b */ /* 0x004fc600000000ff */
[----:B------:R-:W-:Y:S02]  /*10b0*/  LOP3.LUT R24, R36, R7, RZ, 0xfc, !PT ;  /* 0x0000000724187212 */ /* 0x000fe400078efcff */
[----:B------:R-:W-:Y:S02]  /*10c0*/  IADD3 R25, P4, R28, UR52, RZ ;  /* 0x000000341c197c10 */ /* 0x000fe4000ff9e0ff */
[----:B------:R-:W-:Y:S02]  /*10d0*/  ISETP.LT.OR P1, PT, R24, RZ, P0 ;  /* 0x000000ff1800720c */ /* 0x000fe40000721670 */
[----:B------:R-:W-:Y:S02]  /*10e0*/  IADD3.X R32, R11, UR54, RZ, P4, !PT ;  /* 0x000000360b207c10 */ /* 0x000fe4000a7fe4ff */
[----:B------:R-:W-:Y:S02]  /*10f0*/  ISETP.GE.OR P1, PT, R33, UR13, P1 ;  /* 0x0000000d21007c0c */ /* 0x000fe40008f26670 */
[----:B0-----:R-:W-:-:S02]  /*1100*/  LEA R34, P4, R25, UR16, 0x3 ;  /* 0x0000001019227c11 */ /* 0x001fc4000f8818ff */
[----:B------:R-:W-:Y:S02]  /*1110*/  ISETP.GE.OR P1, PT, R7, UR28, P1 ;  /* 0x0000001c07007c0c */ /* 0x000fe40008f26670 */
[----:B------:R-:W-:-:S11]  /*1120*/  LEA.HI.X R35, R25, UR17, R32, 0x3, P4 ;  /* 0x0000001119237c11 */ /* 0x000fd6000a0f1c20 */
[----:B------:R-:W2:Y:S01]  /*1130*/  @!P1 LDG.E.64 R24, desc[UR34][R14.64+0x18] ;  /* 0x000018220e189981 */ /* 0x000ea2000c1e1b00 */
[----:B---3--:R-:W-:-:S03]  /*1140*/  @!P2 DFMA R12, R22, R20, R12 ;  /* 0x00000014160ca22b */ /* 0x008fc6000000000c */
[----:B------:R-:W2:Y:S01]  /*1150*/  @!P1 LDG.E.64 R30, desc[UR34][R34.64+0x10] ;  /* 0x00001022221e9981 */ /* 0x000ea2000c1e1b00 */
[----:B------:R-:W-:-:S04]  /*1160*/  LOP3.LUT R20, R36, R8, RZ, 0xfc, !PT ;  /* 0x0000000824147212 */ /* 0x000fc800078efcff */
[----:B------:R-:W-:-:S04]  /*1170*/  ISETP.LT.OR P2, PT, R20, RZ, P0 ;  /* 0x000000ff1400720c */ /* 0x000fc80000741670 */
[----:B------:R-:W-:-:S04]  /*1180*/  ISETP.GE.OR P2, PT, R33, UR13, P2 ;  /* 0x0000000d21007c0c */ /* 0x000fc80009746670 */
[----:B------:R-:W-:-:S13]  /*1190*/  ISETP.GE.OR P2, PT, R8, UR28, P2 ;  /* 0x0000001c08007c0c */ /* 0x000fda0009746670 */
[----:B------:R-:W3:Y:S04]  /*11a0*/  @!P2 LDG.E.64 R20, desc[UR34][R14.64+0x20] ;  /* 0x000020220e14a981 */ /* 0x000ee8000c1e1b00 */
[----:B------:R-:W3:Y:S01]  /*11b0*/  @!P2 LDG.E.64 R22, desc[UR34][R34.64+0x18] ;  /* 0x000018222216a981 */ /* 0x000ee2000c1e1b00 */
[----:B------:R-:W-:Y:S01]  /*11c0*/  LOP3.LUT R36, R36, R27, RZ, 0xfc, !PT ;  /* 0x0000001b24247212 */ /* 0x000fe200078efcff */
[----:B----4-:R-:W-:-:S03]  /*11d0*/  @!P3 DFMA R12, R18, R16, R12 ;  /* 0x00000010120cb22b */ /* 0x010fc6000000000c */
[----:B------:R-:W-:-:S04]  /*11e0*/  ISETP.LT.OR P3, PT, R36, RZ, P0 ;  /* 0x000000ff2400720c */ /* 0x000fc80000761670 */
[----:B------:R-:W-:-:S04]  /*11f0*/  ISETP.GE.OR P3, PT, R33, UR13, P3 ;  /* 0x0000000d21007c0c */ /* 0x000fc80009f66670 */
[----:B------:R-:W-:-:S13]  /*1200*/  ISETP.GE.OR P3, PT, R27, UR28, P3 ;  /* 0x0000001c1b007c0c */ /* 0x000fda0009f66670 */
[----:B------:R-:W4:Y:S04]  /*1210*/  @!P3 LDG.E.64 R18, desc[UR34][R34.64+0x20] ;  /* 0x000020222212b981 */ /* 0x000f28000c1e1b00 */
[----:B------:R-:W4:Y:S01]  /*1220*/  @!P3 LDG.E.64 R16, desc[UR34][R14.64+0x28] ;  /* 0x000028220e10b981 */ /* 0x000f22000c1e1b00 */
[----:B--2---:R-:W-:Y:S01]  /*1230*/  @!P1 DFMA R12, R30, R24, R12 ;  /* 0x000000181e0c922b */ /* 0x004fe2000000000c */
[----:B------:R-:W-:-:S05]  /*1240*/  VIADD R31, R29, 0x2 ;  /* 0x000000021d1f7836 */ /* 0x000fca0000000000 */
[----:B------:R-:W-:-:S04]  /*1250*/  LOP3.LUT R30, R31, R4, RZ, 0xfc, !PT ;  /* 0x000000041f1e7212 */ /* 0x000fc800078efcff */
[----:B------:R-:W-:Y:S01]  /*1260*/  LOP3.LUT R24, R30, R7, RZ, 0xfc, !PT ;  /* 0x000000071e187212 */ /* 0x000fe200078efcff */
[----:B------:R-:W-:-:S03]  /*1270*/  IMAD.U32 R25, RZ, RZ, UR52 ;  /* 0x00000034ff197e24 */ /* 0x000fc6000f8e00ff */
[----:B------:R-:W-:Y:S01]  /*1280*/  ISETP.LT.OR P1, PT, R24, RZ, P0 ;  /* 0x000000ff1800720c */ /* 0x000fe20000721670 */
[----:B------:R-:W-:-:S03]  /*1290*/  VIADD R24, R28, UR52 ;  /* 0x000000341c187c36 */ /* 0x000fc60008000000 */
[----:B------:R-:W-:Y:S02]  /*12a0*/  ISETP.GE.OR P1, PT, R31, UR13, P1 ;  /* 0x0000000d1f007c0c */ /* 0x000fe40008f26670 */
[----:B------:R-:W-:Y:S02]  /*12b0*/  IADD3 R24, P4, P5, R25, 0x2, R24 ;  /* 0x0000000219187810 */ /* 0x000fe40007d9e018 */
[----:B------:R-:W-:Y:S02]  /*12c0*/  ISETP.GE.OR P1, PT, R7, UR28, P1 ;  /* 0x0000001c07007c0c */ /* 0x000fe40008f26670 */
[----:B------:R-:W-:Y:S02]  /*12d0*/  IADD3.X R25, RZ, UR54, R32, P4, P5 ;  /* 0x00000036ff197c10 */ /* 0x000fe4000a7ea420 */
[----:B------:R-:W-:Y:S01]  /*12e0*/  LEA R36, P4, R24, UR16, 0x3 ;  /* 0x0000001018247c11 */ /* 0x000fe2000f8818ff */
[----:B---3--:R-:W-:-:S03]  /*12f0*/  @!P2 DFMA R12, R22, R20, R12 ;  /* 0x00000014160ca22b */ /* 0x008fc6000000000c */
[----:B------:R-:W-:Y:S02]  /*1300*/  LEA.HI.X R37, R24, UR17, R25, 0x3, P4 ;  /* 0x0000001118257c11 */ /* 0x000fe4000a0f1c19 */
[----:B------:R-:W-:-:S03]  /*1310*/  LOP3.LUT R20, R30, R8, RZ, 0xfc, !PT ;  /* 0x000000081e147212 */ /* 0x000fc600078efcff */
[----:B------:R-:W2:Y:S01]  /*1320*/  @!P1 LDG.E.64 R22, desc[UR34][R14.64+0x30] ;  /* 0x000030220e169981 */ /* 0x000ea2000c1e1b00 */
[----:B------:R-:W-:-:S03]  /*1330*/  ISETP.LT.OR P2, PT, R20, RZ, P0 ;  /* 0x000000ff1400720c */ /* 0x000fc60000741670 */
[----:B------:R-:W2:Y:S01]  /*1340*/  @!P1 LDG.E.64 R34, desc[UR34][R36.64+0x10] ;  /* 0x0000102224229981 */ /* 0x000ea2000c1e1b00 */
[----:B------:R-:W-:-:S04]  /*1350*/  ISETP.GE.OR P2, PT, R31, UR13, P2 ;  /* 0x0000000d1f007c0c */ /* 0x000fc80009746670 */
[----:B------:R-:W-:Y:S02]  /*1360*/  ISETP.GE.OR P2, PT, R8, UR28, P2 ;  /* 0x0000001c08007c0c */ /* 0x000fe40009746670 */
[----:B------:R-:W-:-:S04]  /*1370*/  LOP3.LUT R30, R30, R27, RZ, 0xfc, !PT ;  /* 0x0000001b1e1e7212 */ /* 0x000fc800078efcff */
[----:B------:R-:W-:-:S07]  /*1380*/  ISETP.LT.OR P0, PT, R30, RZ, P0 ;  /* 0x000000ff1e00720c */ /* 0x000fce0000701670 */
[----:B------:R-:W3:Y:S04]  /*1390*/  @!P2 LDG.E.64 R20, desc[UR34][R14.64+0x38] ;  /* 0x000038220e14a981 */ /* 0x000ee8000c1e1b00 */
[----:B------:R-:W3:Y:S01]  /*13a0*/  @!P2 LDG.E.64 R24, desc[UR34][R36.64+0x18] ;  /* 0x000018222418a981 */ /* 0x000ee2000c1e1b00 */
[----:B------:R-:W-:Y:S01]  /*13b0*/  ISETP.GE.OR P0, PT, R31, UR13, P0 ;  /* 0x0000000d1f007c0c */ /* 0x000fe20008706670 */
[----:B----4-:R-:W-:-:S03]  /*13c0*/  @!P3 DFMA R12, R18, R16, R12 ;  /* 0x00000010120cb22b */ /* 0x010fc6000000000c */
[----:B------:R-:W-:-:S13]  /*13d0*/  ISETP.GE.OR P3, PT, R27, UR28, P0 ;  /* 0x0000001c1b007c0c */ /* 0x000fda0008766670 */
[----:B------:R0:W4:Y:S04]  /*13e0*/  @!P3 LDG.E.64 R18, desc[UR34][R36.64+0x20] ;  /* 0x000020222412b981 */ /* 0x000128000c1e1b00 */
[----:B------:R-:W4:Y:S01]  /*13f0*/  @!P3 LDG.E.64 R16, desc[UR34][R14.64+0x40] ;  /* 0x000040220e10b981 */ /* 0x000f22000c1e1b00 */
[----:B------:R-:W-:-:S05]  /*1400*/  VIADD R30, R4, 0x1 ;  /* 0x00000001041e7836 */ /* 0x000fca0000000000 */
[----:B------:R-:W-:Y:S01]  /*1410*/  ISETP.GE.AND P0, PT, R30, UR12, PT ;  /* 0x0000000c1e007c0c */ /* 0x000fe2000bf06270 */
[----:B--2---:R-:W-:Y:S01]  /*1420*/  @!P1 DFMA R12, R34, R22, R12 ;  /* 0x00000016220c922b */ /* 0x004fe2000000000c */
[----:B------:R-:W-:-:S04]  /*1430*/  LOP3.LUT R22, R29, R30, RZ, 0xfc, !PT ;  /* 0x0000001e1d167212 */ /* 0x000fc800078efcff */
[----:B------:R-:W-:-:S04]  /*1440*/  LOP3.LUT R23, R22, R7, RZ, 0xfc, !PT ;  /* 0x0000000716177212 */ /* 0x000fc800078efcff */
[----:B------:R-:W-:Y:S01]  /*1450*/  ISETP.LT.OR P1, PT, R23, RZ, P0 ;  /* 0x000000ff1700720c */ /* 0x000fe20000721670 */
[----:B------:R-:W-:-:S03]  /*1460*/  IMAD.U32 R23, RZ, RZ, UR53 ;  /* 0x00000035ff177e24 */ /* 0x000fc6000f8e00ff */
[----:B------:R-:W-:Y:S01]  /*1470*/  ISETP.GE.OR P1, PT, R29, UR13, P1 ;  /* 0x0000000d1d007c0c */ /* 0x000fe20008f26670 */
[----:B------:R-:W-:Y:S01]  /*1480*/  IMAD.U32 R30, RZ, RZ, UR8 ;  /* 0x00000008ff1e7e24 */ /* 0x000fe2000f8e00ff */
[----:B------:R-:W-:Y:S02]  /*1490*/  IADD3 R28, P4, P5, R23, UR6, R28 ;  /* 0x00000006171c7c10 */ /* 0x000fe4000fd9e01c */
[----:B------:R-:W-:Y:S02]  /*14a0*/  ISETP.GE.OR P1, PT, R7, UR28, P1 ;  /* 0x0000001c07007c0c */ /* 0x000fe40008f26670 */
[----:B------:R-:W-:Y:S01]  /*14b0*/  IADD3.X R11, R30, UR7, R11, P4, P5 ;  /* 0x000000071e0b7c10 */ /* 0x000fe2000a7ea40b */
[----:B---3--:R-:W-:Y:S01]  /*14c0*/  @!P2 DFMA R12, R24, R20, R12 ;  /* 0x00000014180ca22b */ /* 0x008fe2000000000c */
[----:B0-----:R-:W-:Y:S02]  /*14d0*/  LEA R36, P4, R28, UR16, 0x3 ;  /* 0x000000101c247c11 */ /* 0x001fe4000f8818ff */
[----:B------:R-:W-:-:S02]  /*14e0*/  LOP3.LUT R20, R22, R8, RZ, 0xfc, !PT ;  /* 0x0000000816147212 */ /* 0x000fc400078efcff */
[----:B------:R-:W-:Y:S02]  /*14f0*/  LEA.HI.X R37, R28, UR17, R11, 0x3, P4 ;  /* 0x000000111c257c11 */ /* 0x000fe4000a0f1c0b */
[----:B------:R-:W-:-:S03]  /*1500*/  ISETP.LT.OR P2, PT, R20, RZ, P0 ;  /* 0x000000ff1400720c */ /* 0x000fc60000741670 */
[----:B------:R-:W2:Y:S01]  /*1510*/  @!P1 LDG.E.64 R20, desc[UR34][R14.64+0x48] ;  /* 0x000048220e149981 */ /* 0x000ea2000c1e1b00 */
[----:B------:R-:W-:-:S03]  /*1520*/  ISETP.GE.OR P2, PT, R29, UR13, P2 ;  /* 0x0000000d1d007c0c */ /* 0x000fc60009746670 */
[----:B------:R-:W2:Y:S01]  /*1530*/  @!P1 LDG.E.64 R34, desc[UR34][R36.64] ;  /* 0x0000002224229981 */ /* 0x000ea2000c1e1b00 */
[----:B------:R-:W-:Y:S01]  /*1540*/  ISETP.GE.OR P2, PT, R8, UR28, P2 ;  /* 0x0000001c08007c0c */ /* 0x000fe20009746670 */
[----:B----4-:R-:W-:-:S12]  /*1550*/  @!P3 DFMA R12, R18, R16, R12 ;  /* 0x00000010120cb22b */ /* 0x010fd8000000000c */
[----:B------:R-:W3:Y:S04]  /*1560*/  @!P2 LDG.E.64 R16, desc[UR34][R14.64+0x50] ;  /* 0x000050220e10a981 */ /* 0x000ee8000c1e1b00 */
[----:B------:R-:W3:Y:S01]  /*1570*/  @!P2 LDG.E.64 R18, desc[UR34][R36.64+0x8] ;  /* 0x000008222412a981 */ /* 0x000ee2000c1e1b00 */
[----:B------:R-:W-:-:S04]  /*1580*/  LOP3.LUT R22, R22, R27, RZ, 0xfc, !PT ;  /* 0x0000001b16167212 */ /* 0x000fc800078efcff */
[----:B------:R-:W-:-:S04]  /*1590*/  ISETP.LT.OR P3, PT, R22, RZ, P0 ;  /* 0x000000ff1600720c */ /* 0x000fc80000761670 */
[----:B------:R-:W-:-:S04]  /*15a0*/  ISETP.GE.OR P3, PT, R29, UR13, P3 ;  /* 0x0000000d1d007c0c */ /* 0x000fc80009f66670 */
[----:B------:R-:W-:-:S13]  /*15b0*/  ISETP.GE.OR P3, PT, R27, UR28, P3 ;  /* 0x0000001c1b007c0c */ /* 0x000fda0009f66670 */
[----:B------:R-:W4:Y:S04]  /*15c0*/  @!P3 LDG.E.64 R24, desc[UR34][R36.64+0x10] ;  /* 0x000010222418b981 */ /* 0x000f28000c1e1b00 */
[----:B------:R-:W4:Y:S01]  /*15d0*/  @!P3 LDG.E.64 R22, desc[UR34][R14.64+0x58] ;  /* 0x000058220e16b981 */ /* 0x000f22000c1e1b00 */
[----:B------:R-:W-:-:S05]  /*15e0*/  VIADD R30, R4, 0x1 ;  /* 0x00000001041e7836 */ /* 0x000fca0000000000 */
[----:B------:R-:W-:Y:S02]  /*15f0*/  LOP3.LUT R30, R33, R30, RZ, 0xfc, !PT ;  /* 0x0000001e211e7212 */ /* 0x000fe400078efcff */
[----:B------:R-:W-:Y:S01]  /*1600*/  IADD3 R32, P4, R28, UR52, RZ ;  /* 0x000000341c207c10 */ /* 0x000fe2000ff9e0ff */
[----:B--2---:R-:W-:Y:S01]  /*1610*/  @!P1 DFMA R12, R34, R20, R12 ;  /* 0x00000014220c922b */ /* 0x004fe2000000000c */
[----:B------:R-:W-:-:S04]  /*1620*/  LOP3.LUT R20, R30, R7, RZ, 0xfc, !PT ;  /* 0x000000071e147212 */ /* 0x000fc800078efcff */
[----:B------:R-:W-:-:S04]  /*1630*/  ISETP.LT.OR P1, PT, R20, RZ, P0 ;  /* 0x000000ff1400720c */ /* 0x000fc80000721670 */
[----:B------:R-:W-:-:S04]  /*1640*/  ISETP.GE.OR P1, PT, R33, UR13, P1 ;  /* 0x0000000d21007c0c */ /* 0x000fc80008f26670 */
[----:B------:R-:W-:Y:S02]  /*1650*/  ISETP.GE.OR P1, PT, R7, UR28, P1 ;  /* 0x0000001c07007c0c */ /* 0x000fe40008f26670 */
[----:B------:R-:W-:Y:S01]  /*1660*/  IADD3.X R35, R11, UR54, RZ, P4, !PT ;  /* 0x000000360b237c10 */ /* 0x000fe2000a7fe4ff */
[----:B---3--:R-:W-:Y:S01]  /*1670*/  @!P2 DFMA R12, R18, R16, R12 ;  /* 0x00000010120ca22b */ /* 0x008fe2000000000c */
[----:B------:R-:W-:-:S04]  /*1680*/  LEA R16, P2, R32, UR16, 0x3 ;  /* 0x0000001020107c11 */ /* 0x000fc8000f8418ff */
[----:B------:R-:W-:-:S05]  /*1690*/  LEA.HI.X R17, R32, UR17, R35, 0x3, P2 ;  /* 0x0000001120117c11 */ /* 0x000fca00090f1c23 */
[----:B------:R-:W2:Y:S04]  /*16a0*/  @!P1 LDG.E.64 R18, desc[UR34][R14.64+0x60] ;  /* 0x000060220e129981 */ /* 0x000ea8000c1e1b00 */
[----:B------:R-:W2:Y:S01]  /*16b0*/  @!P1 LDG.E.64 R20, desc[UR34][R16.64+0x10] ;  /* 0x0000102210149981 */ /* 0x000ea2000c1e1b00 */
[----:B----4-:R-:W-:Y:S01]  /*16c0*/  @!P3 DFMA R12, R24, R22, R12 ;  /* 0x00000016180cb22b */ /* 0x010fe2000000000c */
[----:B------:R-:W-:-:S04]  /*16d0*/  LOP3.LUT R22, R30, R8, RZ, 0xfc, !PT ;  /* 0x000000081e167212 */ /* 0x000fc800078efcff */
[----:B------:R-:W-:-:S04]  /*16e0*/  ISETP.LT.OR P2, PT, R22, RZ, P0 ;  /* 0x000000ff1600720c */ /* 0x000fc80000741670 */
[----:B------:R-:W-:-:S04]  /*16f0*/  ISETP.GE.OR P2, PT, R33, UR13, P2 ;  /* 0x0000000d21007c0c */ /* 0x000fc80009746670 */
[----:B------:R-:W-:Y:S02]  /*1700*/  ISETP.GE.OR P3, PT, R8, UR28, P2 ;  /* 0x0000001c08007c0c */ /* 0x000fe40009766670 */
[----:B------:R-:W-:-:S11]  /*1710*/  LOP3.LUT R30, R30, R27, RZ, 0xfc, !PT ;  /* 0x0000001b1e1e7212 */ /* 0x000fd600078efcff */
[----:B------:R-:W3:Y:S04]  /*1720*/  @!P3 LDG.E.64 R22, desc[UR34][R14.64+0x68] ;  /* 0x000068220e16b981 */ /* 0x000ee8000c1e1b00 */
[----:B------:R-:W3:Y:S01]  /*1730*/  @!P3 LDG.E.64 R24, desc[UR34][R16.64+0x18] ;  /* 0x000018221018b981 */ /* 0x000ee2000c1e1b00 */
[----:B------:R-:W-:-:S04]  /*1740*/  ISETP.LT.OR P2, PT, R30, RZ, P0 ;  /* 0x000000ff1e00720c */ /* 0x000fc80000741670 */
[----:B------:R-:W-:-:S04]  /*1750*/  ISETP.GE.OR P2, PT, R33, UR13, P2 ;  /* 0x0000000d21007c0c */ /* 0x000fc80009746670 */
[----:B------:R-:W-:Y:S01]  /*1760*/  ISETP.GE.OR P2, PT, R27, UR28, P2 ;  /* 0x0000001c1b007c0c */ /* 0x000fe20009746670 */
[----:B------:R-:W-:Y:S01]  /*1770*/  VIADD R30, R4, 0x1 ;  /* 0x00000001041e7836 */ /* 0x000fe20000000000 */
[----:B--2---:R-:W-:-:S11]  /*1780*/  @!P1 DFMA R12, R20, R18, R12 ;  /* 0x00000012140c922b */ /* 0x004fd6000000000c */
[----:B------:R-:W2:Y:S04]  /*1790*/  @!P2 LDG.E.64 R18, desc[UR34][R14.64+0x70] ;  /* 0x000070220e12a981 */ /* 0x000ea8000c1e1b00 */
[----:B------:R-:W2:Y:S01]  /*17a0*/  @!P2 LDG.E.64 R20, desc[UR34][R16.64+0x20] ;  /* 0x000020221014a981 */ /* 0x000ea2000c1e1b00 */
[----:B------:R-:W-:-:S04]  /*17b0*/  LOP3.LUT R30, R31, R30, RZ, 0xfc, !PT ;  /* 0x0000001e1f1e7212 */ /* 0x000fc800078efcff */
[----:B------:R-:W-:Y:S01]  /*17c0*/  LOP3.LUT R34, R30, R7, RZ, 0xfc, !PT ;  /* 0x000000071e227212 */ /* 0x000fe200078efcff */
[----:B------:R-:W-:-:S03]  /*17d0*/  IMAD.U32 R37, RZ, RZ, UR52 ;  /* 0x00000034ff257e24 */ /* 0x000fc6000f8e00ff */
[----:B------:R-:W-:-:S04]  /*17e0*/  ISETP.LT.OR P1, PT, R34, RZ, P0 ;  /* 0x000000ff2200720c */ /* 0x000fc80000721670 */
[----:B------:R-:W-:Y:S02]  /*17f0*/  ISETP.GE.OR P1, PT, R31, UR13, P1 ;  /* 0x0000000d1f007c0c */ /* 0x000fe40008f26670 */
[----:B------:R-:W-:Y:S02]  /*1800*/  IADD3 R32, P5, P6, R37, 0x2, R32 ;  /* 0x0000000225207810 */ /* 0x000fe40007ebe020 */
[----:B------:R-:W-:Y:S02]  /*1810*/  ISETP.GE.OR P4, PT, R7, UR28, P1 ;  /* 0x0000001c07007c0c */ /* 0x000fe40008f86670 */
[----:B------:R-:W-:Y:S02]  /*1820*/  IADD3.X R35, RZ, UR54, R35, P5, P6 ;  /* 0x00000036ff237c10 */ /* 0x000fe4000afec423 */
[----:B------:R-:W-:-:S04]  /*1830*/  LEA R34, P1, R32, UR16, 0x3 ;  /* 0x0000001020227c11 */ /* 0x000fc8000f8218ff */
[----:B------:R-:W-:-:S05]  /*1840*/  LEA.HI.X R35, R32, UR17, R35, 0x3, P1 ;  /* 0x0000001120237c11 */ /* 0x000fca00088f1c23 */
[----:B------:R-:W4:Y:S01]  /*1850*/  @!P4 LDG.E.64 R16, desc[UR34][R14.64+0x78] ;  /* 0x000078220e10c981 */ /* 0x000f22000c1e1b00 */
[----:B---3--:R-:W-:-:S03]  /*1860*/  @!P3 DFMA R12, R24, R22, R12 ;  /* 0x00000016180cb22b */ /* 0x008fc6000000000c */
[----:B------:R-:W4:Y:S01]  /*1870*/  @!P4 LDG.E.64 R22, desc[UR34][R34.64+0x10] ;  /* 0x000010222216c981 */ /* 0x000f22000c1e1b00 */
[----:B------:R-:W-:-:S04]  /*1880*/  LOP3.LUT R24, R30, R8, RZ, 0xfc, !PT ;  /* 0x000000081e187212 */ /* 0x000fc800078efcff */
[----:B------:R-:W-:Y:S02]  /*1890*/  ISETP.LT.OR P1, PT, R24, RZ, P0 ;  /* 0x000000ff1800720c */ /* 0x000fe40000721670 */
[----:B------:R-:W-:Y:S02]  /*18a0*/  LOP3.LUT R30, R30, R27, RZ, 0xfc, !PT ;  /* 0x0000001b1e1e7212 */ /* 0x000fe400078efcff */
[C---:B------:R-:W-:Y:S02]  /*18b0*/  ISETP.GE.OR P1, PT, R31.reuse, UR13, P1 ;  /* 0x0000000d1f007c0c */ /* 0x040fe40008f26670 */
[----:B------:R-:W-:Y:S02]  /*18c0*/  ISETP.LT.OR P0, PT, R30, RZ, P0 ;  /* 0x000000ff1e00720c */ /* 0x000fe40000701670 */
[----:B------:R-:W-:Y:S02]  /*18d0*/  ISETP.GE.OR P1, PT, R8, UR28, P1 ;  /* 0x0000001c08007c0c */ /* 0x000fe40008f26670 */
[----:B------:R-:W-:-:S04]  /*18e0*/  ISETP.GE.OR P0, PT, R31, UR13, P0 ;  /* 0x0000000d1f007c0c */ /* 0x000fc80008706670 */
[----:B------:R-:W-:-:S13]  /*18f0*/  ISETP.GE.OR P3, PT, R27, UR28, P0 ;  /* 0x0000001c1b007c0c */ /* 0x000fda0008766670 */
[----:B------:R-:W3:Y:S04]  /*1900*/  @!P3 LDG.E.64 R36, desc[UR34][R34.64+0x20] ;  /* 0x000020222224b981 */ /* 0x000ee8000c1e1b00 */
[----:B------:R-:W3:Y:S01]  /*1910*/  @!P3 LDG.E.64 R24, desc[UR34][R14.64+0x88] ;  /* 0x000088220e18b981 */ /* 0x000ee2000c1e1b00 */
[----:B--2---:R-:W-:-:S03]  /*1920*/  @!P2 DFMA R12, R20, R18, R12 ;  /* 0x00000012140ca22b */ /* 0x004fc6000000000c */
[----:B------:R-:W2:Y:S04]  /*1930*/  @!P1 LDG.E.64 R18, desc[UR34][R14.64+0x80] ;  /* 0x000080220e129981 */ /* 0x000ea8000c1e1b00 */
[----:B------:R-:W2:Y:S01]  /*1940*/  @!P1 LDG.E.64 R20, desc[UR34][R34.64+0x18] ;  /* 0x0000182222149981 */ /* 0x000ea2000c1e1b00 */
[----:B------:R-:W-:Y:S01]  /*1950*/  IMAD.U32 R30, RZ, RZ, UR8 ;  /* 0x00000008ff1e7e24 */ /* 0x000fe2000f8e00ff */
[----:B----4-:R-:W-:Y:S01]  /*1960*/  @!P4 DFMA R12, R22, R16, R12 ;  /* 0x00000010160cc22b */ /* 0x010fe2000000000c */
[----:B------:R-:W-:-:S05]  /*1970*/  VIADD R22, R4, 0x2 ;  /* 0x0000000204167836 */ /* 0x000fca0000000000 */
[----:B------:R-:W-:Y:S02]  /*1980*/  LOP3.LUT R4, R29, R22, RZ, 0xfc, !PT ;  /* 0x000000161d047212 */ /* 0x000fe400078efcff */
[----:B------:R-:W-:Y:S02]  /*1990*/  ISETP.GE.AND P0, PT, R22, UR12, PT ;  /* 0x0000000c16007c0c */ /* 0x000fe4000bf06270 */
[----:B------:R-:W-:Y:S01]  /*19a0*/  LOP3.LUT R16, R4, R7, RZ, 0xfc, !PT ;  /* 0x0000000704107212 */ /* 0x000fe200078efcff */
[----:B------:R-:W-:-:S03]  /*19b0*/  IMAD.U32 R17, RZ, RZ, UR53 ;  /* 0x00000035ff117e24 */ /* 0x000fc6000f8e00ff */
[----:B------:R-:W-:Y:S02]  /*19c0*/  ISETP.LT.OR P2, PT, R16, RZ, P0 ;  /* 0x000000ff1000720c */ /* 0x000fe40000741670 */
[----:B------:R-:W-:Y:S02]  /*19d0*/  LOP3.LUT R16, R4, R8, RZ, 0xfc, !PT ;  /* 0x0000000804107212 */ /* 0x000fe400078efcff */
[----:B------:R-:W-:Y:S02]  /*19e0*/  ISETP.GE.OR P2, PT, R29, UR13, P2 ;  /* 0x0000000d1d007c0c */ /* 0x000fe40009746670 */
[----:B------:R-:W-:Y:S02]  /*19f0*/  IADD3 R28, P5, P6, R17, UR6, R28 ;  /* 0x00000006111c7c10 */ /* 0x000fe4000febe01c */
[----:B------:R-:W-:Y:S02]  /*1a00*/  ISETP.GE.OR P2, PT, R7, UR28, P2 ;  /* 0x0000001c07007c0c */ /* 0x000fe40009746670 */
[----:B------:R-:W-:-:S02]  /*1a10*/  ISETP.LT.OR P4, PT, R16, RZ, P0 ;  /* 0x000000ff1000720c */ /* 0x000fc40000781670 */
[----:B------:R-:W-:Y:S02]  /*1a20*/  IADD3.X R11, R30, UR7, R11, P5, P6 ;  /* 0x000000071e0b7c10 */ /* 0x000fe4000afec40b */
[C---:B------:R-:W-:Y:S02]  /*1a30*/  LEA R16, P5, R28.reuse, UR16, 0x3 ;  /* 0x000000101c107c11 */ /* 0x040fe4000f8a18ff */
[----:B------:R-:W-:Y:S02]  /*1a40*/  ISETP.GE.OR P4, PT, R29, UR13, P4 ;  /* 0x0000000d1d007c0c */ /* 0x000fe4000a786670 */
[----:B------:R-:W-:Y:S02]  /*1a50*/  LEA.HI.X R17, R28, UR17, R11, 0x3, P5 ;  /* 0x000000111c117c11 */ /* 0x000fe4000a8f1c0b */
[----:B------:R-:W-:-:S13]  /*1a60*/  ISETP.GE.OR P5, PT, R8, UR28, P4 ;  /* 0x0000001c08007c0c */ /* 0x000fda000a7a6670 */
[----:B------:R-:W4:Y:S01]  /*1a70*/  @!P5 LDG.E.64 R34, desc[UR34][R16.64+0x8] ;  /* 0x000008221022d981 */ /* 0x000f22000c1e1b00 */
[----:B--2---:R-:W-:-:S03]  /*1a80*/  @!P1 DFMA R12, R20, R18, R12 ;  /* 0x00000012140c922b */ /* 0x004fc6000000000c */
[----:B------:R-:W2:Y:S04]  /*1a90*/  @!P2 LDG.E.64 R18, desc[UR34][R14.64+0x90] ;  /* 0x000090220e12a981 */ /* 0x000ea8000c1e1b00 */
[----:B------:R-:W2:Y:S01]  /*1aa0*/  @!P2 LDG.E.64 R20, desc[UR34][R16.64] ;  /* 0x000000221014a981 */ /* 0x000ea2000c1e1b00 */
[----:B---3--:R-:W-:-:S03]  /*1ab0*/  @!P3 DFMA R12, R36, R24, R12 ;  /* 0x00000018240cb22b */ /* 0x008fc6000000000c */
[----:B------:R-:W4:Y:S01]  /*1ac0*/  @!P5 LDG.E.64 R24, desc[UR34][R14.64+0x98] ;  /* 0x000098220e18d981 */ /* 0x000f22000c1e1b00 */
[----:B------:R-:W-:-:S04]  /*1ad0*/  LOP3.LUT R4, R4, R27, RZ, 0xfc, !PT ;  /* 0x0000001b04047212 */ /* 0x000fc800078efcff */
[----:B------:R-:W-:Y:S02]  /*1ae0*/  ISETP.LT.OR P1, PT, R4, RZ, P0 ;  /* 0x000000ff0400720c */ /* 0x000fe40000721670 */
[----:B------:R-:W-:Y:S02]  /*1af0*/  LOP3.LUT R4, R33, R22, RZ, 0xfc, !PT ;  /* 0x0000001621047212 */ /* 0x000fe400078efcff */
[----:B------:R-:W-:Y:S02]  /*1b00*/  ISETP.GE.OR P1, PT, R29, UR13, P1 ;  /* 0x0000000d1d007c0c */ /* 0x000fe40008f26670 */
[----:B------:R-:W-:Y:S02]  /*1b10*/  LOP3.LUT R23, R4, R7, RZ, 0xfc, !PT ;  /* 0x0000000704177212 */ /* 0x000fe400078efcff */
[----:B------:R-:W-:Y:S02]  /*1b20*/  ISETP.GE.OR P6, PT, R27, UR28, P1 ;  /* 0x0000001c1b007c0c */ /* 0x000fe40008fc6670 */
[----:B------:R-:W-:-:S04]  /*1b30*/  ISETP.LT.OR P3, PT, R23, RZ, P0 ;  /* 0x000000ff1700720c */ /* 0x000fc80000761670 */
[----:B------:R-:W-:Y:S02]  /*1b40*/  ISETP.GE.OR P3, PT, R33, UR13, P3 ;  /* 0x0000000d21007c0c */ /* 0x000fe40009f66670 */
[----:B------:R-:W-:Y:S02]  /*1b50*/  IADD3 R28, P1, R28, UR52, RZ ;  /* 0x000000341c1c7c10 */ /* 0x000fe4000ff3e0ff */
[----:B------:R-:W-:Y:S02]  /*1b60*/  ISETP.GE.OR P4, PT, R7, UR28, P3 ;  /* 0x0000001c07007c0c */ /* 0x000fe40009f86670 */
[----:B------:R-:W-:Y:S01]  /*1b70*/  IADD3.X R11, R11, UR54, RZ, P1, !PT ;  /* 0x000000360b0b7c10 */ /* 0x000fe20008ffe4ff */
[----:B------:R-:W3:Y:S01]  /*1b80*/  @!P6 LDG.E.64 R16, desc[UR34][R16.64+0x10] ;  /* 0x000010221010e981 */ /* 0x000ee2000c1e1b00 */
[----:B--2---:R-:W-:Y:S01]  /*1b90*/  @!P2 DFMA R12, R20, R18, R12 ;  /* 0x00000012140ca22b */ /* 0x004fe2000000000c */
[C---:B------:R-:W-:Y:S02]  /*1ba0*/  LEA R18, P1, R28.reuse, UR16, 0x3 ;  /* 0x000000101c127c11 */ /* 0x040fe4000f8218ff */
[----:B------:R-:W3:Y:S02]  /*1bb0*/  @!P6 LDG.E.64 R20, desc[UR34][R14.64+0xa0] ;  /* 0x0000a0220e14e981 */ /* 0x000ee4000c1e1b00 */
[----:B------:R-:W-:-:S03]  /*1bc0*/  LEA.HI.X R19, R28, UR17, R11, 0x3, P1 ;  /* 0x000000111c137c11 */ /* 0x000fc600088f1c0b */
[----:B----4-:R-:W-:Y:S01]  /*1bd0*/  @!P5 DFMA R12, R34, R24, R12 ;  /* 0x00000018220cd22b */ /* 0x010fe2000000000c */
[----:B------:R-:W2:Y:S04]  /*1be0*/  @!P4 LDG.E.64 R24, desc[UR34][R14.64+0xa8] ;  /* 0x0000a8220e18c981 */ /* 0x000ea8000c1e1b00 */
[----:B------:R-:W2:Y:S01]  /*1bf0*/  @!P4 LDG.E.64 R34, desc[UR34][R18.64+0x10] ;  /* 0x000010221222c981 */ /* 0x000ea2000c1e1b00 */
[C---:B------:R-:W-:Y:S02]  /*1c00*/  LOP3.LUT R23, R4.reuse, R8, RZ, 0xfc, !PT ;  /* 0x0000000804177212 */ /* 0x040fe400078efcff */
[----:B------:R-:W-:Y:S02]  /*1c10*/  LOP3.LUT R4, R4, R27, RZ, 0xfc, !PT ;  /* 0x0000001b04047212 */ /* 0x000fe400078efcff */
[----:B------:R-:W-:Y:S01]  /*1c20*/  ISETP.LT.OR P1, PT, R23, RZ, P0 ;  /* 0x000000ff1700720c */ /* 0x000fe20000721670 */
[----:B------:R-:W-:Y:S01]  /*1c30*/  IMAD.U32 R23, RZ, RZ, UR52 ;  /* 0x00000034ff177e24 */ /* 0x000fe2000f8e00ff */
[----:B------:R-:W-:-:S02]  /*1c40*/  ISETP.LT.OR P2, PT, R4, RZ, P0 ;  /* 0x000000ff0400720c */ /* 0x000fc40000741670 */
[----:B------:R-:W-:Y:S02]  /*1c50*/  ISETP.GE.OR P1, PT, R33, UR13, P1 ;  /* 0x0000000d21007c0c */ /* 0x000fe40008f26670 */
[----:B------:R-:W-:Y:S02]  /*1c60*/  LOP3.LUT R30, R31, R22, RZ, 0xfc, !PT ;  /* 0x000000161f1e7212 */ /* 0x000fe400078efcff */
[----:B------:R-:W-:Y:S02]  /*1c70*/  IADD3 R4, P3, P5, R23, 0x2, R28 ;  /* 0x0000000217047810 */ /* 0x000fe40007d7e01c */
[----:B------:R-:W-:Y:S02]  /*1c80*/  ISETP.GE.OR P1, PT, R8, UR28, P1 ;  /* 0x0000001c08007c0c */ /* 0x000fe40008f26670 */
[----:B------:R-:W-:Y:S02]  /*1c90*/  LOP3.LUT R22, R30, R7, RZ, 0xfc, !PT ;  /* 0x000000071e167212 */ /* 0x000fe400078efcff */
[----:B------:R-:W-:-:S02]  /*1ca0*/  IADD3.X R11, RZ, UR54, R11, P3, P5 ;  /* 0x00000036ff0b7c10 */ /* 0x000fc40009fea40b */
[----:B------:R-:W-:Y:S02]  /*1cb0*/  ISETP.GE.OR P3, PT, R33, UR13, P2 ;  /* 0x0000000d21007c0c */ /* 0x000fe40009766670 */
[----:B------:R-:W-:Y:S02]  /*1cc0*/  ISETP.LT.OR P5, PT, R22, RZ, P0 ;  /* 0x000000ff1600720c */ /* 0x000fe400007a1670 */
[----:B------:R-:W-:Y:S02]  /*1cd0*/  LOP3.LUT R22, R30, R8, RZ, 0xfc, !PT ;  /* 0x000000081e167212 */ /* 0x000fe400078efcff */
[----:B------:R-:W-:Y:S01]  /*1ce0*/  ISETP.GE.OR P3, PT, R27, UR28, P3 ;  /* 0x0000001c1b007c0c */ /* 0x000fe20009f66670 */
[----:B------:R-:W4:Y:S01]  /*1cf0*/  @!P1 LDG.E.64 R28, desc[UR34][R18.64+0x18] ;  /* 0x00001822121c9981 */ /* 0x000f22000c1e1b00 */
[----:B------:R-:W-:Y:S02]  /*1d00*/  ISETP.GE.OR P2, PT, R31, UR13, P5 ;  /* 0x0000000d1f007c0c */ /* 0x000fe4000af46670 */
[----:B------:R-:W-:-:S02]  /*1d10*/  ISETP.LT.OR P5, PT, R22, RZ, P0 ;  /* 0x000000ff1600720c */ /* 0x000fc400007a1670 */
[----:B------:R-:W4:Y:S01]  /*1d20*/  @!P1 LDG.E.64 R22, desc[UR34][R14.64+0xb0] ;  /* 0x0000b0220e169981 */ /* 0x000f22000c1e1b00 */
[----:B------:R-:W-:Y:S02]  /*1d30*/  ISETP.GE.OR P2, PT, R7, UR28, P2 ;  /* 0x0000001c07007c0c */ /* 0x000fe40009746670 */
[----:B------:R-:W-:Y:S02]  /*1d40*/  LOP3.LUT R7, R30, R27, RZ, 0xfc, !PT ;  /* 0x0000001b1e077212 */ /* 0x000fe400078efcff */
[----:B------:R-:W-:Y:S02]  /*1d50*/  ISETP.GE.OR P5, PT, R31, UR13, P5 ;  /* 0x0000000d1f007c0c */ /* 0x000fe4000afa6670 */
[----:B------:R-:W5:Y:S01]  /*1d60*/  @!P3 LDG.E.64 R32, desc[UR34][R18.64+0x20] ;  /* 0x000020221220b981 */ /* 0x000f62000c1e1b00 */
[----:B------:R-:W-:Y:S02]  /*1d70*/  ISETP.LT.OR P0, PT, R7, RZ, P0 ;  /* 0x000000ff0700720c */ /* 0x000fe40000701670 */
[----:B------:R-:W-:-:S02]  /*1d80*/  ISETP.GE.OR P5, PT, R8, UR28, P5 ;  /* 0x0000001c08007c0c */ /* 0x000fc4000afa6670 */
[----:B------:R-:W-:Y:S02]  /*1d90*/  ISETP.GE.OR P0, PT, R31, UR13, P0 ;  /* 0x0000000d1f007c0c */ /* 0x000fe40008706670 */
[----:B------:R-:W5:Y:S02]  /*1da0*/  @!P2 LDG.E.64 R30, desc[UR34][R14.64+0xc0] ;  /* 0x0000c0220e1ea981 */ /* 0x000f64000c1e1b00 */
[----:B------:R-:W-:-:S07]  /*1db0*/  ISETP.GE.OR P0, PT, R27, UR28, P0 ;  /* 0x0000001c1b007c0c */ /* 0x000fce0008706670 */
[----:B------:R-:W5:Y:S01]  /*1dc0*/  @!P5 LDG.E.64 R36, desc[UR34][R14.64+0xc8] ;  /* 0x0000c8220e24d981 */ /* 0x000f62000c1e1b00 */
[----:B---3--:R-:W-:Y:S01]  /*1dd0*/  @!P6 DFMA R12, R16, R20, R12 ;  /* 0x00000014100ce22b */ /* 0x008fe2000000000c */
[C---:B------:R-:W-:Y:S02]  /*1de0*/  LEA R16, P6, R4.reuse, UR16, 0x3 ;  /* 0x0000001004107c11 */ /* 0x040fe4000f8c18ff */
[----:B------:R-:W5:Y:S02]  /*1df0*/  @!P3 LDG.E.64 R20, desc[UR34][R14.64+0xb8] ;  /* 0x0000b8220e14b981 */ /* 0x000f64000c1e1b00 */
[----:B------:R-:W-:-:S03]  /*1e00*/  LEA.HI.X R17, R4, UR17, R11, 0x3, P6 ;  /* 0x0000001104117c11 */ /* 0x000fc6000b0f1c0b */
[----:B--2---:R-:W-:Y:S02]  /*1e10*/  @!P4 DFMA R12, R34, R24, R12 ;  /* 0x00000018220cc22b */ /* 0x004fe4000000000c */
[----:B------:R-:W2:Y:S01]  /*1e20*/  @!P5 LDG.E.64 R18, desc[UR34][R16.64+0x18] ;  /* 0x000018221012d981 */ /* 0x000ea2000c1e1b00 */
[----:B------:R-:W0:Y:S03]  /*1e30*/  LDC.64 R24, c[0x0][0x2a0] ;  /* 0x0000a800ff187b82 */ /* 0x000e260000000a00 */
[----:B------:R-:W3:Y:S04]  /*1e40*/  @!P2 LDG.E.64 R34, desc[UR34][R16.64+0x10] ;  /* 0x000010221022a981 */ /* 0x000ee8000c1e1b00 */
[----:B------:R-:W2:Y:S04]  /*1e50*/  @!P0 LDG.E.64 R14, desc[UR34][R14.64+0xd0] ;  /* 0x0000d0220e0e8981 */ /* 0x000ea8000c1e1b00 */
[----:B------:R-:W2:Y:S01]  /*1e60*/  @!P0 LDG.E.64 R16, desc[UR34][R16.64+0x20] ;  /* 0x0000202210108981 */ /* 0x000ea2000c1e1b00 */
[----:B0-----:R-:W-:-:S06]  /*1e70*/  IMAD.WIDE R24, R5, 0x8, R24 ;  /* 0x0000000805187825 */ /* 0x001fcc00078e0218 */
[----:B------:R-:W2:Y:S01]  /*1e80*/  LDG.E.64 R24, desc[UR34][R24.64] ;  /* 0x0000002218187981 */ /* 0x000ea2000c1e1b00 */
[----:B----4-:R-:W-:Y:S01]  /*1e90*/  @!P1 DFMA R12, R28, R22, R12 ;  /* 0x000000161c0c922b */ /* 0x010fe2000000000c */
[----:B------:R-:W-:Y:S02]  /*1ea0*/  IMAD R26, R26, UR45, RZ ;  /* 0x0000002d1a1a7c24 */ /* 0x000fe4000f8e02ff */
[----:B------:R-:W-:Y:S02]  /*1eb0*/  IMAD R6, R6, UR44, RZ ;  /* 0x0000002c06067c24 */ /* 0x000fe4000f8e02ff */
[----:B------:R-:W-:Y:S01]  /*1ec0*/  IMAD R9, R9, UR41, RZ ;  /* 0x0000002909097c24 */ /* 0x000fe2000f8e02ff */
[----:B------:R-:W-:Y:S01]  /*1ed0*/  SHF.R.S32.HI R4, RZ, 0x1f, R26 ;  /* 0x0000001fff047819 */ /* 0x000fe2000001141a */
[----:B------:R-:W-:Y:S02]  /*1ee0*/  IMAD R10, R10, UR38, RZ ;  /* 0x000000260a0a7c24 */ /* 0x000fe4000f8e02ff */
[----:B------:R-:W-:Y:S01]  /*1ef0*/  IMAD R5, R5, UR40, RZ ;  /* 0x0000002805057c24 */ /* 0x000fe2000f8e02ff */
[----:B------:R-:W-:Y:S01]  /*1f00*/  USHF.R.S32.HI UR9, URZ, 0x1f, UR4 ;  /* 0x0000001f3f097899 */ /* 0x000fe20008011404 */
[----:B-----5:R-:W-:-:S08]  /*1f10*/  @!P3 DFMA R12, R32, R20, R12 ;  /* 0x00000014200cb22b */ /* 0x020fd0000000000c */
[----:B---3--:R-:W-:Y:S01]  /*1f20*/  @!P2 DFMA R12, R34, R30, R12 ;  /* 0x0000001e220ca22b */ /* 0x008fe2000000000c */
[----:B------:R-:W-:Y:S02]  /*1f30*/  IADD3 R26, P1, P2, R9, R6, R26 ;  /* 0x00000006091a7210 */ /* 0x000fe40007a3e01a */
[----:B------:R-:W-:-:S05]  /*1f40*/  SHF.R.S32.HI R6, RZ, 0x1f, R6 ;  /* 0x0000001fff067819 */ /* 0x000fca0000011406 */
[----:B--2---:R-:W-:Y:S01]  /*1f50*/  @!P5 DFMA R12, R18, R36, R12 ;  /* 0x00000024120cd22b */ /* 0x004fe2000000000c */
[----:B------:R-:W-:-:S04]  /*1f60*/  SHF.R.S32.HI R9, RZ, 0x1f, R9 ;  /* 0x0000001fff097819 */ /* 0x000fc80000011409 */
[----:B------:R-:W-:-:S03]  /*1f70*/  IADD3.X R4, R9, R6, R4, P1, P2 ;  /* 0x0000000609047210 */ /* 0x000fc60000fe4404 */
[----:B------:R-:W-:Y:S01]  /*1f80*/  @!P0 DFMA R12, R16, R14, R12 ;  /* 0x0000000e100c822b */ /* 0x000fe2000000000c */
[--C-:B------:R-:W-:Y:S02]  /*1f90*/  IADD3 R6, P0, P1, R10, R26, R5.reuse ;  /* 0x0000001a0a067210 */ /* 0x100fe4000791e005 */
[----:B------:R-:W-:Y:S02]  /*1fa0*/  SHF.R.S32.HI R10, RZ, 0x1f, R10 ;  /* 0x0000001fff0a7819 */ /* 0x000fe4000001140a */
[----:B------:R-:W-:-:S04]  /*1fb0*/  SHF.R.S32.HI R5, RZ, 0x1f, R5 ;  /* 0x0000001fff057819 */ /* 0x000fc80000011405 */
[----:B------:R-:W-:Y:S02]  /*1fc0*/  IADD3.X R5, R10, R4, R5, P0, P1 ;  /* 0x000000040a057210 */ /* 0x000fe400007e2405 */
[----:B------:R-:W-:Y:S01]  /*1fd0*/  LEA R4, P0, R6, UR48, 0x3 ;  /* 0x0000003006047c11 */ /* 0x000fe2000f8018ff */
[----:B------:R-:W-:-:S03]  /*1fe0*/  DADD R24, R24, R12 ;  /* 0x0000000018187229 */ /* 0x000fc6000000000c */
[----:B------:R-:W-:Y:S02]  /*1ff0*/  LEA.HI.X R5, R6, UR49, R5, 0x3, P0 ;  /* 0x0000003106057c11 */ /* 0x000fe400080f1c05 */
[----:B------:R-:W-:-:S03]  /*2000*/  IADD3 R2, P0, R2, UR5, RZ ;  /* 0x0000000502027c10 */ /* 0x000fc6000ff1e0ff */
[----:B------:R0:W-:Y:S02]  /*2010*/  STG.E.64 desc[UR34][R4.64], R24 ;  /* 0x0000001804007986 */ /* 0x0001e4000c101b22 */
[----:B------:R-:W-:Y:S01]  /*2020*/  IMAD.X R3, RZ, RZ, R3, P0 ;  /* 0x000000ffff037224 */ /* 0x000fe200000e0603 */
[----:B------:R-:W-:-:S04]  /*2030*/  ISETP.GE.U32.AND P0, PT, R2, UR4, PT ;  /* 0x0000000402007c0c */ /* 0x000fc8000bf06070 */
[----:B------:R-:W-:-:S13]  /*2040*/  ISETP.GE.AND.EX P0, PT, R3, UR9, PT, P0 ;  /* 0x0000000903007c0c */ /* 0x000fda000bf06300 */
[----:B0-----:R-:W-:Y:S05]  /*2050*/  @!P0 BRA `(.L_x_457) ;  /* 0xffffffe400308947 */ /* 0x001fea000383ffff */
[----:B------:R-:W-:Y:S05]  /*2060*/  BSYNC B0 ;  /* 0x0000000000007941 */ /* 0x000fea0003800000 */
.L_x_456:
[----:B------:R-:W-:Y:S05]  /*2070*/  EXIT ;  /* 0x000000000000794d */ /* 0x000fea0003800000 */
.L_x_455:
[----:B------:R-:W-:Y:S01]  /*2080*/  BSSY B0, `(.L_x_458) ;  /* 0x00001b2000007945 */ /* 0x000fe20003800000 */
.L_x_459:
[----:B------:R-:W0:Y:S01]  /*2090*/  LDC R9, c[0x0][0x258] ;  /* 0x00009600ff097b82 */ /* 0x000e220000000800 */
[----:B------:R-:W-:Y:S02]  /*20a0*/  IABS R10, R2 ;  /* 0x00000002000a7213 */ /* 0x000fe40000000000 */
[----:B------:R-:W-:-:S05]  /*20b0*/  ISETP.NE.AND P3, PT, R0, RZ, PT ;  /* 0x000000ff0000720c */ /* 0x000fca0003f65270 */
[----:B------:R-:W1:Y:S08]  /*20c0*/  LDC R7, c[0x0][0x254] ;  /* 0x00009500ff077b82 */ /* 0x000e700000000800 */
[----:B------:R-:W2:Y:S01]  /*20d0*/  LDC.64 R30, c[0x0][0x2b8] ;  /* 0x0000ae00ff1e7b82 */ /* 0x000ea20000000a00 */
[----:B0-----:R-:W-:-:S04]  /*20e0*/  IABS R15, R9 ;  /* 0x00000009000f7213 */ /* 0x001fc80000000000 */
[----:B------:R-:W0:Y:S01]  /*20f0*/  I2F.RP R6, R15 ;  /* 0x0000000f00067306 */ /* 0x000e220000209400 */
[----:B-1----:R-:W-:-:S07]  /*2100*/  IABS R12, R7 ;  /* 0x00000007000c7213 */ /* 0x002fce0000000000 */
        /* <DEDUP_REMOVED lines=8> */
[----:B------:R-:W-:Y:S02]  /*2190*/  IMAD.MOV.U32 R8, RZ, RZ, R10 ;  /* 0x000000ffff087224 */ /* 0x000fe400078e000a */
[----:B------:R-:W-:Y:S01]  /*21a0*/  IMAD.HI.U32 R11, R5, R11, R4 ;  /* 0x0000000b050b7227 */ /* 0x000fe200078e0004 */
[----:B------:R-:W-:-:S03]  /*21b0*/  IABS R4, R9 ;  /* 0x0000000900047213 */ /* 0x000fc60000000000 */
[----:B------:R-:W-:Y:S02]  /*21c0*/  VIADD R10, R13, 0xffffffe ;  /* 0x0ffffffe0d0a7836 */ /* 0x000fe40000000000 */
[----:B------:R-:W-:-:S04]  /*21d0*/  IMAD.HI.U32 R6, R11, R8, RZ ;  /* 0x000000080b067227 */ /* 0x000fc800078e00ff */
[----:B------:R-:W-:Y:S02]  /*21e0*/  IMAD.MOV.U32 R11, RZ, RZ, R4 ;  /* 0x000000ffff0b7224 */ /* 0x000fe400078e0004 */
[----:B------:R-:W-:-:S04]  /*21f0*/  IMAD.MOV R5, RZ, RZ, -R6 ;  /* 0x000000ffff057224 */ /* 0x000fc800078e0a06 */
[----:B------:R-:W-:Y:S01]  /*2200*/  IMAD R4, R11, R5, R8 ;  /* 0x000000050b047224 */ /* 0x000fe200078e0208 */
[----:B------:R-:W-:-:S04]  /*2210*/  LOP3.LUT R5, R2, R9, RZ, 0x3c, !PT ;  /* 0x0000000902057212 */ /* 0x000fc800078e3cff */
[----:B------:R-:W-:Y:S02]  /*2220*/  ISETP.GT.U32.AND P1, PT, R15, R4, PT ;  /* 0x000000040f00720c */ /* 0x000fe40003f24070 */
[----:B------:R-:W-:-:S11]  /*2230*/  ISETP.GE.AND P2, PT, R5, RZ, PT ;  /* 0x000000ff0500720c */ /* 0x000fd60003f46270 */
[----:B------:R-:W-:Y:S02]  /*2240*/  @!P1 IMAD.IADD R4, R4, 0x1, -R11 ;  /* 0x0000000104049824 */ /* 0x000fe400078e0a0b */
[----:B------:R0:W1:Y:S01]  /*2250*/  F2I.FTZ.U32.TRUNC.NTZ R11, R10 ;  /* 0x0000000a000b7305 */ /* 0x000062000021f000 */
[----:B------:R-:W-:Y:S01]  /*2260*/  @!P1 VIADD R6, R6, 0x1 ;  /* 0x0000000106069836 */ /* 0x000fe20000000000 */
[----:B------:R-:W-:Y:S02]  /*2270*/  ISETP.NE.AND P1, PT, R9, RZ, PT ;  /* 0x000000ff0900720c */ /* 0x000fe40003f25270 */
[----:B------:R-:W-:Y:S02]  /*2280*/  ISETP.GE.U32.AND P0, PT, R4, R15, PT ;  /* 0x0000000f0400720c */ /* 0x000fe40003f06070 */
[----:B------:R-:W3:Y:S01]  /*2290*/  LDC R4, c[0x0][0x250] ;  /* 0x00009400ff047b82 */ /* 0x000ee20000000800 */
[----:B0-----:R-:W-:Y:S02]  /*22a0*/  IMAD.MOV.U32 R10, RZ, RZ, RZ ;  /* 0x000000ffff0a7224 */ /* 0x001fe400078e00ff */
[----:B-1----:R-:W-:-:S08]  /*22b0*/  IMAD.MOV R5, RZ, RZ, -R11 ;  /* 0x000000ffff057224 */ /* 0x002fd000078e0a0b */
[----:B------:R-:W-:Y:S02]  /*22c0*/  @P0 VIADD R6, R6, 0x1 ;  /* 0x0000000106060836 */ /* 0x000fe40000000000 */
[----:B------:R-:W-:Y:S02]  /*22d0*/  IMAD R5, R5, R12, RZ ;  /* 0x0000000c05057224 */ /* 0x000fe400078e02ff */
[----:B------:R-:W-:Y:S01]  /*22e0*/  @!P2 IMAD.MOV R6, RZ, RZ, -R6 ;  /* 0x000000ffff06a224 */ /* 0x000fe200078e0a06 */
[----:B------:R-:W-:Y:S01]  /*22f0*/  @!P1 LOP3.LUT R6, RZ, R9, RZ, 0x33, !PT ;  /* 0x00000009ff069212 */ /* 0x000fe200078e33ff */
[----:B------:R-:W-:-:S03]  /*2300*/  IMAD.HI.U32 R10, R11, R5, R10 ;  /* 0x000000050b0a7227 */ /* 0x000fc600078e000a */
[----:B------:R-:W-:Y:S01]  /*2310*/  IABS R13, R6 ;  /* 0x00000006000d7213 */ /* 0x000fe20000000000 */
[----:B------:R-:W-:Y:S01]  /*2320*/  IMAD.MOV R26, RZ, RZ, -R6 ;  /* 0x000000ffff1a7224 */ /* 0x000fe200078e0a06 */
[----:B---3--:R-:W-:-:S03]  /*2330*/  IABS R8, R4 ;  /* 0x0000000400087213 */ /* 0x008fc60000000000 */
[----:B------:R-:W-:Y:S02]  /*2340*/  IMAD.MOV.U32 R5, RZ, RZ, R13 ;  /* 0x000000ffff057224 */ /* 0x000fe400078e000d */
[----:B------:R-:W-:Y:S01]  /*2350*/  IMAD R26, R9, R26, R2 ;  /* 0x0000001a091a7224 */ /* 0x000fe200078e0202 */
[----:B------:R-:W0:Y:S01]  /*2360*/  I2F.RP R14, R8 ;  /* 0x00000008000e7306 */ /* 0x000e220000209400 */
[----:B------:R-:W-:-:S04]  /*2370*/  IMAD.HI.U32 R13, R10, R5, RZ ;  /* 0x000000050a0d7227 */ /* 0x000fc800078e00ff */
[----:B------:R-:W-:Y:S02]  /*2380*/  IMAD.MOV R10, RZ, RZ, -R13 ;  /* 0x000000ffff0a7224 */ /* 0x000fe400078e0a0d */
[----:B--2---:R-:W-:Y:S02]  /*2390*/  IMAD R31, R26, UR30, -R31 ;  /* 0x0000001e1a1f7c24 */ /* 0x004fe4000f8e0a1f */
[----:B------:R-:W-:Y:S01]  /*23a0*/  IMAD R5, R12, R10, R5 ;  /* 0x0000000a0c057224 */ /* 0x000fe200078e0205 */
[----:B------:R-:W-:-:S04]  /*23b0*/  LOP3.LUT R10, R6, R7, RZ, 0x3c, !PT ;  /* 0x00000007060a7212 */ /* 0x000fc800078e3cff */
[----:B------:R-:W-:Y:S01]  /*23c0*/  ISETP.GT.U32.AND P1, PT, R12, R5, PT ;  /* 0x000000050c00720c */ /* 0x000fe20003f24070 */
[----:B0-----:R-:W0:Y:S01]  /*23d0*/  MUFU.RCP R14, R14 ;  /* 0x0000000e000e7308 */ /* 0x001e220000001000 */
[----:B------:R-:W-:Y:S01]  /*23e0*/  ISETP.GE.AND P2, PT, R10, RZ, PT ;  /* 0x000000ff0a00720c */ /* 0x000fe20003f46270 */
[----:B------:R-:W-:-:S10]  /*23f0*/  IMAD.MOV.U32 R10, RZ, RZ, RZ ;  /* 0x000000ffff0a7224 */ /* 0x000fd400078e00ff */
[----:B------:R-:W-:Y:S02]  /*2400*/  @!P1 IMAD.IADD R5, R5, 0x1, -R12 ;  /* 0x0000000105059824 */ /* 0x000fe400078e0a0c */
[----:B------:R-:W-:Y:S01]  /*2410*/  @!P1 VIADD R13, R13, 0x1 ;  /* 0x000000010d0d9836 */ /* 0x000fe20000000000 */
[----:B------:R-:W-:Y:S01]  /*2420*/  ISETP.NE.AND P1, PT, R7, RZ, PT ;  /* 0x000000ff0700720c */ /* 0x000fe20003f25270 */
[----:B0-----:R-:W-:Y:S01]  /*2430*/  VIADD R11, R14, 0xffffffe ;  /* 0x0ffffffe0e0b7836 */ /* 0x001fe20000000000 */
[----:B------:R-:W-:Y:S02]  /*2440*/  ISETP.GE.U32.AND P0, PT, R5, R12, PT ;  /* 0x0000000c0500720c */ /* 0x000fe40003f06070 */
[----:B------:R-:W0:Y:S03]  /*2450*/  LDC R5, c[0x0][0x24c] ;  /* 0x00009300ff057b82 */ /* 0x000e260000000800 */
[----:B------:R-:W1:Y:S08]  /*2460*/  F2I.FTZ.U32.TRUNC.NTZ R11, R11 ;  /* 0x0000000b000b7305 */ /* 0x000e70000021f000 */
[----:B------:R-:W-:-:S04]  /*2470*/  @P0 VIADD R13, R13, 0x1 ;  /* 0x000000010d0d0836 */ /* 0x000fc80000000000 */
[----:B------:R-:W-:Y:S01]  /*2480*/  @!P2 IMAD.MOV R13, RZ, RZ, -R13 ;  /* 0x000000ffff0da224 */ /* 0x000fe200078e0a0d */
[----:B------:R-:W-:Y:S01]  /*2490*/  @!P1 LOP3.LUT R13, RZ, R7, RZ, 0x33, !PT ;  /* 0x00000007ff0d9212 */ /* 0x000fe200078e33ff */
[----:B-1----:R-:W-:-:S03]  /*24a0*/  IMAD.MOV R15, RZ, RZ, -R11 ;  /* 0x000000ffff0f7224 */ /* 0x002fc600078e0a0b */
[----:B------:R-:W-:Y:S01]  /*24b0*/  IABS R12, R13 ;  /* 0x0000000d000c7213 */ /* 0x000fe20000000000 */
[----:B------:R-:W-:Y:S01]  /*24c0*/  IMAD R15, R15, R8, RZ ;  /* 0x000000080f0f7224 */ /* 0x000fe200078e02ff */
[----:B0-----:R-:W-:-:S03]  /*24d0*/  IABS R14, R5 ;  /* 0x00000005000e7213 */ /* 0x001fc60000000000 */
[----:B------:R-:W-:Y:S02]  /*24e0*/  IMAD.HI.U32 R10, R11, R15, R10 ;  /* 0x0000000f0b0a7227 */ /* 0x000fe400078e000a */
[----:B------:R-:W0:Y:S02]  /*24f0*/  I2F.RP R15, R14 ;  /* 0x0000000e000f7306 */ /* 0x000e240000209400 */
[----:B------:R-:W-:-:S04]  /*2500*/  IMAD.MOV.U32 R11, RZ, RZ, R12 ;  /* 0x000000ffff0b7224 */ /* 0x000fc800078e000c */
        /* <DEDUP_REMOVED lines=10> */
[----:B------:R0:W1:Y:S01]  /*25b0*/  F2I.FTZ.U32.TRUNC.NTZ R11, R10 ;  /* 0x0000000a000b7305 */ /* 0x000062000021f000 */
[----:B------:R-:W-:Y:S02]  /*25c0*/  ISETP.NE.AND P1, PT, R4, RZ, PT ;  /* 0x000000ff0400720c */ /* 0x000fe40003f25270 */
        /* <DEDUP_REMOVED lines=9> */
[----:B------:R-:W-:-:S03]  /*2660*/  IABS R15, R0 ;  /* 0x00000000000f7213 */ /* 0x000fc60000000000 */
[----:B------:R-:W-:Y:S02]  /*2670*/  IMAD.MOV.U32 R11, RZ, RZ, R16 ;  /* 0x000000ffff0b7224 */ /* 0x000fe400078e0010 */
[----:B------:R-:W0:Y:S02]  /*2680*/  I2F.RP R16, R15 ;  /* 0x0000000f00107306 */ /* 0x000e240000209400 */
[----:B------:R-:W-:-:S04]  /*2690*/  IMAD.HI.U32 R8, R8, R11, RZ ;  /* 0x0000000b08087227 */ /* 0x000fc800078e00ff */
[----:B------:R-:W-:-:S04]  /*26a0*/  IMAD.MOV R10, RZ, RZ, -R8 ;  /* 0x000000ffff0a7224 */ /* 0x000fc800078e0a08 */
[----:B------:R-:W-:Y:S01]  /*26b0*/  IMAD R11, R14, R10, R11 ;  /* 0x0000000a0e0b7224 */ /* 0x000fe200078e020b */
[----:B------:R-:W-:-:S04]  /*26c0*/  LOP3.LUT R10, R12, R5, RZ, 0x3c, !PT ;  /* 0x000000050c0a7212 */ /* 0x000fc800078e3cff */
[----:B------:R-:W-:Y:S01]  /*26d0*/  ISETP.GT.U32.AND P1, PT, R14, R11, PT ;  /* 0x0000000b0e00720c */ /* 0x000fe20003f24070 */
[----:B0-----:R-:W0:Y:S01]  /*26e0*/  MUFU.RCP R16, R16 ;  /* 0x0000001000107308 */ /* 0x001e220000001000 */
[----:B------:R-:W-:-:S11]  /*26f0*/  ISETP.GE.AND P2, PT, R10, RZ, PT ;  /* 0x000000ff0a00720c */ /* 0x000fd60003f46270 */
[----:B------:R-:W-:Y:S02]  /*2700*/  @!P1 IMAD.IADD R11, R11, 0x1, -R14 ;  /* 0x000000010b0b9824 */ /* 0x000fe400078e0a0e */
[----:B------:R-:W-:Y:S01]  /*2710*/  @!P1 VIADD R8, R8, 0x1 ;  /* 0x0000000108089836 */ /* 0x000fe20000000000 */
[----:B------:R-:W-:Y:S02]  /*2720*/  ISETP.NE.AND P1, PT, R5, RZ, PT ;  /* 0x000000ff0500720c */ /* 0x000fe40003f25270 */
[----:B------:R-:W-:Y:S01]  /*2730*/  ISETP.GE.U32.AND P0, PT, R11, R14, PT ;  /* 0x0000000e0b00720c */ /* 0x000fe20003f06070 */
[----:B0-----:R-:W-:-:S06]  /*2740*/  VIADD R11, R16, 0xffffffe ;  /* 0x0ffffffe100b7836 */ /* 0x001fcc0000000000 */
[----:B------:R-:W0:Y:S06]  /*2750*/  F2I.FTZ.U32.TRUNC.NTZ R11, R11 ;  /* 0x0000000b000b7305 */ /* 0x000e2c000021f000 */
[----:B------:R-:W-:-:S04]  /*2760*/  @P0 VIADD R8, R8, 0x1 ;  /* 0x0000000108080836 */ /* 0x000fc80000000000 */
[----:B------:R-:W-:Y:S01]  /*2770*/  @!P2 IMAD.MOV R8, RZ, RZ, -R8 ;  /* 0x000000ffff08a224 */ /* 0x000fe200078e0a08 */
[----:B------:R-:W-:Y:S01]  /*2780*/  @!P1 LOP3.LUT R8, RZ, R5, RZ, 0x33, !PT ;  /* 0x00000005ff089212 */ /* 0x000fe200078e33ff */
[----:B0-----:R-:W-:-:S04]  /*2790*/  IMAD.MOV R14, RZ, RZ, -R11 ;  /* 0x000000ffff0e7224 */ /* 0x001fc800078e0a0b */
        /* <DEDUP_REMOVED lines=11> */
[----:B------:R-:W-:Y:S02]  /*2850*/  IMAD R12, R31, UR19, RZ ;  /* 0x000000131f0c7c24 */ /* 0x000fe4000f8e02ff */
[----:B------:R-:W-:-:S04]  /*2860*/  IMAD.HI.U32 R14, R10, R11, RZ ;  /* 0x0000000b0a0e7227 */ /* 0x000fc800078e00ff */
[----:B------:R-:W-:Y:S02]  /*2870*/  IMAD R16, R14, R16, R11 ;  /* 0x000000100e107224 */ /* 0x000fe400078e020b */
[----:B------:R-:W0:Y:S03]  /*2880*/  LDC.64 R10, c[0x0][0x2a8] ;  /* 0x0000aa00ff0a7b82 */ /* 0x000e260000000a00 */
[----:B------:R-:W-:-:S13]  /*2890*/  ISETP.GT.U32.AND P1, PT, R15, R16, PT ;  /* 0x000000100f00720c */ /* 0x000fda0003f24070 */
[----:B------:R-:W-:Y:S02]  /*28a0*/  @!P1 IMAD.IADD R16, R16, 0x1, -R15 ;  /* 0x0000000110109824 */ /* 0x000fe400078e0a0f */
[----:B------:R-:W-:-:S03]  /*28b0*/  @!P1 VIADD R14, R14, 0x1 ;  /* 0x000000010e0e9836 */ /* 0x000fc60000000000 */
[----:B------:R-:W-:Y:S01]  /*28c0*/  ISETP.GE.U32.AND P0, PT, R16, R15, PT ;  /* 0x0000000f1000720c */ /* 0x000fe20003f06070 */
[----:B------:R-:W-:Y:S01]  /*28d0*/  IMAD.MOV R15, RZ, RZ, -R13 ;  /* 0x000000ffff0f7224 */ /* 0x000fe200078e0a0d */
[----:B------:R-:W-:Y:S01]  /*28e0*/  LOP3.LUT R16, R5, R0, RZ, 0x3c, !PT ;  /* 0x0000000005107212 */ /* 0x000fe200078e3cff */
[----:B0-----:R-:W-:Y:S02]  /*28f0*/  IMAD R29, R9, R10, -UR31 ;  /* 0x8000001f091d7e24 */ /* 0x001fe4000f8e020a */
[----:B------:R-:W-:Y:S01]  /*2900*/  IMAD R7, R7, R15, R6 ;  /* 0x0000000f07077224 */ /* 0x000fe200078e0206 */
[----:B------:R-:W-:Y:S01]  /*2910*/  ISETP.GE.AND P2, PT, R16, RZ, PT ;  /* 0x000000ff1000720c */ /* 0x000fe20003f46270 */
[----:B------:R-:W-:Y:S02]  /*2920*/  IMAD R10, R29, UR23, RZ ;  /* 0x000000171d0a7c24 */ /* 0x000fe4000f8e02ff */
[----:B------:R-:W-:Y:S02]  /*2930*/  IMAD R6, R7, R11, -R30 ;  /* 0x0000000b07067224 */ /* 0x000fe400078e0a1e */
[----:B------:R-:W-:-:S02]  /*2940*/  VIADD R30, R31, 0x1 ;  /* 0x000000011f1e7836 */ /* 0x000fc40000000000 */
[----:B------:R-:W-:Y:S01]  /*2950*/  @P0 VIADD R14, R14, 0x1 ;  /* 0x000000010e0e0836 */ /* 0x000fe20000000000 */
[C---:B------:R-:W-:Y:S01]  /*2960*/  LOP3.LUT R11, R6.reuse, R29, RZ, 0xfc, !PT ;  /* 0x0000001d060b7212 */ /* 0x040fe200078efcff */
[----:B------:R-:W-:Y:S01]  /*2970*/  IMAD R13, R6, UR18, RZ ;  /* 0x00000012060d7c24 */ /* 0x000fe2000f8e02ff */
[----:B------:R-:W-:Y:S01]  /*2980*/  ISETP.GE.AND P0, PT, R29, UR10, PT ;  /* 0x0000000a1d007c0c */ /* 0x000fe2000bf06270 */
[----:B------:R-:W-:Y:S01]  /*2990*/  IMAD.MOV.U32 R4, RZ, RZ, R14 ;  /* 0x000000ffff047224 */ /* 0x000fe200078e000e */
[----:B------:R-:W-:Y:S01]  /*29a0*/  LOP3.LUT R16, R11, R31, RZ, 0xfc, !PT ;  /* 0x0000001f0b107212 */ /* 0x000fe200078efcff */
[----:B------:R-:W0:Y:S01]  /*29b0*/  LDC.64 R14, c[0x0][0x270] ;  /* 0x00009c00ff0e7b82 */ /* 0x000e220000000a00 */
[----:B------:R-:W-:Y:S01]  /*29c0*/  SHF.R.S32.HI R17, RZ, 0x1f, R13 ;  /* 0x0000001fff117819 */ /* 0x000fe2000001140d */
[----:B------:R-:W-:Y:S01]  /*29d0*/  @!P2 IMAD.MOV R4, RZ, RZ, -R4 ;  /* 0x000000ffff04a224 */ /* 0x000fe200078e0a04 */
[----:B------:R-:W-:Y:S02]  /*29e0*/  @!P3 LOP3.LUT R4, RZ, R0, RZ, 0x33, !PT ;  /* 0x00000000ff04b212 */ /* 0x000fe400078e33ff */
[----:B------:R-:W-:-:S02]  /*29f0*/  ISETP.LT.OR P1, PT, R16, RZ, P0 ;  /* 0x000000ff1000720c */ /* 0x000fc40000721670 */
[--C-:B------:R-:W-:Y:S02]  /*2a00*/  SHF.R.S32.HI R16, RZ, 0x1f, R12.reuse ;  /* 0x0000001fff107819 */ /* 0x100fe4000001140c */
[----:B------:R-:W-:Y:S01]  /*2a10*/  IADD3 R27, P2, P3, R10, R13, R12 ;  /* 0x0000000d0a1b7210 */ /* 0x000fe20007b5e00c */
[----:B------:R-:W-:Y:S01]  /*2a20*/  IMAD R13, R4, UR22, RZ ;  /* 0x00000016040d7c24 */ /* 0x000fe2000f8e02ff */
[----:B------:R-:W-:Y:S01]  /*2a30*/  SHF.R.S32.HI R12, RZ, 0x1f, R10 ;  /* 0x0000001fff0c7819 */ /* 0x000fe2000001140a */
[----:B------:R-:W-:Y:S01]  /*2a40*/  IMAD R10, R8, UR27, RZ ;  /* 0x0000001b080a7c24 */ /* 0x000fe2000f8e02ff */
[----:B------:R-:W-:Y:S02]  /*2a50*/  ISETP.GE.OR P1, PT, R6, UR11, P1 ;  /* 0x0000000b06007c0c */ /* 0x000fe40008f26670 */
[----:B------:R-:W-:Y:S02]  /*2a60*/  IADD3.X R12, R12, R17, R16, P2, P3 ;  /* 0x000000110c0c7210 */ /* 0x000fe400017e6410 */
[----:B------:R-:W-:-:S02]  /*2a70*/  IADD3 R27, P2, P3, R13, R27, R10 ;  /* 0x0000001b0d1b7210 */ /* 0x000fc40007b5e00a */
[----:B------:R-:W-:Y:S02]  /*2a80*/  SHF.R.S32.HI R28, RZ, 0x1f, R10 ;  /* 0x0000001fff1c7819 */ /* 0x000fe4000001140a */
[----:B------:R-:W-:Y:S02]  /*2a90*/  SHF.R.S32.HI R13, RZ, 0x1f, R13 ;  /* 0x0000001fff0d7819 */ /* 0x000fe4000001140d */
[----:B------:R-:W-:Y:S02]  /*2aa0*/  ISETP.GE.OR P1, PT, R31, UR26, P1 ;  /* 0x0000001a1f007c0c */ /* 0x000fe40008f26670 */
[----:B------:R-:W-:Y:S01]  /*2ab0*/  IADD3.X R28, R13, R12, R28, P2, P3 ;  /* 0x0000000c0d1c7210 */ /* 0x000fe200017e641c */
[----:B------:R-:W-:Y:S01]  /*2ac0*/  IMAD R13, R5, UR36, RZ ;  /* 0x00000024050d7c24 */ /* 0x000fe2000f8e02ff */
[----:B------:R-:W-:-:S03]  /*2ad0*/  LEA R34, P2, R27, UR14, 0x3 ;  /* 0x0000000e1b227c11 */ /* 0x000fc6000f8418ff */
[----:B0-----:R-:W-:Y:S01]  /*2ae0*/  IMAD.WIDE R14, R13, 0x8, R14 ;  /* 0x000000080d0e7825 */ /* 0x001fe200078e020e */
[----:B------:R-:W-:Y:S02]  /*2af0*/  LEA.HI.X R35, R27, UR15, R28, 0x3, P2 ;  /* 0x0000000f1b237c11 */ /* 0x000fe400090f1c1c */
[----:B------:R-:W-:-:S03]  /*2b00*/  LOP3.LUT R4, R11, R30, RZ, 0xfc, !PT ;  /* 0x0000001e0b047212 */ /* 0x000fc600078efcff */
[----:B------:R-:W2:Y:S04]  /*2b10*/  @!P1 LDG.E.64 R32, desc[UR34][R14.64] ;  /* 0x000000220e209981 */ /* 0x000ea8000c1e1b00 */
[----:B------:R-:W2:Y:S01]  /*2b20*/  @!P1 LDG.E.64 R24, desc[UR34][R34.64] ;  /* 0x0000002222189981 */ /* 0x000ea2000c1e1b00 */
[----:B------:R-:W-:-:S04]  /*2b30*/  ISETP.LT.OR P2, PT, R4, RZ, P0 ;  /* 0x000000ff0400720c */ /* 0x000fc80000741670 */
[----:B------:R-:W-:-:S04]  /*2b40*/  ISETP.GE.OR P2, PT, R6, UR11, P2 ;  /* 0x0000000b06007c0c */ /* 0x000fc80009746670 */
[----:B------:R-:W-:-:S13]  /*2b50*/  ISETP.GE.OR P2, PT, R30, UR26, P2 ;  /* 0x0000001a1e007c0c */ /* 0x000fda0009746670 */
[----:B------:R-:W3:Y:S04]  /*2b60*/  @!P2 LDG.E.64 R20, desc[UR34][R14.64+0x8] ;  /* 0x000008220e14a981 */ /* 0x000ee8000c1e1b00 */
[----:B------:R-:W3:Y:S01]  /*2b70*/  @!P2 LDG.E.64 R22, desc[UR34][R34.64+0x8] ;  /* 0x000008222216a981 */ /* 0x000ee2000c1e1b00 */
[----:B------:R-:W-:-:S05]  /*2b80*/  VIADD R10, R31, 0x2 ;  /* 0x000000021f0a7836 */ /* 0x000fca0000000000 */
        /* <DEDUP_REMOVED lines=17> */
[----:B------:R-:W-:Y:S01]  /*2ca0*/  LEA.HI.X R35, R25, UR15, R36, 0x3, P4 ;  /* 0x0000000f19237c11 */ /* 0x000fe2000a0f1c24 */
[----:B---3--:R-:W-:-:S10]  /*2cb0*/  @!P2 DFMA R12, R22, R20, R12 ;  /* 0x00000014160ca22b */ /* 0x008fd4000000000c */
[----:B------:R-:W2:Y:S01]  /*2cc0*/  @!P1 LDG.E.64 R24, desc[UR34][R14.64+0x18] ;  /* 0x000018220e189981 */ /* 0x000ea2000c1e1b00 */
[----:B------:R-:W-:-:S03]  /*2cd0*/  LOP3.LUT R20, R11, R30, RZ, 0xfc, !PT ;  /* 0x0000001e0b147212 */ /* 0x000fc600078efcff */
[----:B------:R-:W2:Y:S01]  /*2ce0*/  @!P1 LDG.E.64 R32, desc[UR34][R34.64+0x10] ;  /* 0x0000102222209981 */ /* 0x000ea2000c1e1b00 */
        /* <DEDUP_REMOVED lines=10> */
[----:B------:R0:W4:Y:S04]  /*2d90*/  @!P3 LDG.E.64 R18, desc[UR34][R34.64+0x20] ;  /* 0x000020222212b981 */ /* 0x000128000c1e1b00 */
[----:B------:R-:W4:Y:S01]  /*2da0*/  @!P3 LDG.E.64 R16, desc[UR34][R14.64+0x28] ;  /* 0x000028220e10b981 */ /* 0x000f22000c1e1b00 */
[----:B------:R-:W-:-:S05]  /*2db0*/  VIADD R11, R6, 0x2 ;  /* 0x00000002060b7836 */ /* 0x000fca0000000000 */
[----:B------:R-:W-:Y:S01]  /*2dc0*/  LOP3.LUT R37, R11, R29, RZ, 0xfc, !PT ;  /* 0x0000001d0b257212 */ /* 0x000fe200078efcff */
[----:B--2---:R-:W-:-:S03]  /*2dd0*/  @!P1 DFMA R12, R32, R24, R12 ;  /* 0x00000018200c922b */ /* 0x004fc6000000000c */
        /* <DEDUP_REMOVED lines=8> */
[----:B0-----:R-:W-:-:S04]  /*2e60*/  LEA R34, P4, R24, UR14, 0x3 ;  /* 0x0000000e18227c11 */ /* 0x001fc8000f8818ff */
[----:B------:R-:W-:Y:S01]  /*2e70*/  LEA.HI.X R35, R24, UR15, R25, 0x3, P4 ;  /* 0x0000000f18237c11 */ /* 0x000fe2000a0f1c19 */
[----:B---3--:R-:W-:-:S04]  /*2e80*/  @!P2 DFMA R12, R22, R20, R12 ;  /* 0x00000014160ca22b */ /* 0x008fc8000000000c */
[----:B------:R-:W2:Y:S01]  /*2e90*/  @!P1 LDG.E.64 R32, desc[UR34][R34.64+0x10] ;  /* 0x0000102222209981 */ /* 0x000ea2000c1e1b00 */
[----:B------:R-:W-:-:S03]  /*2ea0*/  LOP3.LUT R20, R37, R30, RZ, 0xfc, !PT ;  /* 0x0000001e25147212 */ /* 0x000fc600078efcff */
[----:B------:R-:W2:Y:S01]  /*2eb0*/  @!P1 LDG.E.64 R22, desc[UR34][R14.64+0x30] ;  /* 0x000030220e169981 */ /* 0x000ea2000c1e1b00 */
[----:B------:R-:W-:-:S04]  /*2ec0*/  ISETP.LT.OR P2, PT, R20, RZ, P0 ;  /* 0x000000ff1400720c */ /* 0x000fc80000741670 */
[----:B------:R-:W-:-:S04]  /*2ed0*/  ISETP.GE.OR P2, PT, R11, UR11, P2 ;  /* 0x0000000b0b007c0c */ /* 0x000fc80009746670 */
[----:B------:R-:W-:Y:S02]  /*2ee0*/  ISETP.GE.OR P2, PT, R30, UR26, P2 ;  /* 0x0000001a1e007c0c */ /* 0x000fe40009746670 */
[----:B------:R-:W-:-:S11]  /*2ef0*/  LOP3.LUT R37, R37, R10, RZ, 0xfc, !PT ;  /* 0x0000000a25257212 */ /* 0x000fd600078efcff */
[----:B------:R-:W3:Y:S04]  /*2f00*/  @!P2 LDG.E.64 R20, desc[UR34][R14.64+0x38] ;  /* 0x000038220e14a981 */ /* 0x000ee8000c1e1b00 */
[----:B------:R-:W3:Y:S01]  /*2f10*/  @!P2 LDG.E.64 R24, desc[UR34][R34.64+0x18] ;  /* 0x000018222218a981 */ /* 0x000ee2000c1e1b00 */
[----:B------:R-:W-:Y:S01]  /*2f20*/  ISETP.LT.OR P0, PT, R37, RZ, P0 ;  /* 0x000000ff2500720c */ /* 0x000fe20000701670 */
[----:B----4-:R-:W-:-:S03]  /*2f30*/  @!P3 DFMA R12, R18, R16, R12 ;  /* 0x00000010120cb22b */ /* 0x010fc6000000000c */
[----:B------:R-:W-:-:S04]  /*2f40*/  ISETP.GE.OR P0, PT, R11, UR11, P0 ;  /* 0x0000000b0b007c0c */ /* 0x000fc80008706670 */
[----:B------:R-:W-:-:S13]  /*2f50*/  ISETP.GE.OR P3, PT, R10, UR26, P0 ;  /* 0x0000001a0a007c0c */ /* 0x000fda0008766670 */
[----:B------:R0:W4:Y:S04]  /*2f60*/  @!P3 LDG.E.64 R18, desc[UR34][R34.64+0x20] ;  /* 0x000020222212b981 */ /* 0x000128000c1e1b00 */
[----:B------:R-:W4:Y:S01]  /*2f70*/  @!P3 LDG.E.64 R16, desc[UR34][R14.64+0x40] ;  /* 0x000040220e10b981 */ /* 0x000f22000c1e1b00 */
[----:B--2---:R-:W-:Y:S01]  /*2f80*/  @!P1 DFMA R12, R32, R22, R12 ;  /* 0x00000016200c922b */ /* 0x004fe2000000000c */
[----:B------:R-:W-:-:S05]  /*2f90*/  VIADD R33, R29, 0x1 ;  /* 0x000000011d217836 */ /* 0x000fca0000000000 */
[----:B------:R-:W-:Y:S02]  /*2fa0*/  LOP3.LUT R23, R6, R33, RZ, 0xfc, !PT ;  /* 0x0000002106177212 */ /* 0x000fe400078efcff */
[----:B------:R-:W-:Y:S02]  /*2fb0*/  ISETP.GE.AND P0, PT, R33, UR10, PT ;  /* 0x0000000a21007c0c */ /* 0x000fe4000bf06270 */
[----:B------:R-:W-:-:S04]  /*2fc0*/  LOP3.LUT R22, R23, R31, RZ, 0xfc, !PT ;  /* 0x0000001f17167212 */ /* 0x000fc800078efcff */
[----:B------:R-:W-:Y:S01]  /*2fd0*/  ISETP.LT.OR P1, PT, R22, RZ, P0 ;  /* 0x000000ff1600720c */ /* 0x000fe20000721670 */
[----:B------:R-:W-:-:S03]  /*2fe0*/  IMAD.U32 R22, RZ, RZ, UR53 ;  /* 0x00000035ff167e24 */ /* 0x000fc6000f8e00ff */
[----:B------:R-:W-:Y:S01]  /*2ff0*/  ISETP.GE.OR P1, PT, R6, UR11, P1 ;  /* 0x0000000b06007c0c */ /* 0x000fe20008f26670 */
[----:B------:R-:W-:Y:S01]  /*3000*/  IMAD.U32 R33, RZ, RZ, UR8 ;  /* 0x00000008ff217e24 */ /* 0x000fe2000f8e00ff */
[----:B------:R-:W-:Y:S02]  /*3010*/  IADD3 R27, P4, P5, R22, UR6, R27 ;  /* 0x00000006161b7c10 */ /* 0x000fe4000fd9e01b */
[----:B------:R-:W-:Y:S02]  /*3020*/  ISETP.GE.OR P1, PT, R31, UR26, P1 ;  /* 0x0000001a1f007c0c */ /* 0x000fe40008f26670 */
[----:B------:R-:W-:Y:S02]  /*3030*/  IADD3.X R28, R33, UR7, R28, P4, P5 ;  /* 0x00000007211c7c10 */ /* 0x000fe4000a7ea41c */
[----:B0-----:R-:W-:Y:S01]  /*3040*/  LEA R34, P4, R27, UR14, 0x3 ;  /* 0x0000000e1b227c11 */ /* 0x001fe2000f8818ff */
[----:B---3--:R-:W-:Y:S01]  /*3050*/  @!P2 DFMA R12, R24, R20, R12 ;  /* 0x00000014180ca22b */ /* 0x008fe2000000000c */
[----:B------:R-:W-:-:S02]  /*3060*/  LOP3.LUT R20, R23, R30, RZ, 0xfc, !PT ;  /* 0x0000001e17147212 */ /* 0x000fc400078efcff */
[----:B------:R-:W-:Y:S02]  /*3070*/  LEA.HI.X R35, R27, UR15, R28, 0x3, P4 ;  /* 0x0000000f1b237c11 */ /* 0x000fe4000a0f1c1c */
[----:B------:R-:W-:-:S03]  /*3080*/  ISETP.LT.OR P2, PT, R20, RZ, P0 ;  /* 0x000000ff1400720c */ /* 0x000fc60000741670 */
[----:B------:R-:W2:Y:S04]  /*3090*/  @!P1 LDG.E.64 R20, desc[UR34][R14.64+0x48] ;  /* 0x000048220e149981 */ /* 0x000ea8000c1e1b00 */
[----:B------:R-:W2:Y:S01]  /*30a0*/  @!P1 LDG.E.64 R32, desc[UR34][R34.64] ;  /* 0x0000002222209981 */ /* 0x000ea2000c1e1b00 */
[----:B------:R-:W-:-:S04]  /*30b0*/  ISETP.GE.OR P2, PT, R6, UR11, P2 ;  /* 0x0000000b06007c0c */ /* 0x000fc80009746670 */
        /* <DEDUP_REMOVED lines=8> */
[----:B------:R0:W4:Y:S04]  /*3140*/  @!P3 LDG.E.64 R24, desc[UR34][R34.64+0x10] ;  /* 0x000010222218b981 */ /* 0x000128000c1e1b00 */
[----:B------:R-:W4:Y:S01]  /*3150*/  @!P3 LDG.E.64 R22, desc[UR34][R14.64+0x58] ;  /* 0x000058220e16b981 */ /* 0x000f22000c1e1b00 */
[----:B--2---:R-:W-:Y:S01]  /*3160*/  @!P1 DFMA R12, R32, R20, R12 ;  /* 0x00000014200c922b */ /* 0x004fe2000000000c */
[----:B------:R-:W-:-:S05]  /*3170*/  VIADD R33, R29, 0x1 ;  /* 0x000000011d217836 */ /* 0x000fca0000000000 */
[----:B------:R-:W-:-:S04]  /*3180*/  LOP3.LUT R33, R4, R33, RZ, 0xfc, !PT ;  /* 0x0000002104217212 */ /* 0x000fc800078efcff */
[----:B------:R-:W-:-:S04]  /*3190*/  LOP3.LUT R20, R33, R31, RZ, 0xfc, !PT ;  /* 0x0000001f21147212 */ /* 0x000fc800078efcff */
[----:B------:R-:W-:-:S04]  /*31a0*/  ISETP.LT.OR P1, PT, R20, RZ, P0 ;  /* 0x000000ff1400720c */ /* 0x000fc80000721670 */
[----:B------:R-:W-:Y:S02]  /*31b0*/  ISETP.GE.OR P1, PT, R4, UR11, P1 ;  /* 0x0000000b04007c0c */ /* 0x000fe40008f26670 */
[----:B------:R-:W-:Y:S02]  /*31c0*/  IADD3 R32, P4, R27, UR52, RZ ;  /* 0x000000341b207c10 */ /* 0x000fe4000ff9e0ff */
[----:B------:R-:W-:Y:S01]  /*31d0*/  ISETP.GE.OR P1, PT, R31, UR26, P1 ;  /* 0x0000001a1f007c0c */ /* 0x000fe20008f26670 */
[----:B---3--:R-:W-:Y:S01]  /*31e0*/  @!P2 DFMA R12, R18, R16, R12 ;  /* 0x00000010120ca22b */ /* 0x008fe2000000000c */
[----:B0-----:R-:W-:Y:S02]  /*31f0*/  IADD3.X R35, R28, UR54, RZ, P4, !PT ;  /* 0x000000361c237c10 */ /* 0x001fe4000a7fe4ff */
        /* <DEDUP_REMOVED lines=20> */
[----:B------:R-:W-:-:S04]  /*3340*/  LOP3.LUT R33, R37, R31, RZ, 0xfc, !PT ;  /* 0x0000001f25217212 */ /* 0x000fc800078efcff */
[----:B------:R-:W-:Y:S01]  /*3350*/  ISETP.LT.OR P1, PT, R33, RZ, P0 ;  /* 0x000000ff2100720c */ /* 0x000fe20000721670 */
[----:B------:R-:W-:-:S03]  /*3360*/  IMAD.U32 R33, RZ, RZ, UR52 ;  /* 0x00000034ff217e24 */ /* 0x000fc6000f8e00ff */
        /* <DEDUP_REMOVED lines=10> */
[----:B------:R-:W-:-:S04]  /*3410*/  ISETP.LT.OR P1, PT, R24, RZ, P0 ;  /* 0x000000ff1800720c */ /* 0x000fc80000721670 */
[----:B------:R-:W-:Y:S02]  /*3420*/  ISETP.GE.OR P1, PT, R11, UR11, P1 ;  /* 0x0000000b0b007c0c */ /* 0x000fe40008f26670 */
[----:B------:R-:W-:Y:S02]  /*3430*/  LOP3.LUT R37, R37, R10, RZ, 0xfc, !PT ;  /* 0x0000000a25257212 */ /* 0x000fe400078efcff */
[----:B------:R-:W-:Y:S02]  /*3440*/  ISETP.GE.OR P1, PT, R30, UR26, P1 ;  /* 0x0000001a1e007c0c */ /* 0x000fe40008f26670 */
[----:B------:R-:W-:-:S04]  /*3450*/  ISETP.LT.OR P0, PT, R37, RZ, P0 ;  /* 0x000000ff2500720c */ /* 0x000fc80000701670 */
[----:B------:R-:W-:-:S04]  /*3460*/  ISETP.GE.OR P0, PT, R11, UR11, P0 ;  /* 0x0000000b0b007c0c */ /* 0x000fc80008706670 */
[----:B------:R-:W-:-:S13]  /*3470*/  ISETP.GE.OR P2, PT, R10, UR26, P0 ;  /* 0x0000001a0a007c0c */ /* 0x000fda0008746670 */
[----:B------:R-:W3:Y:S04]  /*3480*/  @!P2 LDG.E.64 R34, desc[UR34][R32.64+0x20] ;  /* 0x000020222022a981 */ /* 0x000ee8000c1e1b00 */
[----:B------:R-:W3:Y:S01]  /*3490*/  @!P2 LDG.E.64 R24, desc[UR34][R14.64+0x88] ;  /* 0x000088220e18a981 */ /* 0x000ee2000c1e1b00 */
[----:B--2---:R-:W-:-:S03]  /*34a0*/  @!P3 DFMA R12, R20, R18, R12 ;  /* 0x00000012140cb22b */ /* 0x004fc6000000000c */
[----:B------:R-:W2:Y:S04]  /*34b0*/  @!P1 LDG.E.64 R18, desc[UR34][R14.64+0x80] ;  /* 0x000080220e129981 */ /* 0x000ea8000c1e1b00 */
[----:B------:R-:W2:Y:S01]  /*34c0*/  @!P1 LDG.E.64 R20, desc[UR34][R32.64+0x18] ;  /* 0x0000182220149981 */ /* 0x000ea2000c1e1b00 */
[----:B------:R-:W-:-:S05]  /*34d0*/  VIADD R29, R29, 0x2 ;  /* 0x000000021d1d7836 */ /* 0x000fca0000000000 */
[----:B------:R-:W-:Y:S01]  /*34e0*/  ISETP.GE.AND P0, PT, R29, UR10, PT ;  /* 0x0000000a1d007c0c */ /* 0x000fe2000bf06270 */
[----:B----4-:R-:W-:Y:S01]  /*34f0*/  @!P4 DFMA R12, R22, R16, R12 ;  /* 0x00000010160cc22b */ /* 0x010fe2000000000c */
[----:B------:R-:W-:-:S04]  /*3500*/  LOP3.LUT R23, R6, R29, RZ, 0xfc, !PT ;  /* 0x0000001d06177212 */ /* 0x000fc800078efcff */
[----:B------:R-:W-:-:S04]  /*3510*/  LOP3.LUT R16, R23, R31, RZ, 0xfc, !PT ;  /* 0x0000001f17107212 */ /* 0x000fc800078efcff */
[----:B------:R-:W-:Y:S01]  /*3520*/  ISETP.LT.OR P3, PT, R16, RZ, P0 ;  /* 0x000000ff1000720c */ /* 0x000fe20000761670 */
[----:B------:R-:W-:-:S03]  /*3530*/  IMAD.U32 R16, RZ, RZ, UR53 ;  /* 0x00000035ff107e24 */ /* 0x000fc6000f8e00ff */
[----:B------:R-:W-:Y:S01]  /*3540*/  ISETP.GE.OR P3, PT, R6, UR11, P3 ;  /* 0x0000000b06007c0c */ /* 0x000fe20009f66670 */
[----:B------:R-:W-:Y:S01]  /*3550*/  IMAD.U32 R17, RZ, RZ, UR8 ;  /* 0x00000008ff117e24 */ /* 0x000fe2000f8e00ff */
[----:B------:R-:W-:Y:S02]  /*3560*/  IADD3 R27, P5, P6, R16, UR6, R27 ;  /* 0x00000006101b7c10 */ /* 0x000fe4000febe01b */
[----:B------:R-:W-:Y:S02]  /*3570*/  LOP3.LUT R16, R23, R30, RZ, 0xfc, !PT ;  /* 0x0000001e17107212 */ /* 0x000fe400078efcff */
[----:B------:R-:W-:Y:S02]  /*3580*/  ISETP.GE.OR P3, PT, R31, UR26, P3 ;  /* 0x0000001a1f007c0c */ /* 0x000fe40009f66670 */
[----:B------:R-:W-:Y:S02]  /*3590*/  ISETP.LT.OR P4, PT, R16, RZ, P0 ;  /* 0x000000ff1000720c */ /* 0x000fe40000781670 */
[----:B------:R-:W-:-:S02]  /*35a0*/  IADD3.X R28, R17, UR7, R28, P5, P6 ;  /* 0x00000007111c7c10 */ /* 0x000fc4000afec41c */
        /* <DEDUP_REMOVED lines=19> */
[----:B------:R-:W-:-:S03]  /*36e0*/  ISETP.GE.OR P2, PT, R31, UR26, P2 ;  /* 0x0000001a1f007c0c */ /* 0x000fc60009746670 */
[----:B------:R-:W3:Y:S01]  /*36f0*/  @!P1 LDG.E.64 R16, desc[UR34][R16.64+0x10] ;  /* 0x0000102210109981 */ /* 0x000ee2000c1e1b00 */
[----:B------:R-:W-:Y:S01]  /*3700*/  IADD3.X R28, R28, UR54, RZ, P5, !PT ;  /* 0x000000361c1c7c10 */ /* 0x000fe2000affe4ff */
[----:B--2---:R-:W-:Y:S02]  /*3710*/  @!P3 DFMA R12, R20, R18, R12 ;  /* 0x00000012140cb22b */ /* 0x004fe4000000000c */
[----:B------:R-:W3:Y:S01]  /*3720*/  @!P1 LDG.E.64 R18, desc[UR34][R14.64+0xa0] ;  /* 0x0000a0220e129981 */ /* 0x000ee2000c1e1b00 */
[----:B------:R-:W-:-:S04]  /*3730*/  LEA R20, P3, R27, UR14, 0x3 ;  /* 0x0000000e1b147c11 */ /* 0x000fc8000f8618ff */
[----:B------:R-:W-:Y:S01]  /*3740*/  LEA.HI.X R21, R27, UR15, R28, 0x3, P3 ;  /* 0x0000000f1b157c11 */ /* 0x000fe200098f1c1c */
[----:B----4-:R-:W-:Y:S01]  /*3750*/  @!P4 DFMA R12, R32, R24, R12 ;  /* 0x00000018200cc22b */ /* 0x010fe2000000000c */
[----:B------:R-:W2:Y:S04]  /*3760*/  @!P2 LDG.E.64 R24, desc[UR34][R14.64+0xa8] ;  /* 0x0000a8220e18a981 */ /* 0x000ea8000c1e1b00 */
[----:B------:R-:W2:Y:S01]  /*3770*/  @!P2 LDG.E.64 R32, desc[UR34][R20.64+0x10] ;  /* 0x000010221420a981 */ /* 0x000ea2000c1e1b00 */
[----:B------:R-:W-:-:S04]  /*3780*/  LOP3.LUT R6, R23, R30, RZ, 0xfc, !PT ;  /* 0x0000001e17067212 */ /* 0x000fc800078efcff */
[----:B------:R-:W-:Y:S02]  /*3790*/  ISETP.LT.OR P3, PT, R6, RZ, P0 ;  /* 0x000000ff0600720c */ /* 0x000fe40000761670 */
[----:B------:R-:W-:Y:S02]  /*37a0*/  LOP3.LUT R23, R23, R10, RZ, 0xfc, !PT ;  /* 0x0000000a17177212 */ /* 0x000fe400078efcff */
[----:B------:R-:W-:Y:S01]  /*37b0*/  ISETP.GE.OR P3, PT, R4, UR11, P3 ;  /* 0x0000000b04007c0c */ /* 0x000fe20009f66670 */
[----:B------:R-:W-:Y:S01]  /*37c0*/  IMAD.U32 R6, RZ, RZ, UR52 ;  /* 0x00000034ff067e24 */ /* 0x000fe2000f8e00ff */
[----:B------:R-:W-:Y:S02]  /*37d0*/  ISETP.LT.OR P4, PT, R23, RZ, P0 ;  /* 0x000000ff1700720c */ /* 0x000fe40000781670 */
[----:B------:R-:W-:Y:S02]  /*37e0*/  LOP3.LUT R35, R11, R29, RZ, 0xfc, !PT ;  /* 0x0000001d0b237212 */ /* 0x000fe400078efcff */
[----:B------:R-:W-:-:S02]  /*37f0*/  ISETP.GE.OR P3, PT, R30, UR26, P3 ;  /* 0x0000001a1e007c0c */ /* 0x000fc40009f66670 */
[----:B------:R-:W-:Y:S02]  /*3800*/  IADD3 R27, P5, P6, R6, 0x2, R27 ;  /* 0x00000002061b7810 */ /* 0x000fe40007ebe01b */
[C---:B------:R-:W-:Y:S02]  /*3810*/  LOP3.LUT R22, R35.reuse, R31, RZ, 0xfc, !PT ;  /* 0x0000001f23167212 */ /* 0x040fe400078efcff */
[----:B------:R-:W-:Y:S02]  /*3820*/  ISETP.GE.OR P4, PT, R4, UR11, P4 ;  /* 0x0000000b04007c0c */ /* 0x000fe4000a786670 */
[----:B------:R-:W-:Y:S02]  /*3830*/  IADD3.X R6, RZ, UR54, R28, P5, P6 ;  /* 0x00000036ff067c10 */ /* 0x000fe4000afec41c */
[----:B------:R-:W-:Y:S02]  /*3840*/  ISETP.LT.OR P6, PT, R22, RZ, P0 ;  /* 0x000000ff1600720c */ /* 0x000fe400007c1670 */
[----:B------:R-:W-:Y:S01]  /*3850*/  ISETP.GE.OR P4, PT, R10, UR26, P4 ;  /* 0x0000001a0a007c0c */ /* 0x000fe2000a786670 */
[----:B------:R-:W4:Y:S01]  /*3860*/  @!P3 LDG.E.64 R22, desc[UR34][R14.64+0xb0] ;  /* 0x0000b0220e16b981 */ /* 0x000f22000c1e1b00 */
[----:B------:R-:W-:-:S02]  /*3870*/  LOP3.LUT R4, R35, R30, RZ, 0xfc, !PT ;  /* 0x0000001e23047212 */ /* 0x000fc400078efcff */
[----:B------:R-:W-:Y:S01]  /*3880*/  ISETP.GE.OR P6, PT, R11, UR11, P6 ;  /* 0x0000000b0b007c0c */ /* 0x000fe2000b7c6670 */
[----:B------:R-:W4:Y:S01]  /*3890*/  @!P3 LDG.E.64 R28, desc[UR34][R20.64+0x18] ;  /* 0x00001822141cb981 */ /* 0x000f22000c1e1b00 */
[----:B------:R-:W-:Y:S02]  /*38a0*/  ISETP.LT.OR P5, PT, R4, RZ, P0 ;  /* 0x000000ff0400720c */ /* 0x000fe400007a1670 */
[----:B------:R-:W-:Y:S02]  /*38b0*/  ISETP.GE.OR P6, PT, R31, UR26, P6 ;  /* 0x0000001a1f007c0c */ /* 0x000fe4000b7c6670 */
[----:B------:R-:W-:Y:S02]  /*38c0*/  LOP3.LUT R4, R35, R10, RZ, 0xfc, !PT ;  /* 0x0000000a23047212 */ /* 0x000fe400078efcff */
[----:B------:R-:W-:Y:S01]  /*38d0*/  ISETP.GE.OR P5, PT, R11, UR11, P5 ;  /* 0x0000000b0b007c0c */ /* 0x000fe2000afa6670 */
[----:B------:R-:W5:Y:S01]  /*38e0*/  @!P4 LDG.E.64 R34, desc[UR34][R20.64+0x20] ;  /* 0x000020221422c981 */ /* 0x000f62000c1e1b00 */
[----:B---3--:R-:W-:Y:S01]  /*38f0*/  @!P1 DFMA R12, R16, R18, R12 ;  /* 0x00000012100c922b */ /* 0x008fe2000000000c */
[----:B------:R-:W-:-:S02]  /*3900*/  LEA R16, P1, R27, UR14, 0x3 ;  /* 0x0000000e1b107c11 */ /* 0x000fc4000f8218ff */
[----:B------:R-:W5:Y:S02]  /*3910*/  @!P4 LDG.E.64 R18, desc[UR34][R14.64+0xb8] ;  /* 0x0000b8220e12c981 */ /* 0x000f64000c1e1b00 */
[----:B------:R-:W-:Y:S02]  /*3920*/  LEA.HI.X R17, R27, UR15, R6, 0x3, P1 ;  /* 0x0000000f1b117c11 */ /* 0x000fe400088f1c06 */
[----:B------:R-:W-:Y:S02]  /*3930*/  ISETP.LT.OR P1, PT, R4, RZ, P0 ;  /* 0x000000ff0400720c */ /* 0x000fe40000721670 */
[----:B------:R-:W-:Y:S01]  /*3940*/  ISETP.GE.OR P0, PT, R30, UR26, P5 ;  /* 0x0000001a1e007c0c */ /* 0x000fe2000af06670 */
[----:B--2---:R-:W-:Y:S01]  /*3950*/  @!P2 DFMA R12, R32, R24, R12 ;  /* 0x00000018200ca22b */ /* 0x004fe2000000000c */
[----:B------:R-:W2:Y:S01]  /*3960*/  @!P6 LDG.E.64 R30, desc[UR34][R16.64+0x10] ;  /* 0x00001022101ee981 */ /* 0x000ea2000c1e1b00 */
[----:B------:R-:W-:-:S03]  /*3970*/  ISETP.GE.OR P1, PT, R11, UR11, P1 ;  /* 0x0000000b0b007c0c */ /* 0x000fc60008f26670 */
[----:B------:R-:W2:Y:S01]  /*3980*/  @!P6 LDG.E.64 R24, desc[UR34][R14.64+0xc0] ;  /* 0x0000c0220e18e981 */ /* 0x000ea2000c1e1b00 */
[----:B------:R-:W-:-:S06]  /*3990*/  ISETP.GE.OR P1, PT, R10, UR26, P1 ;  /* 0x0000001a0a007c0c */ /* 0x000fcc0008f26670 */
[----:B------:R-:W3:Y:S04]  /*39a0*/  @!P0 LDG.E.64 R10, desc[UR34][R14.64+0xc8] ;  /* 0x0000c8220e0a8981 */ /* 0x000ee8000c1e1b00 */
[----:B------:R-:W3:Y:S04]  /*39b0*/  @!P0 LDG.E.64 R32, desc[UR34][R16.64+0x18] ;  /* 0x0000182210208981 */ /* 0x000ee8000c1e1b00 */
[----:B------:R-:W3:Y:S04]  /*39c0*/  @!P1 LDG.E.64 R20, desc[UR34][R14.64+0xd0] ;  /* 0x0000d0220e149981 */ /* 0x000ee8000c1e1b00 */
[----:B------:R-:W3:Y:S01]  /*39d0*/  @!P1 LDG.E.64 R36, desc[UR34][R16.64+0x20] ;  /* 0x0000202210249981 */ /* 0x000ee2000c1e1b00 */
[----:B----4-:R-:W-:Y:S01]  /*39e0*/  @!P3 DFMA R12, R28, R22, R12 ;  /* 0x000000161c0cb22b */ /* 0x010fe2000000000c */
[----:B------:R-:W-:-:S02]  /*39f0*/  IMAD R26, R26, UR47, RZ ;  /* 0x0000002f1a1a7c24 */ /* 0x000fc4000f8e02ff */
[----:B------:R-:W-:Y:S02]  /*3a00*/  IMAD R4, R7, UR46, RZ ;  /* 0x0000002e07047c24 */ /* 0x000fe4000f8e02ff */
[----:B------:R-:W-:Y:S01]  /*3a10*/  IMAD R9, R9, UR43, RZ ;  /* 0x0000002b09097c24 */ /* 0x000fe2000f8e02ff */
[--C-:B------:R-:W-:Y:S01]  /*3a20*/  SHF.R.S32.HI R6, RZ, 0x1f, R26.reuse ;  /* 0x0000001fff067819 */ /* 0x100fe2000001141a */
[----:B------:R-:W-:Y:S02]  /*3a30*/  IMAD R8, R8, UR39, RZ ;  /* 0x0000002708087c24 */ /* 0x000fe4000f8e02ff */
[----:B------:R-:W-:Y:S01]  /*3a40*/  IMAD R5, R5, UR42, RZ ;  /* 0x0000002a05057c24 */ /* 0x000fe2000f8e02ff */
[----:B------:R-:W-:Y:S02]  /*3a50*/  IADD3 R26, P2, P3, R9, R4, R26 ;  /* 0x00000004091a7210 */ /* 0x000fe40007b5e01a */
[----:B------:R-:W-:Y:S02]  /*3a60*/  SHF.R.S32.HI R4, RZ, 0x1f, R4 ;  /* 0x0000001fff047819 */ /* 0x000fe40000011404 */
[----:B------:R-:W-:-:S04]  /*3a70*/  SHF.R.S32.HI R9, RZ, 0x1f, R9 ;  /* 0x0000001fff097819 */ /* 0x000fc80000011409 */
[----:B------:R-:W-:Y:S01]  /*3a80*/  IADD3.X R4, R9, R4, R6, P2, P3 ;  /* 0x0000000409047210 */ /* 0x000fe200017e6406 */
[----:B------:R-:W-:Y:S01]  /*3a90*/  USHF.R.S32.HI UR9, URZ, 0x1f, UR4 ;  /* 0x0000001f3f097899 */ /* 0x000fe20008011404 */
[----:B-----5:R-:W-:-:S08]  /*3aa0*/  @!P4 DFMA R12, R34, R18, R12 ;  /* 0x00000012220cc22b */ /* 0x020fd0000000000c */
[----:B--2---:R-:W-:-:S08]  /*3ab0*/  @!P6 DFMA R12, R30, R24, R12 ;  /* 0x000000181e0ce22b */ /* 0x004fd0000000000c */
[----:B---3--:R-:W-:Y:S01]  /*3ac0*/  @!P0 DFMA R12, R32, R10, R12 ;  /* 0x0000000a200c822b */ /* 0x008fe2000000000c */
[--C-:B------:R-:W-:Y:S02]  /*3ad0*/  IADD3 R6, P0, P2, R8, R26, R5.reuse ;  /* 0x0000001a08067210 */ /* 0x100fe40007a1e005 */
[----:B------:R-:W-:Y:S02]  /*3ae0*/  SHF.R.S32.HI R8, RZ, 0x1f, R8 ;  /* 0x0000001fff087819 */ /* 0x000fe40000011408 */
[----:B------:R-:W-:-:S04]  /*3af0*/  SHF.R.S32.HI R5, RZ, 0x1f, R5 ;  /* 0x0000001fff057819 */ /* 0x000fc80000011405 */
[----:B------:R-:W-:Y:S02]  /*3b00*/  IADD3.X R5, R8, R4, R5, P0, P2 ;  /* 0x0000000408057210 */ /* 0x000fe400007e4405 */
[----:B------:R-:W-:Y:S01]  /*3b10*/  LEA R4, P0, R6, UR50, 0x3 ;  /* 0x0000003206047c11 */ /* 0x000fe2000f8018ff */
[----:B------:R-:W-:-:S03]  /*3b20*/  @!P1 DFMA R12, R36, R20, R12 ;  /* 0x00000014240c922b */ /* 0x000fc6000000000c */
        /* <DEDUP_REMOVED lines=8> */
.L_x_458:
[----:B------:R-:W-:Y:S05]  /*3bb0*/  EXIT ;  /* 0x000000000000794d */ /* 0x000fea0003800000 */
.L_x_460:
        /* <DEDUP_REMOVED lines=12> */
.L_x_504:


//--------------------- .nv.global.init           --------------------------
	.section	.nv.global.init,"aw",@progbits
.nv.global.init:
	.type		$str,@object
	.size		$str,(__unnamed_9 - $str)
$str:
        /*0000*/ 	.byte	0x5f, 0x5f, 0x70, 0x6f, 0x70, 0x63, 0x28, 0x62, 0x6c, 0x6f, 0x63, 0x6b, 0x44, 0x69, 0x6d, 0x2e
        /*0010*/ 	.byte	0x78, 0x29, 0x20, 0x3d, 0x3d, 0x20, 0x31, 0x00
	.type		__unnamed_9,@object
	.size		__unnamed_9,(__unnamed_1 - __unnamed_9)
__unnamed_9:
        /*0018*/ 	.byte	0x63, 0x6f, 0x6e, 0x76, 0x5f, 0x64, 0x65, 0x70, 0x74, 0x68, 0x77, 0x69, 0x73, 0x65, 0x33, 0x64
        /*0028*/ 	.byte	0x5f, 0x63, 0x75, 0x64, 0x61, 0x5f, 0x62, 0x61, 0x63, 0x6b, 0x77, 0x61, 0x72, 0x64, 0x5f, 0x77
        /*0038*/ 	.byte	0x65, 0x69, 0x67, 0x68, 0x74, 0x5f, 0x6b, 0x65, 0x72, 0x6e, 0x65, 0x6c, 0x00
	.type		__unnamed_1,@object
	.size		__unnamed_1,(__unnamed_5 - __unnamed_1)
__unnamed_1:
        /*0045*/ 	.byte	0x63, 0x6f, 0x6e, 0x76, 0x5f, 0x64, 0x65, 0x70, 0x74, 0x68, 0x77, 0x69, 0x73, 0x65, 0x33, 0x64
        /*0055*/ 	.byte	0x5f, 0x63, 0x75, 0x64, 0x61, 0x5f, 0x62, 0x61, 0x63, 0x6b, 0x77, 0x61, 0x72, 0x64, 0x5f, 0x77
        /*0065*/ 	.byte	0x65, 0x69, 0x67, 0x68, 0x74, 0x5f, 0x6b, 0x65, 0x72, 0x6e, 0x65, 0x6c, 0x00
	.type		__unnamed_5,@object
	.size		__unnamed_5,(__unnamed_11 - __unnamed_5)
__unnamed_5:
        /*0072*/ 	.byte	0x63, 0x6f, 0x6e, 0x76, 0x5f, 0x64, 0x65, 0x70, 0x74, 0x68, 0x77, 0x69, 0x73, 0x65, 0x33, 0x64
        /*0082*/ 	.byte	0x5f, 0x63, 0x75, 0x64, 0x61, 0x5f, 0x62, 0x61, 0x63, 0x6b, 0x77, 0x61, 0x72, 0x64, 0x5f, 0x77
        /*0092*/ 	.byte	0x65, 0x69, 0x67, 0x68, 0x74, 0x5f, 0x6b, 0x65, 0x72, 0x6e, 0x65, 0x6c, 0x00
	.type		__unnamed_11,@object
	.size		__unnamed_11,(__unnamed_3 - __unnamed_11)
__unnamed_11:
        /*009f*/ 	.byte	0x63, 0x6f, 0x6e, 0x76, 0x5f, 0x64, 0x65, 0x70, 0x74, 0x68, 0x77, 0x69, 0x73, 0x65, 0x33, 0x64
        /*00af*/ 	.byte	0x5f, 0x63, 0x75, 0x64, 0x61, 0x5f, 0x62, 0x61, 0x63, 0x6b, 0x77, 0x61, 0x72, 0x64, 0x5f, 0x77
        /*00bf*/ 	.byte	0x65, 0x69, 0x67, 0x68, 0x74, 0x5f, 0x6b, 0x65, 0x72, 0x6e, 0x65, 0x6c, 0x00
	.type		__unnamed_3,@object
	.size		__unnamed_3,(__unnamed_7 - __unnamed_3)
__unnamed_3:
        /*00cc*/ 	.byte	0x63, 0x6f, 0x6e, 0x76, 0x5f, 0x64, 0x65, 0x70, 0x74, 0x68, 0x77, 0x69, 0x73, 0x65, 0x33, 0x64
        /*00dc*/ 	.byte	0x5f, 0x63, 0x75, 0x64, 0x61, 0x5f, 0x62, 0x61, 0x63, 0x6b, 0x77, 0x61, 0x72, 0x64, 0x5f, 0x77
        /*00ec*/ 	.byte	0x65, 0x69, 0x67, 0x68, 0x74, 0x5f, 0x6b, 0x65, 0x72, 0x6e, 0x65, 0x6c, 0x00
	.type		__unnamed_7,@object
	.size		__unnamed_7,(__unnamed_10 - __unnamed_7)
__unnamed_7:
        /*00f9*/ 	.byte	0x63, 0x6f, 0x6e, 0x76, 0x5f, 0x64, 0x65, 0x70, 0x74, 0x68, 0x77, 0x69, 0x73, 0x65, 0x33, 0x64
        /*0109*/ 	.byte	0x5f, 0x63, 0x75, 0x64, 0x61, 0x5f, 0x62, 0x61, 0x63, 0x6b, 0x77, 0x61, 0x72, 0x64, 0x5f, 0x77
        /*0119*/ 	.byte	0x65, 0x69, 0x67, 0x68, 0x74, 0x5f, 0x6b, 0x65, 0x72, 0x6e, 0x65, 0x6c, 0x00
	.type		__unnamed_10,@object
	.size		__unnamed_10,(__unnamed_2 - __unnamed_10)
__unnamed_10:
        /*0126*/ 	.byte	0x63, 0x6f, 0x6e, 0x76, 0x5f, 0x64, 0x65, 0x70, 0x74, 0x68, 0x77, 0x69, 0x73, 0x65, 0x33, 0x64
        /*0136*/ 	.byte	0x5f, 0x63, 0x75, 0x64, 0x61, 0x5f, 0x62, 0x61, 0x63, 0x6b, 0x77, 0x61, 0x72, 0x64, 0x5f, 0x77
        /*0146*/ 	.byte	0x65, 0x69, 0x67, 0x68, 0x74, 0x5f, 0x6b, 0x65, 0x72, 0x6e, 0x65, 0x6c, 0x00
	.type		__unnamed_2,@object
	.size		__unnamed_2,(__unnamed_6 - __unnamed_2)
__unnamed_2:
        /*0153*/ 	.byte	0x63, 0x6f, 0x6e, 0x76, 0x5f, 0x64, 0x65, 0x70, 0x74, 0x68, 0x77, 0x69, 0x73, 0x65, 0x33, 0x64
        /*0163*/ 	.byte	0x5f, 0x63, 0x75, 0x64, 0x61, 0x5f, 0x62, 0x61, 0x63, 0x6b, 0x77, 0x61, 0x72, 0x64, 0x5f, 0x77
        /*0173*/ 	.byte	0x65, 0x69, 0x67, 0x68, 0x74, 0x5f, 0x6b, 0x65, 0x72, 0x6e, 0x65, 0x6c, 0x00
	.type		__unnamed_6,@object
	.size		__unnamed_6,(__unnamed_12 - __unnamed_6)
__unnamed_6:
        /*0180*/ 	.byte	0x63, 0x6f, 0x6e, 0x76, 0x5f, 0x64, 0x65, 0x70, 0x74, 0x68, 0x77, 0x69, 0x73, 0x65, 0x33, 0x64
        /*0190*/ 	.byte	0x5f, 0x63, 0x75, 0x64, 0x61, 0x5f, 0x62, 0x61, 0x63, 0x6b, 0x77, 0x61, 0x72, 0x64, 0x5f, 0x77
        /*01a0*/ 	.byte	0x65, 0x69, 0x67, 0x68, 0x74, 0x5f, 0x6b, 0x65, 0x72, 0x6e, 0x65, 0x6c, 0x00
	.type		__unnamed_12,@object
	.size		__unnamed_12,(__unnamed_4 - __unnamed_12)
__unnamed_12:
        /*01ad*/ 	.byte	0x63, 0x6f, 0x6e, 0x76, 0x5f, 0x64, 0x65, 0x70, 0x74, 0x68, 0x77, 0x69, 0x73, 0x65, 0x33, 0x64
        /*01bd*/ 	.byte	0x5f, 0x63, 0x75, 0x64, 0x61, 0x5f, 0x62, 0x61, 0x63, 0x6b, 0x77, 0x61, 0x72, 0x64, 0x5f, 0x77
        /*01cd*/ 	.byte	0x65, 0x69, 0x67, 0x68, 0x74, 0x5f, 0x6b, 0x65, 0x72, 0x6e, 0x65, 0x6c, 0x00
	.type		__unnamed_4,@object
	.size		__unnamed_4,(__unnamed_8 - __unnamed_4)
__unnamed_4:
        /*01da*/ 	.byte	0x63, 0x6f, 0x6e, 0x76, 0x5f, 0x64, 0x65, 0x70, 0x74, 0x68, 0x77, 0x69, 0x73, 0x65, 0x33, 0x64
        /*01ea*/ 	.byte	0x5f, 0x63, 0x75, 0x64, 0x61, 0x5f, 0x62, 0x61, 0x63, 0x6b, 0x77, 0x61, 0x72, 0x64, 0x5f, 0x77
        /*01fa*/ 	.byte	0x65, 0x69, 0x67, 0x68, 0x74, 0x5f, 0x6b, 0x65, 0x72, 0x6e, 0x65, 0x6c, 0x00
	.type		__unnamed_8,@object
	.size		__unnamed_8,($str$1 - __unnamed_8)
__unnamed_8:
        /*0207*/ 	.byte	0x63, 0x6f, 0x6e, 0x76, 0x5f, 0x64, 0x65, 0x70, 0x74, 0x68, 0x77, 0x69, 0x73, 0x65, 0x33, 0x64
        /*0217*/ 	.byte	0x5f, 0x63, 0x75, 0x64, 0x61, 0x5f, 0x62, 0x61, 0x63, 0x6b, 0x77, 0x61, 0x72, 0x64, 0x5f, 0x77
        /*0227*/ 	.byte	0x65, 0x69, 0x67, 0x68, 0x74, 0x5f, 0x6b, 0x65, 0x72, 0x6e, 0x65, 0x6c, 0x00
	.type		$str$1,@object
	.size		$str$1,(.L_41 - $str$1)
$str$1:
        /*0234*/ 	.byte	0x2f, 0x74, 0x6d, 0x70, 0x2f, 0x6f, 0x73, 0x73, 0x5f, 0x6b, 0x65, 0x72, 0x6e, 0x65, 0x6c, 0x73
        /*0244*/ 	.byte	0x5f, 0x73, 0x72, 0x63, 0x2f, 0x70, 0x79, 0x74, 0x6f, 0x72, 0x63, 0x68, 0x2f, 0x61, 0x74, 0x65
        /*0254*/ 	.byte	0x6e, 0x2f, 0x73, 0x72, 0x63, 0x2f, 0x41, 0x54, 0x65, 0x6e, 0x2f, 0x6e, 0x61, 0x74, 0x69, 0x76
        /*0264*/ 	.byte	0x65, 0x2f, 0x63, 0x75, 0x64, 0x61, 0x2f, 0x44, 0x65, 0x70, 0x74, 0x68, 0x77, 0x69, 0x73, 0x65
        /*0274*/ 	.byte	0x43, 0x6f, 0x6e, 0x76, 0x33, 0x64, 0x2e, 0x63, 0x75, 0x00
.L_41:


//--------------------- .nv.shared._ZN2at6native51_GLOBAL__N__11011a27_18_DepthwiseConv3d_cu_35e0c7b544conv_depthwise3d_cuda_backward_weight_kernelIN3c108BFloat16EfLin1ELin1EEEvNS_27GenericPackedTensorAccessorIKT_Lm5ENS_16DefaultPtrTraitsEiEES9_NS5_IS6_Lm5ES8_iEEiiiiiiiii --------------------------
	.section	.nv.shared._ZN2at6native51_GLOBAL__N__11011a27_18_DepthwiseConv3d_cu_35e0c7b544conv_depthwise3d_cuda_backward_weight_kernelIN3c108BFloat16EfLin1ELin1EEEvNS_27GenericPackedTensorAccessorIKT_Lm5ENS_16DefaultPtrTraitsEiEES9_NS5_IS6_Lm5ES8_iEEiiiiiiiii,"aw",@nobits
	.sectionflags	@""
	.align	16
	.zero		1024


//--------------------- .nv.shared.reserved.0     --------------------------
	.section	.nv.shared.reserved.0,"aw",@nobits
	.weak		__nv_reservedSMEM_offset_0_alias
	.size		__nv_reservedSMEM_offset_0_alias, 0, 0
	.other		__nv_reservedSMEM_offset_0_alias,@"STO_CUDA_RESERVED_SHARED STV_DEFAULT"
__nv_reservedSMEM_offset_0_alias:
	.zero		0


//--------------------- .nv.global                --------------------------
	.section	.nv.global,"aw",@nobits
.nv.global:
	.type		_ZN49_INTERNAL_11011a27_18_DepthwiseConv3d_cu_35e0c7b54cuda3std3__48in_placeE,@object
	.size		_ZN49_INTERNAL_11011a27_18_DepthwiseConv3d_cu_35e0c7b54cuda3std3__48in_placeE,(_ZN49_INTERNAL_11011a27_18_DepthwiseConv3d_cu_35e0c7b54cuda3std6ranges3__45__cpo8distanceE - _ZN49_INTERNAL_11011a27_18_DepthwiseConv3d_cu_35e0c7b54cuda3std3__48in_placeE)
_ZN49_INTERNAL_11011a27_18_DepthwiseConv3d_cu_35e0c7b54cuda3std3__48in_placeE:
	.zero		1
	.type		_ZN49_INTERNAL_11011a27_18_DepthwiseConv3d_cu_35e0c7b54cuda3std6ranges3__45__cpo8distanceE,@object
	.size		_ZN49_INTERNAL_11011a27_18_DepthwiseConv3d_cu_35e0c7b54cuda3std6ranges3__45__cpo8distanceE,(_ZN49_INTERNAL_11011a27_18_DepthwiseConv3d_cu_35e0c7b54cuda3std3__45__cpo6cbeginE - _ZN49_INTERNAL_11011a27_18_DepthwiseConv3d_cu_35e0c7b54cuda3std6ranges3__45__cpo8distanceE)
_ZN49_INTERNAL_11011a27_18_DepthwiseConv3d_cu_35e0c7b54cuda3std6ranges3__45__cpo8distanceE:
	.zero		1
	.type		_ZN49_INTERNAL_11011a27_18_DepthwiseConv3d_cu_35e0c7b54cuda3std3__45__cpo6cbeginE,@object
	.size		_ZN49_INTERNAL_11011a27_18_DepthwiseConv3d_cu_35e0c7b54cuda3std3__45__cpo6cbeginE,(_ZN49_INTERNAL_11011a27_18_DepthwiseConv3d_cu_35e0c7b54cuda3std6ranges3__45__cpo7advanceE - _ZN49_INTERNAL_11011a27_18_DepthwiseConv3d_cu_35e0c7b54cuda3std3__45__cpo6cbeginE)
_ZN49_INTERNAL_11011a27_18_DepthwiseConv3d_cu_35e0c7b54cuda3std3__45__cpo6cbeginE:
	.zero		1
	.type		_ZN49_INTERNAL_11011a27_18_DepthwiseConv3d_cu_35e0c7b54cuda3std6ranges3__45__cpo7advanceE,@object
	.size		_ZN49_INTERNAL_11011a27_18_DepthwiseConv3d_cu_35e0c7b54cuda3std6ranges3__45__cpo7advanceE,(_ZN49_INTERNAL_11011a27_18_DepthwiseConv3d_cu_35e0c7b54cuda3std3__45__cpo7crbeginE - _ZN49_INTERNAL_11011a27_18_DepthwiseConv3d_cu_35e0c7b54cuda3std6ranges3__45__cpo7advanceE)
_ZN49_INTERNAL_11011a27_18_DepthwiseConv3d_cu_35e0c7b54cuda3std6ranges3__45__cpo7advanceE:
	.zero		1
	.type		_ZN49_INTERNAL_11011a27_18_DepthwiseConv3d_cu_35e0c7b54cuda3std3__45__cpo7crbeginE,@object
	.size		_ZN49_INTERNAL_11011a27_18_DepthwiseConv3d_cu_35e0c7b54cuda3std3__45__cpo7crbeginE,(_ZN49_INTERNAL_11011a27_18_DepthwiseConv3d_cu_35e0c7b54cuda3std6ranges3__45__cpo4dataE - _ZN49_INTERNAL_11011a27_18_DepthwiseConv3d_cu_35e0c7b54cuda3std3__45__cpo7crbeginE)
_ZN49_INTERNAL_11011a27_18_DepthwiseConv3d_cu_35e0c7b54cuda3std3__45__cpo7crbeginE:
	.zero		1
	.type		_ZN49_INTERNAL_11011a27_18_DepthwiseConv3d_cu_35e0c7b54cuda3std6ranges3__45__cpo4dataE,@object
	.size		_ZN49_INTERNAL_11011a27_18_DepthwiseConv3d_cu_35e0c7b54cuda3std6ranges3__45__cpo4dataE,(_ZN49_INTERNAL_11011a27_18_DepthwiseConv3d_cu_35e0c7b54cuda3std6ranges3__45__cpo5beginE - _ZN49_INTERNAL_11011a27_18_DepthwiseConv3d_cu_35e0c7b54cuda3std6ranges3__45__cpo4dataE)
_ZN49_INTERNAL_11011a27_18_DepthwiseConv3d_cu_35e0c7b54cuda3std6ranges3__45__cpo4dataE:
	.zero		1
	.type		_ZN49_INTERNAL_11011a27_18_DepthwiseConv3d_cu_35e0c7b54cuda3std6ranges3__45__cpo5beginE,@object
	.size		_ZN49_INTERNAL_11011a27_18_DepthwiseConv3d_cu_35e0c7b54cuda3std6ranges3__45__cpo5beginE,(_ZN49_INTERNAL_11011a27_18_DepthwiseConv3d_cu_35e0c7b54cuda3std3__451_GLOBAL__N__11011a27_18_DepthwiseConv3d_cu_35e0c7b56ignoreE - _ZN49_INTERNAL_11011a27_18_DepthwiseConv3d_cu_35e0c7b54cuda3std6ranges3__45__cpo5beginE)
_ZN49_INTERNAL_11011a27_18_DepthwiseConv3d_cu_35e0c7b54cuda3std6ranges3__45__cpo5beginE:
	.zero		1
	.type		_ZN49_INTERNAL_11011a27_18_DepthwiseConv3d_cu_35e0c7b54cuda3std3__451_GLOBAL__N__11011a27_18_DepthwiseConv3d_cu_35e0c7b56ignoreE,@object
	.size		_ZN49_INTERNAL_11011a27_18_DepthwiseConv3d_cu_35e0c7b54cuda3std3__451_GLOBAL__N__11011a27_18_DepthwiseConv3d_cu_35e0c7b56ignoreE,(_ZN49_INTERNAL_11011a27_18_DepthwiseConv3d_cu_35e0c7b54cuda3std6ranges3__45__cpo4sizeE - _ZN49_INTERNAL_11011a27_18_DepthwiseConv3d_cu_35e0c7b54cuda3std3__451_GLOBAL__N__11011a27_18_DepthwiseConv3d_cu_35e0c7b56ignoreE)
_ZN49_INTERNAL_11011a27_18_DepthwiseConv3d_cu_35e0c7b54cuda3std3__451_GLOBAL__N__11011a27_18_DepthwiseConv3d_cu_35e0c7b56ignoreE:
	.zero		1
	.type		_ZN49_INTERNAL_11011a27_18_DepthwiseConv3d_cu_35e0c7b54cuda3std6ranges3__45__cpo4sizeE,@object
	.size		_ZN49_INTERNAL_11011a27_18_DepthwiseConv3d_cu_35e0c7b54cuda3std6ranges3__45__cpo4sizeE,(_ZN49_INTERNAL_11011a27_18_DepthwiseConv3d_cu_35e0c7b54cuda3std3__45__cpo5beginE - _ZN49_INTERNAL_11011a27_18_DepthwiseConv3d_cu_35e0c7b54cuda3std6ranges3__45__cpo4sizeE)
_ZN49_INTERNAL_11011a27_18_DepthwiseConv3d_cu_35e0c7b54cuda3std6ranges3__45__cpo4sizeE:
	.zero		1
	.type		_ZN49_INTERNAL_11011a27_18_DepthwiseConv3d_cu_35e0c7b54cuda3std3__45__cpo5beginE,@object
	.size		_ZN49_INTERNAL_11011a27_18_DepthwiseConv3d_cu_35e0c7b54cuda3std3__45__cpo5beginE,(_ZN49_INTERNAL_11011a27_18_DepthwiseConv3d_cu_35e0c7b54cuda3std6ranges3__45__cpo6cbeginE - _ZN49_INTERNAL_11011a27_18_DepthwiseConv3d_cu_35e0c7b54cuda3std3__45__cpo5beginE)
_ZN49_INTERNAL_11011a27_18_DepthwiseConv3d_cu_35e0c7b54cuda3std3__45__cpo5beginE:
	.zero		1
	.type		_ZN49_INTERNAL_11011a27_18_DepthwiseConv3d_cu_35e0c7b54cuda3std6ranges3__45__cpo6cbeginE,@object
	.size		_ZN49_INTERNAL_11011a27_18_DepthwiseConv3d_cu_35e0c7b54cuda3std6ranges3__45__cpo6cbeginE,(_ZN49_INTERNAL_11011a27_18_DepthwiseConv3d_cu_35e0c7b54cuda3std3__45__cpo6rbeginE - _ZN49_INTERNAL_11011a27_18_DepthwiseConv3d_cu_35e0c7b54cuda3std6ranges3__45__cpo6cbeginE)
_ZN49_INTERNAL_11011a27_18_DepthwiseConv3d_cu_35e0c7b54cuda3std6ranges3__45__cpo6cbeginE:
	.zero		1
	.type		_ZN49_INTERNAL_11011a27_18_DepthwiseConv3d_cu_35e0c7b54cuda3std3__45__cpo6rbeginE,@object
	.size		_ZN49_INTERNAL_11011a27_18_DepthwiseConv3d_cu_35e0c7b54cuda3std3__45__cpo6rbeginE,(_ZN49_INTERNAL_11011a27_18_DepthwiseConv3d_cu_35e0c7b54cuda3std6ranges3__45__cpo4nextE - _ZN49_INTERNAL_11011a27_18_DepthwiseConv3d_cu_35e0c7b54cuda3std3__45__cpo6rbeginE)
_ZN49_INTERNAL_11011a27_18_DepthwiseConv3d_cu_35e0c7b54cuda3std3__45__cpo6rbeginE:
	.zero		1
	.type		_ZN49_INTERNAL_11011a27_18_DepthwiseConv3d_cu_35e0c7b54cuda3std6ranges3__45__cpo4nextE,@object
	.size		_ZN49_INTERNAL_11011a27_18_DepthwiseConv3d_cu_35e0c7b54cuda3std6ranges3__45__cpo4nextE,(_ZN49_INTERNAL_11011a27_18_DepthwiseConv3d_cu_35e0c7b54cuda3std6ranges3__45__cpo4swapE - _ZN49_INTERNAL_11011a27_18_DepthwiseConv3d_cu_35e0c7b54cuda3std6ranges3__45__cpo4nextE)
_ZN49_INTERNAL_11011a27_18_DepthwiseConv3d_cu_35e0c7b54cuda3std6ranges3__45__cpo4nextE:
	.zero		1
	.type		_ZN49_INTERNAL_11011a27_18_DepthwiseConv3d_cu_35e0c7b54cuda3std6ranges3__45__cpo4swapE,@object
	.size		_ZN49_INTERNAL_11011a27_18_DepthwiseConv3d_cu_35e0c7b54cuda3std6ranges3__45__cpo4swapE,(_ZN49_INTERNAL_11011a27_18_DepthwiseConv3d_cu_35e0c7b54cuda3std3__420unreachable_sentinelE - _ZN49_INTERNAL_11011a27_18_DepthwiseConv3d_cu_35e0c7b54cuda3std6ranges3__45__cpo4swapE)
_ZN49_INTERNAL_11011a27_18_DepthwiseConv3d_cu_35e0c7b54cuda3std6ranges3__45__cpo4swapE:
	.zero		1
	.type		_ZN49_INTERNAL_11011a27_18_DepthwiseConv3d_cu_35e0c7b54cuda3std3__420unreachable_sentinelE,@object
	.size		_ZN49_INTERNAL_11011a27_18_DepthwiseConv3d_cu_35e0c7b54cuda3std3__420unreachable_sentinelE,(_ZN49_INTERNAL_11011a27_18_DepthwiseConv3d_cu_35e0c7b56thrust23THRUST_300001_SM_900_NS6system6detail10sequential3seqE - _ZN49_INTERNAL_11011a27_18_DepthwiseConv3d_cu_35e0c7b54cuda3std3__420unreachable_sentinelE)
_ZN49_INTERNAL_11011a27_18_DepthwiseConv3d_cu_35e0c7b54cuda3std3__420unreachable_sentinelE:
	.zero		1
	.type		_ZN49_INTERNAL_11011a27_18_DepthwiseConv3d_cu_35e0c7b56thrust23THRUST_300001_SM_900_NS6system6detail10sequential3seqE,@object
	.size		_ZN49_INTERNAL_11011a27_18_DepthwiseConv3d_cu_35e0c7b56thrust23THRUST_300001_SM_900_NS6system6detail10sequential3seqE,(_ZN49_INTERNAL_11011a27_18_DepthwiseConv3d_cu_35e0c7b54cuda3std3__45__cpo4cendE - _ZN49_INTERNAL_11011a27_18_DepthwiseConv3d_cu_35e0c7b56thrust23THRUST_300001_SM_900_NS6system6detail10sequential3seqE)
_ZN49_INTERNAL_11011a27_18_DepthwiseConv3d_cu_35e0c7b56thrust23THRUST_300001_SM_900_NS6system6detail10sequential3seqE:
	.zero		1
	.type		_ZN49_INTERNAL_11011a27_18_DepthwiseConv3d_cu_35e0c7b54cuda3std3__45__cpo4cendE,@object
	.size		_ZN49_INTERNAL_11011a27_18_DepthwiseConv3d_cu_35e0c7b54cuda3std3__45__cpo4cendE,(_ZN49_INTERNAL_11011a27_18_DepthwiseConv3d_cu_35e0c7b54cuda3std6ranges3__45__cpo9iter_swapE - _ZN49_INTERNAL_11011a27_18_DepthwiseConv3d_cu_35e0c7b54cuda3std3__45__cpo4cendE)
_ZN49_INTERNAL_11011a27_18_DepthwiseConv3d_cu_35e0c7b54cuda3std3__45__cpo4cendE:
	.zero		1
	.type		_ZN49_INTERNAL_11011a27_18_DepthwiseConv3d_cu_35e0c7b54cuda3std6ranges3__45__cpo9iter_swapE,@object
	.size		_ZN49_INTERNAL_11011a27_18_DepthwiseConv3d_cu_35e0c7b54cuda3std6ranges3__45__cpo9iter_swapE,(_ZN49_INTERNAL_11011a27_18_DepthwiseConv3d_cu_35e0c7b54cuda3std3__45__cpo5crendE - _ZN49_INTERNAL_11011a27_18_DepthwiseConv3d_cu_35e0c7b54cuda3std6ranges3__45__cpo9iter_swapE)
_ZN49_INTERNAL_11011a27_18_DepthwiseConv3d_cu_35e0c7b54cuda3std6ranges3__45__cpo9iter_swapE:
	.zero		1
	.type		_ZN49_INTERNAL_11011a27_18_DepthwiseConv3d_cu_35e0c7b54cuda3std3__45__cpo5crendE,@object
	.size		_ZN49_INTERNAL_11011a27_18_DepthwiseConv3d_cu_35e0c7b54cuda3std3__45__cpo5crendE,(_ZN49_INTERNAL_11011a27_18_DepthwiseConv3d_cu_35e0c7b54cuda3std6ranges3__45__cpo5cdataE - _ZN49_INTERNAL_11011a27_18_DepthwiseConv3d_cu_35e0c7b54cuda3std3__45__cpo5crendE)
_ZN49_INTERNAL_11011a27_18_DepthwiseConv3d_cu_35e0c7b54cuda3std3__45__cpo5crendE:
	.zero		1
	.type		_ZN49_INTERNAL_11011a27_18_DepthwiseConv3d_cu_35e0c7b54cuda3std6ranges3__45__cpo5cdataE,@object
	.size		_ZN49_INTERNAL_11011a27_18_DepthwiseConv3d_cu_35e0c7b54cuda3std6ranges3__45__cpo5cdataE,(_ZN49_INTERNAL_11011a27_18_DepthwiseConv3d_cu_35e0c7b54cuda3std6ranges3__45__cpo3endE - _ZN49_INTERNAL_11011a27_18_DepthwiseConv3d_cu_35e0c7b54cuda3std6ranges3__45__cpo5cdataE)
_ZN49_INTERNAL_11011a27_18_DepthwiseConv3d_cu_35e0c7b54cuda3std6ranges3__45__cpo5cdataE:
	.zero		1
	.type		_ZN49_INTERNAL_11011a27_18_DepthwiseConv3d_cu_35e0c7b54cuda3std6ranges3__45__cpo3endE,@object
	.size		_ZN49_INTERNAL_11011a27_18_DepthwiseConv3d_cu_35e0c7b54cuda3std6ranges3__45__cpo3endE,(_ZN49_INTERNAL_11011a27_18_DepthwiseConv3d_cu_35e0c7b54cuda3std3__419piecewise_constructE - _ZN49_INTERNAL_11011a27_18_DepthwiseConv3d_cu_35e0c7b54cuda3std6ranges3__45__cpo3endE)
_ZN49_INTERNAL_11011a27_18_DepthwiseConv3d_cu_35e0c7b54cuda3std6ranges3__45__cpo3endE:
	.zero		1
	.type		_ZN49_INTERNAL_11011a27_18_DepthwiseConv3d_cu_35e0c7b54cuda3std3__419piecewise_constructE,@object
	.size		_ZN49_INTERNAL_11011a27_18_DepthwiseConv3d_cu_35e0c7b54cuda3std3__419piecewise_constructE,(_ZN49_INTERNAL_11011a27_18_DepthwiseConv3d_cu_35e0c7b54cuda3std6ranges3__45__cpo5ssizeE - _ZN49_INTERNAL_11011a27_18_DepthwiseConv3d_cu_35e0c7b54cuda3std3__419piecewise_constructE)
_ZN49_INTERNAL_11011a27_18_DepthwiseConv3d_cu_35e0c7b54cuda3std3__419piecewise_constructE:
	.zero		1
	.type		_ZN49_INTERNAL_11011a27_18_DepthwiseConv3d_cu_35e0c7b54cuda3std6ranges3__45__cpo5ssizeE,@object
	.size		_ZN49_INTERNAL_11011a27_18_DepthwiseConv3d_cu_35e0c7b54cuda3std6ranges3__45__cpo5ssizeE,(_ZN49_INTERNAL_11011a27_18_DepthwiseConv3d_cu_35e0c7b54cuda3std3__45__cpo3endE - _ZN49_INTERNAL_11011a27_18_DepthwiseConv3d_cu_35e0c7b54cuda3std6ranges3__45__cpo5ssizeE)
_ZN49_INTERNAL_11011a27_18_DepthwiseConv3d_cu_35e0c7b54cuda3std6ranges3__45__cpo5ssizeE:
	.zero		1
	.type		_ZN49_INTERNAL_11011a27_18_DepthwiseConv3d_cu_35e0c7b54cuda3std3__45__cpo3endE,@object
	.size		_ZN49_INTERNAL_11011a27_18_DepthwiseConv3d_cu_35e0c7b54cuda3std3__45__cpo3endE,(_ZN49_INTERNAL_11011a27_18_DepthwiseConv3d_cu_35e0c7b54cuda3std6ranges3__45__cpo4cendE - _ZN49_INTERNAL_11011a27_18_DepthwiseConv3d_cu_35e0c7b54cuda3std3__45__cpo3endE)
_ZN49_INTERNAL_11011a27_18_DepthwiseConv3d_cu_35e0c7b54cuda3std3__45__cpo3endE:
	.zero		1
	.type		_ZN49_INTERNAL_11011a27_18_DepthwiseConv3d_cu_35e0c7b54cuda3std6ranges3__45__cpo4cendE,@object
	.size		_ZN49_INTERNAL_11011a27_18_DepthwiseConv3d_cu_35e0c7b54cuda3std6ranges3__45__cpo4cendE,(_ZN49_INTERNAL_11011a27_18_DepthwiseConv3d_cu_35e0c7b54cuda3std3__45__cpo4rendE - _ZN49_INTERNAL_11011a27_18_DepthwiseConv3d_cu_35e0c7b54cuda3std6ranges3__45__cpo4cendE)
_ZN49_INTERNAL_11011a27_18_DepthwiseConv3d_cu_35e0c7b54cuda3std6ranges3__45__cpo4cendE:
	.zero		1
	.type		_ZN49_INTERNAL_11011a27_18_DepthwiseConv3d_cu_35e0c7b54cuda3std3__45__cpo4rendE,@object
	.size		_ZN49_INTERNAL_11011a27_18_DepthwiseConv3d_cu_35e0c7b54cuda3std3__45__cpo4rendE,(_ZN49_INTERNAL_11011a27_18_DepthwiseConv3d_cu_35e0c7b54cuda3std6ranges3__45__cpo4prevE - _ZN49_INTERNAL_11011a27_18_DepthwiseConv3d_cu_35e0c7b54cuda3std3__45__cpo4rendE)
_ZN49_INTERNAL_11011a27_18_DepthwiseConv3d_cu_35e0c7b54cuda3std3__45__cpo4rendE:
	.zero		1
	.type		_ZN49_INTERNAL_11011a27_18_DepthwiseConv3d_cu_35e0c7b54cuda3std6ranges3__45__cpo4prevE,@object
	.size		_ZN49_INTERNAL_11011a27_18_DepthwiseConv3d_cu_35e0c7b54cuda3std6ranges3__45__cpo4prevE,(_ZN49_INTERNAL_11011a27_18_DepthwiseConv3d_cu_35e0c7b54cuda3std6ranges3__45__cpo9iter_moveE - _ZN49_INTERNAL_11011a27_18_DepthwiseConv3d_cu_35e0c7b54cuda3std6ranges3__45__cpo4prevE)
_ZN49_INTERNAL_11011a27_18_DepthwiseConv3d_cu_35e0c7b54cuda3std6ranges3__45__cpo4prevE:
	.zero		1
	.type		_ZN49_INTERNAL_11011a27_18_DepthwiseConv3d_cu_35e0c7b54cuda3std6ranges3__45__cpo9iter_moveE,@object
	.size		_ZN49_INTERNAL_11011a27_18_DepthwiseConv3d_cu_35e0c7b54cuda3std6ranges3__45__cpo9iter_moveE,(.L_25 - _ZN49_INTERNAL_11011a27_18_DepthwiseConv3d_cu_35e0c7b54cuda3std6ranges3__45__cpo9iter_moveE)
_ZN49_INTERNAL_11011a27_18_DepthwiseConv3d_cu_35e0c7b54cuda3std6ranges3__45__cpo9iter_moveE:
	.zero		1
.L_25:


//--------------------- .nv.shared._ZN2at6native51_GLOBAL__N__11011a27_18_DepthwiseConv3d_cu_35e0c7b544conv_depthwise3d_cuda_backward_weight_kernelIN3c108BFloat16EfLi2ELi2EEEvNS_27GenericPackedTensorAccessorIKT_Lm5ENS_16DefaultPtrTraitsEiEES9_NS5_IS6_Lm5ES8_iEEiiiiiiiii --------------------------
	.section	.nv.shared._ZN2at6native51_GLOBAL__N__11011a27_18_DepthwiseConv3d_cu_35e0c7b544conv_depthwise3d_cuda_backward_weight_kernelIN3c108BFloat16EfLi2ELi2EEEvNS_27GenericPackedTensorAccessorIKT_Lm5ENS_16DefaultPtrTraitsEiEES9_NS5_IS6_Lm5ES8_iEEiiiiiiiii,"aw",@nobits
	.sectionflags	@""
	.align	16
	.zero		1024


//--------------------- .nv.shared._ZN2at6native51_GLOBAL__N__11011a27_18_DepthwiseConv3d_cu_35e0c7b544conv_depthwise3d_cuda_backward_weight_kernelIN3c108BFloat16EfLi1ELi1EEEvNS_27GenericPackedTensorAccessorIKT_Lm5ENS_16DefaultPtrTraitsEiEES9_NS5_IS6_Lm5ES8_iEEiiiiiiiii --------------------------
	.section	.nv.shared._ZN2at6native51_GLOBAL__N__11011a27_18_DepthwiseConv3d_cu_35e0c7b544conv_depthwise3d_cuda_backward_weight_kernelIN3c108BFloat16EfLi1ELi1EEEvNS_27GenericPackedTensorAccessorIKT_Lm5ENS_16DefaultPtrTraitsEiEES9_NS5_IS6_Lm5ES8_iEEiiiiiiiii,"aw",@nobits
	.sectionflags	@""
	.align	16
	.zero		1024


//--------------------- .nv.shared._ZN2at6native51_GLOBAL__N__11011a27_18_DepthwiseConv3d_cu_35e0c7b544conv_depthwise3d_cuda_backward_weight_kernelIN3c104HalfEfLin1ELin1EEEvNS_27GenericPackedTensorAccessorIKT_Lm5ENS_16DefaultPtrTraitsEiEES9_NS5_IS6_Lm5ES8_iEEiiiiiiiii --------------------------
	.section	.nv.shared._ZN2at6native51_GLOBAL__N__11011a27_18_DepthwiseConv3d_cu_35e0c7b544conv_depthwise3d_cuda_backward_weight_kernelIN3c104HalfEfLin1ELin1EEEvNS_27GenericPackedTensorAccessorIKT_Lm5ENS_16DefaultPtrTraitsEiEES9_NS5_IS6_Lm5ES8_iEEiiiiiiiii,"aw",@nobits
	.sectionflags	@""
	.align	16
	.zero		1024


//--------------------- .nv.shared._ZN2at6native51_GLOBAL__N__11011a27_18_DepthwiseConv3d_cu_35e0c7b544conv_depthwise3d_cuda_backward_weight_kernelIN3c104HalfEfLi2ELi2EEEvNS_27GenericPackedTensorAccessorIKT_Lm5ENS_16DefaultPtrTraitsEiEES9_NS5_IS6_Lm5ES8_iEEiiiiiiiii --------------------------
	.section	.nv.shared._ZN2at6native51_GLOBAL__N__11011a27_18_DepthwiseConv3d_cu_35e0c7b544conv_depthwise3d_cuda_backward_weight_kernelIN3c104HalfEfLi2ELi2EEEvNS_27GenericPackedTensorAccessorIKT_Lm5ENS_16DefaultPtrTraitsEiEES9_NS5_IS6_Lm5ES8_iEEiiiiiiiii,"aw",@nobits
	.sectionflags	@""
	.align	16
	.zero		1024


//--------------------- .nv.shared._ZN2at6native51_GLOBAL__N__11011a27_18_DepthwiseConv3d_cu_35e0c7b544conv_depthwise3d_cuda_backward_weight_kernelIN3c104HalfEfLi1ELi1EEEvNS_27GenericPackedTensorAccessorIKT_Lm5ENS_16DefaultPtrTraitsEiEES9_NS5_IS6_Lm5ES8_iEEiiiiiiiii --------------------------
	.section	.nv.shared._ZN2at6native51_GLOBAL__N__11011a27_18_DepthwiseConv3d_cu_35e0c7b544conv_depthwise3d_cuda_backward_weight_kernelIN3c104HalfEfLi1ELi1EEEvNS_27GenericPackedTensorAccessorIKT_Lm5ENS_16DefaultPtrTraitsEiEES9_NS5_IS6_Lm5ES8_iEEiiiiiiiii,"aw",@nobits
	.sectionflags	@""
	.align	16
	.zero		1024


//--------------------- .nv.shared._ZN2at6native51_GLOBAL__N__11011a27_18_DepthwiseConv3d_cu_35e0c7b544conv_depthwise3d_cuda_backward_weight_kernelIffLin1ELin1EEEvNS_27GenericPackedTensorAccessorIKT_Lm5ENS_16DefaultPtrTraitsEiEES7_NS3_IS4_Lm5ES6_iEEiiiiiiiii --------------------------
	.section	.nv.shared._ZN2at6native51_GLOBAL__N__11011a27_18_DepthwiseConv3d_cu_35e0c7b544conv_depthwise3d_cuda_backward_weight_kernelIffLin1ELin1EEEvNS_27GenericPackedTensorAccessorIKT_Lm5ENS_16DefaultPtrTraitsEiEES7_NS3_IS4_Lm5ES6_iEEiiiiiiiii,"aw",@nobits
	.sectionflags	@""
	.align	16
	.zero		1024


//--------------------- .nv.shared._ZN2at6native51_GLOBAL__N__11011a27_18_DepthwiseConv3d_cu_35e0c7b544conv_depthwise3d_cuda_backward_weight_kernelIffLi2ELi2EEEvNS_27GenericPackedTensorAccessorIKT_Lm5ENS_16DefaultPtrTraitsEiEES7_NS3_IS4_Lm5ES6_iEEiiiiiiiii --------------------------
	.section	.nv.shared._ZN2at6native51_GLOBAL__N__11011a27_18_DepthwiseConv3d_cu_35e0c7b544conv_depthwise3d_cuda_backward_weight_kernelIffLi2ELi2EEEvNS_27GenericPackedTensorAccessorIKT_Lm5ENS_16DefaultPtrTraitsEiEES7_NS3_IS4_Lm5ES6_iEEiiiiiiiii,"aw",@nobits
	.sectionflags	@""
	.align	16
	.zero		1024


//--------------------- .nv.shared._ZN2at6native51_GLOBAL__N__11011a27_18_DepthwiseConv3d_cu_35e0c7b544conv_depthwise3d_cuda_backward_weight_kernelIffLi1ELi1EEEvNS_27GenericPackedTensorAccessorIKT_Lm5ENS_16DefaultPtrTraitsEiEES7_NS3_IS4_Lm5ES6_iEEiiiiiiiii --------------------------
	.section	.nv.shared._ZN2at6native51_GLOBAL__N__11011a27_18_DepthwiseConv3d_cu_35e0c7b544conv_depthwise3d_cuda_backward_weight_kernelIffLi1ELi1EEEvNS_27GenericPackedTensorAccessorIKT_Lm5ENS_16DefaultPtrTraitsEiEES7_NS3_IS4_Lm5ES6_iEEiiiiiiiii,"aw",@nobits
	.sectionflags	@""
	.align	16
	.zero		1024


//--------------------- .nv.shared._ZN2at6native51_GLOBAL__N__11011a27_18_DepthwiseConv3d_cu_35e0c7b544conv_depthwise3d_cuda_backward_weight_kernelIddLin1ELin1EEEvNS_27GenericPackedTensorAccessorIKT_Lm5ENS_16DefaultPtrTraitsEiEES7_NS3_IS4_Lm5ES6_iEEiiiiiiiii --------------------------
	.section	.nv.shared._ZN2at6native51_GLOBAL__N__11011a27_18_DepthwiseConv3d_cu_35e0c7b544conv_depthwise3d_cuda_backward_weight_kernelIddLin1ELin1EEEvNS_27GenericPackedTensorAccessorIKT_Lm5ENS_16DefaultPtrTraitsEiEES7_NS3_IS4_Lm5ES6_iEEiiiiiiiii,"aw",@nobits
	.sectionflags	@""
	.align	16
	.zero		1024


//--------------------- .nv.shared._ZN2at6native51_GLOBAL__N__11011a27_18_DepthwiseConv3d_cu_35e0c7b544conv_depthwise3d_cuda_backward_weight_kernelIddLi2ELi2EEEvNS_27GenericPackedTensorAccessorIKT_Lm5ENS_16DefaultPtrTraitsEiEES7_NS3_IS4_Lm5ES6_iEEiiiiiiiii --------------------------
	.section	.nv.shared._ZN2at6native51_GLOBAL__N__11011a27_18_DepthwiseConv3d_cu_35e0c7b544conv_depthwise3d_cuda_backward_weight_kernelIddLi2ELi2EEEvNS_27GenericPackedTensorAccessorIKT_Lm5ENS_16DefaultPtrTraitsEiEES7_NS3_IS4_Lm5ES6_iEEiiiiiiiii,"aw",@nobits
	.sectionflags	@""
	.align	16
	.zero		1024


//--------------------- .nv.shared._ZN2at6native51_GLOBAL__N__11011a27_18_DepthwiseConv3d_cu_35e0c7b544conv_depthwise3d_cuda_backward_weight_kernelIddLi1ELi1EEEvNS_27GenericPackedTensorAccessorIKT_Lm5ENS_16DefaultPtrTraitsEiEES7_NS3_IS4_Lm5ES6_iEEiiiiiiiii --------------------------
	.section	.nv.shared._ZN2at6native51_GLOBAL__N__11011a27_18_DepthwiseConv3d_cu_35e0c7b544conv_depthwise3d_cuda_backward_weight_kernelIddLi1ELi1EEEvNS_27GenericPackedTensorAccessorIKT_Lm5ENS_16DefaultPtrTraitsEiEES7_NS3_IS4_Lm5ES6_iEEiiiiiiiii,"aw",@nobits
	.sectionflags	@""
	.align	16
	.zero		1024


//--------------------- .nv.shared._ZN2at6native51_GLOBAL__N__11011a27_18_DepthwiseConv3d_cu_35e0c7b543conv_depthwise3d_cuda_backward_input_kernelIN3c108BFloat16EfLin1ELin1ELin1ELin1ELin1ELin1ELin1ELin1ELin1EEEvNS_27GenericPackedTensorAccessorIKT_Lm5ENS_16DefaultPtrTraitsEiEENS5_IS6_Lm5ES8_iEES9_iiiiiiiii --------------------------
	.section	.nv.shared._ZN2at6native51_GLOBAL__N__11011a27_18_DepthwiseConv3d_cu_35e0c7b543conv_depthwise3d_cuda_backward_input_kernelIN3c108BFloat16EfLin1ELin1ELin1ELin1ELin1ELin1ELin1ELin1ELin1EEEvNS_27GenericPackedTensorAccessorIKT_Lm5ENS_16DefaultPtrTraitsEiEENS5_IS6_Lm5ES8_iEES9_iiiiiiiii,"aw",@nobits
	.sectionflags	@""
	.align	16
	.zero		1024


//--------------------- .nv.shared._ZN2at6native51_GLOBAL__N__11011a27_18_DepthwiseConv3d_cu_35e0c7b543conv_depthwise3d_cuda_backward_input_kernelIN3c108BFloat16EfLi3ELi3ELi3ELin1ELin1ELin1ELin1ELin1ELin1EEEvNS_27GenericPackedTensorAccessorIKT_Lm5ENS_16DefaultPtrTraitsEiEENS5_IS6_Lm5ES8_iEES9_iiiiiiiii --------------------------
	.section	.nv.shared._ZN2at6native51_GLOBAL__N__11011a27_18_DepthwiseConv3d_cu_35e0c7b543conv_depthwise3d_cuda_backward_input_kernelIN3c108BFloat16EfLi3ELi3ELi3ELin1ELin1ELin1ELin1ELin1ELin1EEEvNS_27GenericPackedTensorAccessorIKT_Lm5ENS_16DefaultPtrTraitsEiEENS5_IS6_Lm5ES8_iEES9_iiiiiiiii,"aw",@nobits
	.sectionflags	@""
	.align	16
	.zero		1024


//--------------------- .nv.shared._ZN2at6native51_GLOBAL__N__11011a27_18_DepthwiseConv3d_cu_35e0c7b543conv_depthwise3d_cuda_backward_input_kernelIN3c108BFloat16EfLi3ELi3ELi3ELin1ELin1ELin1ELi1ELi1ELi1EEEvNS_27GenericPackedTensorAccessorIKT_Lm5ENS_16DefaultPtrTraitsEiEENS5_IS6_Lm5ES8_iEES9_iiiiiiiii --------------------------
	.section	.nv.shared._ZN2at6native51_GLOBAL__N__11011a27_18_DepthwiseConv3d_cu_35e0c7b543conv_depthwise3d_cuda_backward_input_kernelIN3c108BFloat16EfLi3ELi3ELi3ELin1ELin1ELin1ELi1ELi1ELi1EEEvNS_27GenericPackedTensorAccessorIKT_Lm5ENS_16DefaultPtrTraitsEiEENS5_IS6_Lm5ES8_iEES9_iiiiiiiii,"aw",@nobits
	.sectionflags	@""
	.align	16
	.zero		1024


//--------------------- .nv.shared._ZN2at6native51_GLOBAL__N__11011a27_18_DepthwiseConv3d_cu_35e0c7b543conv_depthwise3d_cuda_backward_input_kernelIN3c108BFloat16EfLi3ELi3ELi3ELi1ELi1ELi1ELin1ELin1ELin1EEEvNS_27GenericPackedTensorAccessorIKT_Lm5ENS_16DefaultPtrTraitsEiEENS5_IS6_Lm5ES8_iEES9_iiiiiiiii --------------------------
	.section	.nv.shared._ZN2at6native51_GLOBAL__N__11011a27_18_DepthwiseConv3d_cu_35e0c7b543conv_depthwise3d_cuda_backward_input_kernelIN3c108BFloat16EfLi3ELi3ELi3ELi1ELi1ELi1ELin1ELin1ELin1EEEvNS_27GenericPackedTensorAccessorIKT_Lm5ENS_16DefaultPtrTraitsEiEENS5_IS6_Lm5ES8_iEES9_iiiiiiiii,"aw",@nobits
	.sectionflags	@""
	.align	16
	.zero		1024


//--------------------- .nv.shared._ZN2at6native51_GLOBAL__N__11011a27_18_DepthwiseConv3d_cu_35e0c7b543conv_depthwise3d_cuda_backward_input_kernelIN3c108BFloat16EfLi3ELi3ELi3ELi1ELi1ELi1ELi1ELi1ELi1EEEvNS_27GenericPackedTensorAccessorIKT_Lm5ENS_16DefaultPtrTraitsEiEENS5_IS6_Lm5ES8_iEES9_iiiiiiiii --------------------------
	.section	.nv.shared._ZN2at6native51_GLOBAL__N__11011a27_18_DepthwiseConv3d_cu_35e0c7b543conv_depthwise3d_cuda_backward_input_kernelIN3c108BFloat16EfLi3ELi3ELi3ELi1ELi1ELi1ELi1ELi1ELi1EEEvNS_27GenericPackedTensorAccessorIKT_Lm5ENS_16DefaultPtrTraitsEiEENS5_IS6_Lm5ES8_iEES9_iiiiiiiii,"aw",@nobits
	.sectionflags	@""
	.align	16
	.zero		1024


//--------------------- .nv.shared._ZN2at6native51_GLOBAL__N__11011a27_18_DepthwiseConv3d_cu_35e0c7b543conv_depthwise3d_cuda_backward_input_kernelIN3c104HalfEfLin1ELin1ELin1ELin1ELin1ELin1ELin1ELin1ELin1EEEvNS_27GenericPackedTensorAccessorIKT_Lm5ENS_16DefaultPtrTraitsEiEENS5_IS6_Lm5ES8_iEES9_iiiiiiiii --------------------------
	.section	.nv.shared._ZN2at6native51_GLOBAL__N__11011a27_18_DepthwiseConv3d_cu_35e0c7b543conv_depthwise3d_cuda_backward_input_kernelIN3c104HalfEfLin1ELin1ELin1ELin1ELin1ELin1ELin1ELin1ELin1EEEvNS_27GenericPackedTensorAccessorIKT_Lm5ENS_16DefaultPtrTraitsEiEENS5_IS6_Lm5ES8_iEES9_iiiiiiiii,"aw",@nobits
	.sectionflags	@""
	.align	16
	.zero		1024


//--------------------- .nv.shared._ZN2at6native51_GLOBAL__N__11011a27_18_DepthwiseConv3d_cu_35e0c7b543conv_depthwise3d_cuda_backward_input_kernelIN3c104HalfEfLi3ELi3ELi3ELin1ELin1ELin1ELin1ELin1ELin1EEEvNS_27GenericPackedTensorAccessorIKT_Lm5ENS_16DefaultPtrTraitsEiEENS5_IS6_Lm5ES8_iEES9_iiiiiiiii --------------------------
	.section	.nv.shared._ZN2at6native51_GLOBAL__N__11011a27_18_DepthwiseConv3d_cu_35e0c7b543conv_depthwise3d_cuda_backward_input_kernelIN3c104HalfEfLi3ELi3ELi3ELin1ELin1ELin1ELin1ELin1ELin1EEEvNS_27GenericPackedTensorAccessorIKT_Lm5ENS_16DefaultPtrTraitsEiEENS5_IS6_Lm5ES8_iEES9_iiiiiiiii,"aw",@nobits
	.sectionflags	@""
	.align	16
	.zero		1024


//--------------------- .nv.shared._ZN2at6native51_GLOBAL__N__11011a27_18_DepthwiseConv3d_cu_35e0c7b543conv_depthwise3d_cuda_backward_input_kernelIN3c104HalfEfLi3ELi3ELi3ELin1ELin1ELin1ELi1ELi1ELi1EEEvNS_27GenericPackedTensorAccessorIKT_Lm5ENS_16DefaultPtrTraitsEiEENS5_IS6_Lm5ES8_iEES9_iiiiiiiii --------------------------
	.section	.nv.shared._ZN2at6native51_GLOBAL__N__11011a27_18_DepthwiseConv3d_cu_35e0c7b543conv_depthwise3d_cuda_backward_input_kernelIN3c104HalfEfLi3ELi3ELi3ELin1ELin1ELin1ELi1ELi1ELi1EEEvNS_27GenericPackedTensorAccessorIKT_Lm5ENS_16DefaultPtrTraitsEiEENS5_IS6_Lm5ES8_iEES9_iiiiiiiii,"aw",@nobits
	.sectionflags	@""
	.align	16
	.zero		1024


//--------------------- .nv.shared._ZN2at6native51_GLOBAL__N__11011a27_18_DepthwiseConv3d_cu_35e0c7b543conv_depthwise3d_cuda_backward_input_kernelIN3c104HalfEfLi3ELi3ELi3ELi1ELi1ELi1ELin1ELin1ELin1EEEvNS_27GenericPackedTensorAccessorIKT_Lm5ENS_16DefaultPtrTraitsEiEENS5_IS6_Lm5ES8_iEES9_iiiiiiiii --------------------------
	.section	.nv.shared._ZN2at6native51_GLOBAL__N__11011a27_18_DepthwiseConv3d_cu_35e0c7b543conv_depthwise3d_cuda_backward_input_kernelIN3c104HalfEfLi3ELi3ELi3ELi1ELi1ELi1ELin1ELin1ELin1EEEvNS_27GenericPackedTensorAccessorIKT_Lm5ENS_16DefaultPtrTraitsEiEENS5_IS6_Lm5ES8_iEES9_iiiiiiiii,"aw",@nobits
	.sectionflags	@""
	.align	16
	.zero		1024


//--------------------- .nv.shared._ZN2at6native51_GLOBAL__N__11011a27_18_DepthwiseConv3d_cu_35e0c7b543conv_depthwise3d_cuda_backward_input_kernelIN3c104HalfEfLi3ELi3ELi3ELi1ELi1ELi1ELi1ELi1ELi1EEEvNS_27GenericPackedTensorAccessorIKT_Lm5ENS_16DefaultPtrTraitsEiEENS5_IS6_Lm5ES8_iEES9_iiiiiiiii --------------------------
	.section	.nv.shared._ZN2at6native51_GLOBAL__N__11011a27_18_DepthwiseConv3d_cu_35e0c7b543conv_depthwise3d_cuda_backward_input_kernelIN3c104HalfEfLi3ELi3ELi3ELi1ELi1ELi1ELi1ELi1ELi1EEEvNS_27GenericPackedTensorAccessorIKT_Lm5ENS_16DefaultPtrTraitsEiEENS5_IS6_Lm5ES8_iEES9_iiiiiiiii,"aw",@nobits
	.sectionflags	@""
	.align	16
	.zero		1024


//--------------------- .nv.shared._ZN2at6native51_GLOBAL__N__11011a27_18_DepthwiseConv3d_cu_35e0c7b543conv_depthwise3d_cuda_backward_input_kernelIffLin1ELin1ELin1ELin1ELin1ELin1ELin1ELin1ELin1EEEvNS_27GenericPackedTensorAccessorIKT_Lm5ENS_16DefaultPtrTraitsEiEENS3_IS4_Lm5ES6_iEES7_iiiiiiiii --------------------------
	.section	.nv.shared._ZN2at6native51_GLOBAL__N__11011a27_18_DepthwiseConv3d_cu_35e0c7b543conv_depthwise3d_cuda_backward_input_kernelIffLin1ELin1ELin1ELin1ELin1ELin1ELin1ELin1ELin1EEEvNS_27GenericPackedTensorAccessorIKT_Lm5ENS_16DefaultPtrTraitsEiEENS3_IS4_Lm5ES6_iEES7_iiiiiiiii,"aw",@nobits
	.sectionflags	@""
	.align	16
	.zero		1024


//--------------------- .nv.shared._ZN2at6native51_GLOBAL__N__11011a27_18_DepthwiseConv3d_cu_35e0c7b543conv_depthwise3d_cuda_backward_input_kernelIffLi3ELi3ELi3ELin1ELin1ELin1ELin1ELin1ELin1EEEvNS_27GenericPackedTensorAccessorIKT_Lm5ENS_16DefaultPtrTraitsEiEENS3_IS4_Lm5ES6_iEES7_iiiiiiiii --------------------------
	.section	.nv.shared._ZN2at6native51_GLOBAL__N__11011a27_18_DepthwiseConv3d_cu_35e0c7b543conv_depthwise3d_cuda_backward_input_kernelIffLi3ELi3ELi3ELin1ELin1ELin1ELin1ELin1ELin1EEEvNS_27GenericPackedTensorAccessorIKT_Lm5ENS_16DefaultPtrTraitsEiEENS3_IS4_Lm5ES6_iEES7_iiiiiiiii,"aw",@nobits
	.sectionflags	@""
	.align	16
	.zero		1024


//--------------------- .nv.shared._ZN2at6native51_GLOBAL__N__11011a27_18_DepthwiseConv3d_cu_35e0c7b543conv_depthwise3d_cuda_backward_input_kernelIffLi3ELi3ELi3ELin1ELin1ELin1ELi1ELi1ELi1EEEvNS_27GenericPackedTensorAccessorIKT_Lm5ENS_16DefaultPtrTraitsEiEENS3_IS4_Lm5ES6_iEES7_iiiiiiiii --------------------------
	.section	.nv.shared._ZN2at6native51_GLOBAL__N__11011a27_18_DepthwiseConv3d_cu_35e0c7b543conv_depthwise3d_cuda_backward_input_kernelIffLi3ELi3ELi3ELin1ELin1ELin1ELi1ELi1ELi1EEEvNS_27GenericPackedTensorAccessorIKT_Lm5ENS_16DefaultPtrTraitsEiEENS3_IS4_Lm5ES6_iEES7_iiiiiiiii,"aw",@nobits
	.sectionflags	@""
	.align	16
	.zero		1024


//--------------------- .nv.shared._ZN2at6native51_GLOBAL__N__11011a27_18_DepthwiseConv3d_cu_35e0c7b543conv_depthwise3d_cuda_backward_input_kernelIffLi3ELi3ELi3ELi1ELi1ELi1ELin1ELin1ELin1EEEvNS_27GenericPackedTensorAccessorIKT_Lm5ENS_16DefaultPtrTraitsEiEENS3_IS4_Lm5ES6_iEES7_iiiiiiiii --------------------------
	.section	.nv.shared._ZN2at6native51_GLOBAL__N__11011a27_18_DepthwiseConv3d_cu_35e0c7b543conv_depthwise3d_cuda_backward_input_kernelIffLi3ELi3ELi3ELi1ELi1ELi1ELin1ELin1ELin1EEEvNS_27GenericPackedTensorAccessorIKT_Lm5ENS_16DefaultPtrTraitsEiEENS3_IS4_Lm5ES6_iEES7_iiiiiiiii,"aw",@nobits
	.sectionflags	@""
	.align	16
	.zero		1024


//--------------------- .nv.shared._ZN2at6native51_GLOBAL__N__11011a27_18_DepthwiseConv3d_cu_35e0c7b543conv_depthwise3d_cuda_backward_input_kernelIffLi3ELi3ELi3ELi1ELi1ELi1ELi1ELi1ELi1EEEvNS_27GenericPackedTensorAccessorIKT_Lm5ENS_16DefaultPtrTraitsEiEENS3_IS4_Lm5ES6_iEES7_iiiiiiiii --------------------------
	.section	.nv.shared._ZN2at6native51_GLOBAL__N__11011a27_18_DepthwiseConv3d_cu_35e0c7b543conv_depthwise3d_cuda_backward_input_kernelIffLi3ELi3ELi3ELi1ELi1ELi1ELi1ELi1ELi1EEEvNS_27GenericPackedTensorAccessorIKT_Lm5ENS_16DefaultPtrTraitsEiEENS3_IS4_Lm5ES6_iEES7_iiiiiiiii,"aw",@nobits
	.sectionflags	@""
	.align	16
	.zero		1024


//--------------------- .nv.shared._ZN2at6native51_GLOBAL__N__11011a27_18_DepthwiseConv3d_cu_35e0c7b543conv_depthwise3d_cuda_backward_input_kernelIddLin1ELin1ELin1ELin1ELin1ELin1ELin1ELin1ELin1EEEvNS_27GenericPackedTensorAccessorIKT_Lm5ENS_16DefaultPtrTraitsEiEENS3_IS4_Lm5ES6_iEES7_iiiiiiiii --------------------------
	.section	.nv.shared._ZN2at6native51_GLOBAL__N__11011a27_18_DepthwiseConv3d_cu_35e0c7b543conv_depthwise3d_cuda_backward_input_kernelIddLin1ELin1ELin1ELin1ELin1ELin1ELin1ELin1ELin1EEEvNS_27GenericPackedTensorAccessorIKT_Lm5ENS_16DefaultPtrTraitsEiEENS3_IS4_Lm5ES6_iEES7_iiiiiiiii,"aw",@nobits
	.sectionflags	@""
	.align	16
	.zero		1024


//--------------------- .nv.shared._ZN2at6native51_GLOBAL__N__11011a27_18_DepthwiseConv3d_cu_35e0c7b543conv_depthwise3d_cuda_backward_input_kernelIddLi3ELi3ELi3ELin1ELin1ELin1ELin1ELin1ELin1EEEvNS_27GenericPackedTensorAccessorIKT_Lm5ENS_16DefaultPtrTraitsEiEENS3_IS4_Lm5ES6_iEES7_iiiiiiiii --------------------------
	.section	.nv.shared._ZN2at6native51_GLOBAL__N__11011a27_18_DepthwiseConv3d_cu_35e0c7b543conv_depthwise3d_cuda_backward_input_kernelIddLi3ELi3ELi3ELin1ELin1ELin1ELin1ELin1ELin1EEEvNS_27GenericPackedTensorAccessorIKT_Lm5ENS_16DefaultPtrTraitsEiEENS3_IS4_Lm5ES6_iEES7_iiiiiiiii,"aw",@nobits
	.sectionflags	@""
	.align	16
	.zero		1024


//--------------------- .nv.shared._ZN2at6native51_GLOBAL__N__11011a27_18_DepthwiseConv3d_cu_35e0c7b543conv_depthwise3d_cuda_backward_input_kernelIddLi3ELi3ELi3ELin1ELin1ELin1ELi1ELi1ELi1EEEvNS_27GenericPackedTensorAccessorIKT_Lm5ENS_16DefaultPtrTraitsEiEENS3_IS4_Lm5ES6_iEES7_iiiiiiiii --------------------------
	.section	.nv.shared._ZN2at6native51_GLOBAL__N__11011a27_18_DepthwiseConv3d_cu_35e0c7b543conv_depthwise3d_cuda_backward_input_kernelIddLi3ELi3ELi3ELin1ELin1ELin1ELi1ELi1ELi1EEEvNS_27GenericPackedTensorAccessorIKT_Lm5ENS_16DefaultPtrTraitsEiEENS3_IS4_Lm5ES6_iEES7_iiiiiiiii,"aw",@nobits
	.sectionflags	@""
	.align	16
	.zero		1024


//--------------------- .nv.shared._ZN2at6native51_GLOBAL__N__11011a27_18_DepthwiseConv3d_cu_35e0c7b543conv_depthwise3d_cuda_backward_input_kernelIddLi3ELi3ELi3ELi1ELi1ELi1ELin1ELin1ELin1EEEvNS_27GenericPackedTensorAccessorIKT_Lm5ENS_16DefaultPtrTraitsEiEENS3_IS4_Lm5ES6_iEES7_iiiiiiiii --------------------------
	.section	.nv.shared._ZN2at6native51_GLOBAL__N__11011a27_18_DepthwiseConv3d_cu_35e0c7b543conv_depthwise3d_cuda_backward_input_kernelIddLi3ELi3ELi3ELi1ELi1ELi1ELin1ELin1ELin1EEEvNS_27GenericPackedTensorAccessorIKT_Lm5ENS_16DefaultPtrTraitsEiEENS3_IS4_Lm5ES6_iEES7_iiiiiiiii,"aw",@nobits
	.sectionflags	@""
	.align	16
	.zero		1024


//--------------------- .nv.shared._ZN2at6native51_GLOBAL__N__11011a27_18_DepthwiseConv3d_cu_35e0c7b543conv_depthwise3d_cuda_backward_input_kernelIddLi3ELi3ELi3ELi1ELi1ELi1ELi1ELi1ELi1EEEvNS_27GenericPackedTensorAccessorIKT_Lm5ENS_16DefaultPtrTraitsEiEENS3_IS4_Lm5ES6_iEES7_iiiiiiiii --------------------------
	.section	.nv.shared._ZN2at6native51_GLOBAL__N__11011a27_18_DepthwiseConv3d_cu_35e0c7b543conv_depthwise3d_cuda_backward_input_kernelIddLi3ELi3ELi3ELi1ELi1ELi1ELi1ELi1ELi1EEEvNS_27GenericPackedTensorAccessorIKT_Lm5ENS_16DefaultPtrTraitsEiEENS3_IS4_Lm5ES6_iEES7_iiiiiiiii,"aw",@nobits
	.sectionflags	@""
	.align	16
	.zero		1024


//--------------------- .nv.shared._ZN2at6native51_GLOBAL__N__11011a27_18_DepthwiseConv3d_cu_35e0c7b528conv_depthwise3d_cuda_kernelIN3c108BFloat16EfLin1ELin1ELin1ELin1ELin1ELin1EEEvNS_27GenericPackedTensorAccessorIKT_Lm5ENS_16DefaultPtrTraitsEiEENS5_IS6_Lm5ES8_iEES9_PS7_iiiiiiiii --------------------------
	.section	.nv.shared._ZN2at6native51_GLOBAL__N__11011a27_18_DepthwiseConv3d_cu_35e0c7b528conv_depthwise3d_cuda_kernelIN3c108BFloat16EfLin1ELin1ELin1ELin1ELin1ELin1EEEvNS_27GenericPackedTensorAccessorIKT_Lm5ENS_16DefaultPtrTraitsEiEENS5_IS6_Lm5ES8_iEES9_PS7_iiiiiiiii,"aw",@nobits
	.sectionflags	@""
	.align	16
	.zero		1024


//--------------------- .nv.shared._ZN2at6native51_GLOBAL__N__11011a27_18_DepthwiseConv3d_cu_35e0c7b528conv_depthwise3d_cuda_kernelIN3c108BFloat16EfLin1ELin1ELin1ELi1ELi1ELi1EEEvNS_27GenericPackedTensorAccessorIKT_Lm5ENS_16DefaultPtrTraitsEiEENS5_IS6_Lm5ES8_iEES9_PS7_iiiiiiiii --------------------------
	.section	.nv.shared._ZN2at6native51_GLOBAL__N__11011a27_18_DepthwiseConv3d_cu_35e0c7b528conv_depthwise3d_cuda_kernelIN3c108BFloat16EfLin1ELin1ELin1ELi1ELi1ELi1EEEvNS_27GenericPackedTensorAccessorIKT_Lm5ENS_16DefaultPtrTraitsEiEENS5_IS6_Lm5ES8_iEES9_PS7_iiiiiiiii,"aw",@nobits
	.sectionflags	@""
	.align	16
	.zero		1024


//--------------------- .nv.shared._ZN2at6native51_GLOBAL__N__11011a27_18_DepthwiseConv3d_cu_35e0c7b528conv_depthwise3d_cuda_kernelIN3c108BFloat16EfLi3ELi3ELi3ELi1ELi1ELi1EEEvNS_27GenericPackedTensorAccessorIKT_Lm5ENS_16DefaultPtrTraitsEiEENS5_IS6_Lm5ES8_iEES9_PS7_iiiiiiiii --------------------------
	.section	.nv.shared._ZN2at6native51_GLOBAL__N__11011a27_18_DepthwiseConv3d_cu_35e0c7b528conv_depthwise3d_cuda_kernelIN3c108BFloat16EfLi3ELi3ELi3ELi1ELi1ELi1EEEvNS_27GenericPackedTensorAccessorIKT_Lm5ENS_16DefaultPtrTraitsEiEENS5_IS6_Lm5ES8_iEES9_PS7_iiiiiiiii,"aw",@nobits
	.sectionflags	@""
	.align	16
	.zero		1024


//--------------------- .nv.shared._ZN2at6native51_GLOBAL__N__11011a27_18_DepthwiseConv3d_cu_35e0c7b528conv_depthwise3d_cuda_kernelIN3c104HalfEfLin1ELin1ELin1ELin1ELin1ELin1EEEvNS_27GenericPackedTensorAccessorIKT_Lm5ENS_16DefaultPtrTraitsEiEENS5_IS6_Lm5ES8_iEES9_PS7_iiiiiiiii --------------------------
	.section	.nv.shared._ZN2at6native51_GLOBAL__N__11011a27_18_DepthwiseConv3d_cu_35e0c7b528conv_depthwise3d_cuda_kernelIN3c104HalfEfLin1ELin1ELin1ELin1ELin1ELin1EEEvNS_27GenericPackedTensorAccessorIKT_Lm5ENS_16DefaultPtrTraitsEiEENS5_IS6_Lm5ES8_iEES9_PS7_iiiiiiiii,"aw",@nobits
	.sectionflags	@""
	.align	16
	.zero		1024


//--------------------- .nv.shared._ZN2at6native51_GLOBAL__N__11011a27_18_DepthwiseConv3d_cu_35e0c7b528conv_depthwise3d_cuda_kernelIN3c104HalfEfLin1ELin1ELin1ELi1ELi1ELi1EEEvNS_27GenericPackedTensorAccessorIKT_Lm5ENS_16DefaultPtrTraitsEiEENS5_IS6_Lm5ES8_iEES9_PS7_iiiiiiiii --------------------------
	.section	.nv.shared._ZN2at6native51_GLOBAL__N__11011a27_18_DepthwiseConv3d_cu_35e0c7b528conv_depthwise3d_cuda_kernelIN3c104HalfEfLin1ELin1ELin1ELi1ELi1ELi1EEEvNS_27GenericPackedTensorAccessorIKT_Lm5ENS_16DefaultPtrTraitsEiEENS5_IS6_Lm5ES8_iEES9_PS7_iiiiiiiii,"aw",@nobits
	.sectionflags	@""
	.align	16
	.zero		1024


//--------------------- .nv.shared._ZN2at6native51_GLOBAL__N__11011a27_18_DepthwiseConv3d_cu_35e0c7b528conv_depthwise3d_cuda_kernelIN3c104HalfEfLi3ELi3ELi3ELi1ELi1ELi1EEEvNS_27GenericPackedTensorAccessorIKT_Lm5ENS_16DefaultPtrTraitsEiEENS5_IS6_Lm5ES8_iEES9_PS7_iiiiiiiii --------------------------
	.section	.nv.shared._ZN2at6native51_GLOBAL__N__11011a27_18_DepthwiseConv3d_cu_35e0c7b528conv_depthwise3d_cuda_kernelIN3c104HalfEfLi3ELi3ELi3ELi1ELi1ELi1EEEvNS_27GenericPackedTensorAccessorIKT_Lm5ENS_16DefaultPtrTraitsEiEENS5_IS6_Lm5ES8_iEES9_PS7_iiiiiiiii,"aw",@nobits
	.sectionflags	@""
	.align	16
	.zero		1024


//--------------------- .nv.shared._ZN2at6native51_GLOBAL__N__11011a27_18_DepthwiseConv3d_cu_35e0c7b528conv_depthwise3d_cuda_kernelIffLin1ELin1ELin1ELin1ELin1ELin1EEEvNS_27GenericPackedTensorAccessorIKT_Lm5ENS_16DefaultPtrTraitsEiEENS3_IS4_Lm5ES6_iEES7_PS5_iiiiiiiii --------------------------
	.section	.nv.shared._ZN2at6native51_GLOBAL__N__11011a27_18_DepthwiseConv3d_cu_35e0c7b528conv_depthwise3d_cuda_kernelIffLin1ELin1ELin1ELin1ELin1ELin1EEEvNS_27GenericPackedTensorAccessorIKT_Lm5ENS_16DefaultPtrTraitsEiEENS3_IS4_Lm5ES6_iEES7_PS5_iiiiiiiii,"aw",@nobits
	.sectionflags	@""
	.align	16
	.zero		1024


//--------------------- .nv.shared._ZN2at6native51_GLOBAL__N__11011a27_18_DepthwiseConv3d_cu_35e0c7b528conv_depthwise3d_cuda_kernelIffLin1ELin1ELin1ELi1ELi1ELi1EEEvNS_27GenericPackedTensorAccessorIKT_Lm5ENS_16DefaultPtrTraitsEiEENS3_IS4_Lm5ES6_iEES7_PS5_iiiiiiiii --------------------------
	.section	.nv.shared._ZN2at6native51_GLOBAL__N__11011a27_18_DepthwiseConv3d_cu_35e0c7b528conv_depthwise3d_cuda_kernelIffLin1ELin1ELin1ELi1ELi1ELi1EEEvNS_27GenericPackedTensorAccessorIKT_Lm5ENS_16DefaultPtrTraitsEiEENS3_IS4_Lm5ES6_iEES7_PS5_iiiiiiiii,"aw",@nobits
	.sectionflags	@""
	.align	16
	.zero		1024


//--------------------- .nv.shared._ZN2at6native51_GLOBAL__N__11011a27_18_DepthwiseConv3d_cu_35e0c7b528conv_depthwise3d_cuda_kernelIffLi3ELi3ELi3ELi1ELi1ELi1EEEvNS_27GenericPackedTensorAccessorIKT_Lm5ENS_16DefaultPtrTraitsEiEENS3_IS4_Lm5ES6_iEES7_PS5_iiiiiiiii --------------------------
	.section	.nv.shared._ZN2at6native51_GLOBAL__N__11011a27_18_DepthwiseConv3d_cu_35e0c7b528conv_depthwise3d_cuda_kernelIffLi3ELi3ELi3ELi1ELi1ELi1EEEvNS_27GenericPackedTensorAccessorIKT_Lm5ENS_16DefaultPtrTraitsEiEENS3_IS4_Lm5ES6_iEES7_PS5_iiiiiiiii,"aw",@nobits
	.sectionflags	@""
	.align	16
	.zero		1024


//--------------------- .nv.shared._ZN2at6native51_GLOBAL__N__11011a27_18_DepthwiseConv3d_cu_35e0c7b528conv_depthwise3d_cuda_kernelIddLin1ELin1ELin1ELin1ELin1ELin1EEEvNS_27GenericPackedTensorAccessorIKT_Lm5ENS_16DefaultPtrTraitsEiEENS3_IS4_Lm5ES6_iEES7_PS5_iiiiiiiii --------------------------
	.section	.nv.shared._ZN2at6native51_GLOBAL__N__11011a27_18_DepthwiseConv3d_cu_35e0c7b528conv_depthwise3d_cuda_kernelIddLin1ELin1ELin1ELin1ELin1ELin1EEEvNS_27GenericPackedTensorAccessorIKT_Lm5ENS_16DefaultPtrTraitsEiEENS3_IS4_Lm5ES6_iEES7_PS5_iiiiiiiii,"aw",@nobits
	.sectionflags	@""
	.align	16
	.zero		1024


//--------------------- .nv.shared._ZN2at6native51_GLOBAL__N__11011a27_18_DepthwiseConv3d_cu_35e0c7b528conv_depthwise3d_cuda_kernelIddLin1ELin1ELin1ELi1ELi1ELi1EEEvNS_27GenericPackedTensorAccessorIKT_Lm5ENS_16DefaultPtrTraitsEiEENS3_IS4_Lm5ES6_iEES7_PS5_iiiiiiiii --------------------------
	.section	.nv.shared._ZN2at6native51_GLOBAL__N__11011a27_18_DepthwiseConv3d_cu_35e0c7b528conv_depthwise3d_cuda_kernelIddLin1ELin1ELin1ELi1ELi1ELi1EEEvNS_27GenericPackedTensorAccessorIKT_Lm5ENS_16DefaultPtrTraitsEiEENS3_IS4_Lm5ES6_iEES7_PS5_iiiiiiiii,"aw",@nobits
	.sectionflags	@""
	.align	16
	.zero		1024


//--------------------- .nv.shared._ZN2at6native51_GLOBAL__N__11011a27_18_DepthwiseConv3d_cu_35e0c7b528conv_depthwise3d_cuda_kernelIddLi3ELi3ELi3ELi1ELi1ELi1EEEvNS_27GenericPackedTensorAccessorIKT_Lm5ENS_16DefaultPtrTraitsEiEENS3_IS4_Lm5ES6_iEES7_PS5_iiiiiiiii --------------------------
	.section	.nv.shared._ZN2at6native51_GLOBAL__N__11011a27_18_DepthwiseConv3d_cu_35e0c7b528conv_depthwise3d_cuda_kernelIddLi3ELi3ELi3ELi1ELi1ELi1EEEvNS_27GenericPackedTensorAccessorIKT_Lm5ENS_16DefaultPtrTraitsEiEENS3_IS4_Lm5ES6_iEES7_PS5_iiiiiiiii,"aw",@nobits
	.sectionflags	@""
	.align	16
	.zero		1024


//--------------------- .nv.constant0._ZN2at6native51_GLOBAL__N__11011a27_18_DepthwiseConv3d_cu_35e0c7b544conv_depthwise3d_cuda_backward_weight_kernelIN3c108BFloat16EfLin1ELin1EEEvNS_27GenericPackedTensorAccessorIKT_Lm5ENS_16DefaultPtrTraitsEiEES9_NS5_IS6_Lm5ES8_iEEiiiiiiiii --------------------------
	.section	.nv.constant0._ZN2at6native51_GLOBAL__N__11011a27_18_DepthwiseConv3d_cu_35e0c7b544conv_depthwise3d_cuda_backward_weight_kernelIN3c108BFloat16EfLin1ELin1EEEvNS_27GenericPackedTensorAccessorIKT_Lm5ENS_16DefaultPtrTraitsEiEES9_NS5_IS6_Lm5ES8_iEEiiiiiiiii,"a",@progbits
	.sectionflags	@""
	.align	4
.nv.constant0._ZN2at6native51_GLOBAL__N__11011a27_18_DepthwiseConv3d_cu_35e0c7b544conv_depthwise3d_cuda_backward_weight_kernelIN3c108BFloat16EfLin1ELin1EEEvNS_27GenericPackedTensorAccessorIKT_Lm5ENS_16DefaultPtrTraitsEiEES9_NS5_IS6_Lm5ES8_iEEiiiiiiiii:
	.zero		708


//--------------------- .nv.constant0._ZN2at6native51_GLOBAL__N__11011a27_18_DepthwiseConv3d_cu_35e0c7b544conv_depthwise3d_cuda_backward_weight_kernelIN3c108BFloat16EfLi2ELi2EEEvNS_27GenericPackedTensorAccessorIKT_Lm5ENS_16DefaultPtrTraitsEiEES9_NS5_IS6_Lm5ES8_iEEiiiiiiiii --------------------------
	.section	.nv.constant0._ZN2at6native51_GLOBAL__N__11011a27_18_DepthwiseConv3d_cu_35e0c7b544conv_depthwise3d_cuda_backward_weight_kernelIN3c108BFloat16EfLi2ELi2EEEvNS_27GenericPackedTensorAccessorIKT_Lm5ENS_16DefaultPtrTraitsEiEES9_NS5_IS6_Lm5ES8_iEEiiiiiiiii,"a",@progbits
	.sectionflags	@""
	.align	4
.nv.constant0._ZN2at6native51_GLOBAL__N__11011a27_18_DepthwiseConv3d_cu_35e0c7b544conv_depthwise3d_cuda_backward_weight_kernelIN3c108BFloat16EfLi2ELi2EEEvNS_27GenericPackedTensorAccessorIKT_Lm5ENS_16DefaultPtrTraitsEiEES9_NS5_IS6_Lm5ES8_iEEiiiiiiiii:
	.zero		708


//--------------------- .nv.constant0._ZN2at6native51_GLOBAL__N__11011a27_18_DepthwiseConv3d_cu_35e0c7b544conv_depthwise3d_cuda_backward_weight_kernelIN3c108BFloat16EfLi1ELi1EEEvNS_27GenericPackedTensorAccessorIKT_Lm5ENS_16DefaultPtrTraitsEiEES9_NS5_IS6_Lm5ES8_iEEiiiiiiiii --------------------------
	.section	.nv.constant0._ZN2at6native51_GLOBAL__N__11011a27_18_DepthwiseConv3d_cu_35e0c7b544conv_depthwise3d_cuda_backward_weight_kernelIN3c108BFloat16EfLi1ELi1EEEvNS_27GenericPackedTensorAccessorIKT_Lm5ENS_16DefaultPtrTraitsEiEES9_NS5_IS6_Lm5ES8_iEEiiiiiiiii,"a",@progbits
	.sectionflags	@""
	.align	4
.nv.constant0._ZN2at6native51_GLOBAL__N__11011a27_18_DepthwiseConv3d_cu_35e0c7b544conv_depthwise3d_cuda_backward_weight_kernelIN3c108BFloat16EfLi1ELi1EEEvNS_27GenericPackedTensorAccessorIKT_Lm5ENS_16DefaultPtrTraitsEiEES9_NS5_IS6_Lm5ES8_iEEiiiiiiiii:
	.zero		708


//--------------------- .nv.constant0._ZN2at6native51_GLOBAL__N__11011a27_18_DepthwiseConv3d_cu_35e0c7b544conv_depthwise3d_cuda_backward_weight_kernelIN3c104HalfEfLin1ELin1EEEvNS_27GenericPackedTensorAccessorIKT_Lm5ENS_16DefaultPtrTraitsEiEES9_NS5_IS6_Lm5ES8_iEEiiiiiiiii --------------------------
	.section	.nv.constant0._ZN2at6native51_GLOBAL__N__11011a27_18_DepthwiseConv3d_cu_35e0c7b544conv_depthwise3d_cuda_backward_weight_kernelIN3c104HalfEfLin1ELin1EEEvNS_27GenericPackedTensorAccessorIKT_Lm5ENS_16DefaultPtrTraitsEiEES9_NS5_IS6_Lm5ES8_iEEiiiiiiiii,"a",@progbits
	.sectionflags	@""
	.align	4
.nv.constant0._ZN2at6native51_GLOBAL__N__11011a27_18_DepthwiseConv3d_cu_35e0c7b544conv_depthwise3d_cuda_backward_weight_kernelIN3c104HalfEfLin1ELin1EEEvNS_27GenericPackedTensorAccessorIKT_Lm5ENS_16DefaultPtrTraitsEiEES9_NS5_IS6_Lm5ES8_iEEiiiiiiiii:
	.zero		708


//--------------------- .nv.constant0._ZN2at6native51_GLOBAL__N__11011a27_18_DepthwiseConv3d_cu_35e0c7b544conv_depthwise3d_cuda_backward_weight_kernelIN3c104HalfEfLi2ELi2EEEvNS_27GenericPackedTensorAccessorIKT_Lm5ENS_16DefaultPtrTraitsEiEES9_NS5_IS6_Lm5ES8_iEEiiiiiiiii --------------------------
	.section	.nv.constant0._ZN2at6native51_GLOBAL__N__11011a27_18_DepthwiseConv3d_cu_35e0c7b544conv_depthwise3d_cuda_backward_weight_kernelIN3c104HalfEfLi2ELi2EEEvNS_27GenericPackedTensorAccessorIKT_Lm5ENS_16DefaultPtrTraitsEiEES9_NS5_IS6_Lm5ES8_iEEiiiiiiiii,"a",@progbits
	.sectionflags	@""
	.align	4
.nv.constant0._ZN2at6native51_GLOBAL__N__11011a27_18_DepthwiseConv3d_cu_35e0c7b544conv_depthwise3d_cuda_backward_weight_kernelIN3c104HalfEfLi2ELi2EEEvNS_27GenericPackedTensorAccessorIKT_Lm5ENS_16DefaultPtrTraitsEiEES9_NS5_IS6_Lm5ES8_iEEiiiiiiiii:
	.zero		708


//--------------------- .nv.constant0._ZN2at6native51_GLOBAL__N__11011a27_18_DepthwiseConv3d_cu_35e0c7b544conv_depthwise3d_cuda_backward_weight_kernelIN3c104HalfEfLi1ELi1EEEvNS_27GenericPackedTensorAccessorIKT_Lm5ENS_16DefaultPtrTraitsEiEES9_NS5_IS6_Lm5ES8_iEEiiiiiiiii --------------------------
	.section	.nv.constant0._ZN2at6native51_GLOBAL__N__11011a27_18_DepthwiseConv3d_cu_35e0c7b544conv_depthwise3d_cuda_backward_weight_kernelIN3c104HalfEfLi1ELi1EEEvNS_27GenericPackedTensorAccessorIKT_Lm5ENS_16DefaultPtrTraitsEiEES9_NS5_IS6_Lm5ES8_iEEiiiiiiiii,"a",@progbits
	.sectionflags	@""
	.align	4
.nv.constant0._ZN2at6native51_GLOBAL__N__11011a27_18_DepthwiseConv3d_cu_35e0c7b544conv_depthwise3d_cuda_backward_weight_kernelIN3c104HalfEfLi1ELi1EEEvNS_27GenericPackedTensorAccessorIKT_Lm5ENS_16DefaultPtrTraitsEiEES9_NS5_IS6_Lm5ES8_iEEiiiiiiiii:
	.zero		708


//--------------------- .nv.constant0._ZN2at6native51_GLOBAL__N__11011a27_18_DepthwiseConv3d_cu_35e0c7b544conv_depthwise3d_cuda_backward_weight_kernelIffLin1ELin1EEEvNS_27GenericPackedTensorAccessorIKT_Lm5ENS_16DefaultPtrTraitsEiEES7_NS3_IS4_Lm5ES6_iEEiiiiiiiii --------------------------
	.section	.nv.constant0._ZN2at6native51_GLOBAL__N__11011a27_18_DepthwiseConv3d_cu_35e0c7b544conv_depthwise3d_cuda_backward_weight_kernelIffLin1ELin1EEEvNS_27GenericPackedTensorAccessorIKT_Lm5ENS_16DefaultPtrTraitsEiEES7_NS3_IS4_Lm5ES6_iEEiiiiiiiii,"a",@progbits
	.sectionflags	@""
	.align	4
.nv.constant0._ZN2at6native51_GLOBAL__N__11011a27_18_DepthwiseConv3d_cu_35e0c7b544conv_depthwise3d_cuda_backward_weight_kernelIffLin1ELin1EEEvNS_27GenericPackedTensorAccessorIKT_Lm5ENS_16DefaultPtrTraitsEiEES7_NS3_IS4_Lm5ES6_iEEiiiiiiiii:
	.zero		708


//--------------------- .nv.constant0._ZN2at6native51_GLOBAL__N__11011a27_18_DepthwiseConv3d_cu_35e0c7b544conv_depthwise3d_cuda_backward_weight_kernelIffLi2ELi2EEEvNS_27GenericPackedTensorAccessorIKT_Lm5ENS_16DefaultPtrTraitsEiEES7_NS3_IS4_Lm5ES6_iEEiiiiiiiii --------------------------
	.section	.nv.constant0._ZN2at6native51_GLOBAL__N__11011a27_18_DepthwiseConv3d_cu_35e0c7b544conv_depthwise3d_cuda_backward_weight_kernelIffLi2ELi2EEEvNS_27GenericPackedTensorAccessorIKT_Lm5ENS_16DefaultPtrTraitsEiEES7_NS3_IS4_Lm5ES6_iEEiiiiiiiii,"a",@progbits
	.sectionflags	@""
	.align	4
.nv.constant0._ZN2at6native51_GLOBAL__N__11011a27_18_DepthwiseConv3d_cu_35e0c7b544conv_depthwise3d_cuda_backward_weight_kernelIffLi2ELi2EEEvNS_27GenericPackedTensorAccessorIKT_Lm5ENS_16DefaultPtrTraitsEiEES7_NS3_IS4_Lm5ES6_iEEiiiiiiiii:
	.zero		708


//--------------------- .nv.constant0._ZN2at6native51_GLOBAL__N__11011a27_18_DepthwiseConv3d_cu_35e0c7b544conv_depthwise3d_cuda_backward_weight_kernelIffLi1ELi1EEEvNS_27GenericPackedTensorAccessorIKT_Lm5ENS_16DefaultPtrTraitsEiEES7_NS3_IS4_Lm5ES6_iEEiiiiiiiii --------------------------
	.section	.nv.constant0._ZN2at6native51_GLOBAL__N__11011a27_18_DepthwiseConv3d_cu_35e0c7b544conv_depthwise3d_cuda_backward_weight_kernelIffLi1ELi1EEEvNS_27GenericPackedTensorAccessorIKT_Lm5ENS_16DefaultPtrTraitsEiEES7_NS3_IS4_Lm5ES6_iEEiiiiiiiii,"a",@progbits
	.sectionflags	@""
	.align	4
.nv.constant0._ZN2at6native51_GLOBAL__N__11011a27_18_DepthwiseConv3d_cu_35e0c7b544conv_depthwise3d_cuda_backward_weight_kernelIffLi1ELi1EEEvNS_27GenericPackedTensorAccessorIKT_Lm5ENS_16DefaultPtrTraitsEiEES7_NS3_IS4_Lm5ES6_iEEiiiiiiiii:
	.zero		708


//--------------------- .nv.constant0._ZN2at6native51_GLOBAL__N__11011a27_18_DepthwiseConv3d_cu_35e0c7b544conv_depthwise3d_cuda_backward_weight_kernelIddLin1ELin1EEEvNS_27GenericPackedTensorAccessorIKT_Lm5ENS_16DefaultPtrTraitsEiEES7_NS3_IS4_Lm5ES6_iEEiiiiiiiii --------------------------
	.section	.nv.constant0._ZN2at6native51_GLOBAL__N__11011a27_18_DepthwiseConv3d_cu_35e0c7b544conv_depthwise3d_cuda_backward_weight_kernelIddLin1ELin1EEEvNS_27GenericPackedTensorAccessorIKT_Lm5ENS_16DefaultPtrTraitsEiEES7_NS3_IS4_Lm5ES6_iEEiiiiiiiii,"a",@progbits
	.sectionflags	@""
	.align	4
.nv.constant0._ZN2at6native51_GLOBAL__N__11011a27_18_DepthwiseConv3d_cu_35e0c7b544conv_depthwise3d_cuda_backward_weight_kernelIddLin1ELin1EEEvNS_27GenericPackedTensorAccessorIKT_Lm5ENS_16DefaultPtrTraitsEiEES7_NS3_IS4_Lm5ES6_iEEiiiiiiiii:
	.zero		708


//--------------------- .nv.constant0._ZN2at6native51_GLOBAL__N__11011a27_18_DepthwiseConv3d_cu_35e0c7b544conv_depthwise3d_cuda_backward_weight_kernelIddLi2ELi2EEEvNS_27GenericPackedTensorAccessorIKT_Lm5ENS_16DefaultPtrTraitsEiEES7_NS3_IS4_Lm5ES6_iEEiiiiiiiii --------------------------
	.section	.nv.constant0._ZN2at6native51_GLOBAL__N__11011a27_18_DepthwiseConv3d_cu_35e0c7b544conv_depthwise3d_cuda_backward_weight_kernelIddLi2ELi2EEEvNS_27GenericPackedTensorAccessorIKT_Lm5ENS_16DefaultPtrTraitsEiEES7_NS3_IS4_Lm5ES6_iEEiiiiiiiii,"a",@progbits
	.sectionflags	@""
	.align	4
.nv.constant0._ZN2at6native51_GLOBAL__N__11011a27_18_DepthwiseConv3d_cu_35e0c7b544conv_depthwise3d_cuda_backward_weight_kernelIddLi2ELi2EEEvNS_27GenericPackedTensorAccessorIKT_Lm5ENS_16DefaultPtrTraitsEiEES7_NS3_IS4_Lm5ES6_iEEiiiiiiiii:
	.zero		708


//--------------------- .nv.constant0._ZN2at6native51_GLOBAL__N__11011a27_18_DepthwiseConv3d_cu_35e0c7b544conv_depthwise3d_cuda_backward_weight_kernelIddLi1ELi1EEEvNS_27GenericPackedTensorAccessorIKT_Lm5ENS_16DefaultPtrTraitsEiEES7_NS3_IS4_Lm5ES6_iEEiiiiiiiii --------------------------
	.section	.nv.constant0._ZN2at6native51_GLOBAL__N__11011a27_18_DepthwiseConv3d_cu_35e0c7b544conv_depthwise3d_cuda_backward_weight_kernelIddLi1ELi1EEEvNS_27GenericPackedTensorAccessorIKT_Lm5ENS_16DefaultPtrTraitsEiEES7_NS3_IS4_Lm5ES6_iEEiiiiiiiii,"a",@progbits
	.sectionflags	@""
	.align	4
.nv.constant0._ZN2at6native51_GLOBAL__N__11011a27_18_DepthwiseConv3d_cu_35e0c7b544conv_depthwise3d_cuda_backward_weight_kernelIddLi1ELi1EEEvNS_27GenericPackedTensorAccessorIKT_Lm5ENS_16DefaultPtrTraitsEiEES7_NS3_IS4_Lm5ES6_iEEiiiiiiiii:
	.zero		708


//--------------------- .nv.constant0._ZN2at6native51_GLOBAL__N__11011a27_18_DepthwiseConv3d_cu_35e0c7b543conv_depthwise3d_cuda_backward_input_kernelIN3c108BFloat16EfLin1ELin1ELin1ELin1ELin1ELin1ELin1ELin1ELin1EEEvNS_27GenericPackedTensorAccessorIKT_Lm5ENS_16DefaultPtrTraitsEiEENS5_IS6_Lm5ES8_iEES9_iiiiiiiii --------------------------
	.section	.nv.constant0._ZN2at6native51_GLOBAL__N__11011a27_18_DepthwiseConv3d_cu_35e0c7b543conv_depthwise3d_cuda_backward_input_kernelIN3c108BFloat16EfLin1ELin1ELin1ELin1ELin1ELin1ELin1ELin1ELin1EEEvNS_27GenericPackedTensorAccessorIKT_Lm5ENS_16DefaultPtrTraitsEiEENS5_IS6_Lm5ES8_iEES9_iiiiiiiii,"a",@progbits
	.sectionflags	@""
	.align	4
.nv.constant0._ZN2at6native51_GLOBAL__N__11011a27_18_DepthwiseConv3d_cu_35e0c7b543conv_depthwise3d_cuda_backward_input_kernelIN3c108BFloat16EfLin1ELin1ELin1ELin1ELin1ELin1ELin1ELin1ELin1EEEvNS_27GenericPackedTensorAccessorIKT_Lm5ENS_16DefaultPtrTraitsEiEENS5_IS6_Lm5ES8_iEES9_iiiiiiiii:
	.zero		708


//--------------------- .nv.constant0._ZN2at6native51_GLOBAL__N__11011a27_18_DepthwiseConv3d_cu_35e0c7b543conv_depthwise3d_cuda_backward_input_kernelIN3c108BFloat16EfLi3ELi3ELi3ELin1ELin1ELin1ELin1ELin1ELin1EEEvNS_27GenericPackedTensorAccessorIKT_Lm5ENS_16DefaultPtrTraitsEiEENS5_IS6_Lm5ES8_iEES9_iiiiiiiii --------------------------
	.section	.nv.constant0._ZN2at6native51_GLOBAL__N__11011a27_18_DepthwiseConv3d_cu_35e0c7b543conv_depthwise3d_cuda_backward_input_kernelIN3c108BFloat16EfLi3ELi3ELi3ELin1ELin1ELin1ELin1ELin1ELin1EEEvNS_27GenericPackedTensorAccessorIKT_Lm5ENS_16DefaultPtrTraitsEiEENS5_IS6_Lm5ES8_iEES9_iiiiiiiii,"a",@progbits
	.sectionflags	@""
	.align	4
.nv.constant0._ZN2at6native51_GLOBAL__N__11011a27_18_DepthwiseConv3d_cu_35e0c7b543conv_depthwise3d_cuda_backward_input_kernelIN3c108BFloat16EfLi3ELi3ELi3ELin1ELin1ELin1ELin1ELin1ELin1EEEvNS_27GenericPackedTensorAccessorIKT_Lm5ENS_16DefaultPtrTraitsEiEENS5_IS6_Lm5ES8_iEES9_iiiiiiiii:
	.zero		708


//--------------------- .nv.constant0._ZN2at6native51_GLOBAL__N__11011a27_18_DepthwiseConv3d_cu_35e0c7b543conv_depthwise3d_cuda_backward_input_kernelIN3c108BFloat16EfLi3ELi3ELi3ELin1ELin1ELin1ELi1ELi1ELi1EEEvNS_27GenericPackedTensorAccessorIKT_Lm5ENS_16DefaultPtrTraitsEiEENS5_IS6_Lm5ES8_iEES9_iiiiiiiii --------------------------
	.section	.nv.constant0._ZN2at6native51_GLOBAL__N__11011a27_18_DepthwiseConv3d_cu_35e0c7b543conv_depthwise3d_cuda_backward_input_kernelIN3c108BFloat16EfLi3ELi3ELi3ELin1ELin1ELin1ELi1ELi1ELi1EEEvNS_27GenericPackedTensorAccessorIKT_Lm5ENS_16DefaultPtrTraitsEiEENS5_IS6_Lm5ES8_iEES9_iiiiiiiii,"a",@progbits
	.sectionflags	@""
	.align	4
.nv.constant0._ZN2at6native51_GLOBAL__N__11011a27_18_DepthwiseConv3d_cu_35e0c7b543conv_depthwise3d_cuda_backward_input_kernelIN3c108BFloat16EfLi3ELi3ELi3ELin1ELin1ELin1ELi1ELi1ELi1EEEvNS_27GenericPackedTensorAccessorIKT_Lm5ENS_16DefaultPtrTraitsEiEENS5_IS6_Lm5ES8_iEES9_iiiiiiiii:
	.zero		708


//--------------------- .nv.constant0._ZN2at6native51_GLOBAL__N__11011a27_18_DepthwiseConv3d_cu_35e0c7b543conv_depthwise3d_cuda_backward_input_kernelIN3c108BFloat16EfLi3ELi3ELi3ELi1ELi1ELi1ELin1ELin1ELin1EEEvNS_27GenericPackedTensorAccessorIKT_Lm5ENS_16DefaultPtrTraitsEiEENS5_IS6_Lm5ES8_iEES9_iiiiiiiii --------------------------
	.section	.nv.constant0._ZN2at6native51_GLOBAL__N__11011a27_18_DepthwiseConv3d_cu_35e0c7b543conv_depthwise3d_cuda_backward_input_kernelIN3c108BFloat16EfLi3ELi3ELi3ELi1ELi1ELi1ELin1ELin1ELin1EEEvNS_27GenericPackedTensorAccessorIKT_Lm5ENS_16DefaultPtrTraitsEiEENS5_IS6_Lm5ES8_iEES9_iiiiiiiii,"a",@progbits
	.sectionflags	@""
	.align	4
.nv.constant0._ZN2at6native51_GLOBAL__N__11011a27_18_DepthwiseConv3d_cu_35e0c7b543conv_depthwise3d_cuda_backward_input_kernelIN3c108BFloat16EfLi3ELi3ELi3ELi1ELi1ELi1ELin1ELin1ELin1EEEvNS_27GenericPackedTensorAccessorIKT_Lm5ENS_16DefaultPtrTraitsEiEENS5_IS6_Lm5ES8_iEES9_iiiiiiiii:
	.zero		708


//--------------------- .nv.constant0._ZN2at6native51_GLOBAL__N__11011a27_18_DepthwiseConv3d_cu_35e0c7b543conv_depthwise3d_cuda_backward_input_kernelIN3c108BFloat16EfLi3ELi3ELi3ELi1ELi1ELi1ELi1ELi1ELi1EEEvNS_27GenericPackedTensorAccessorIKT_Lm5ENS_16DefaultPtrTraitsEiEENS5_IS6_Lm5ES8_iEES9_iiiiiiiii --------------------------
	.section	.nv.constant0._ZN2at6native51_GLOBAL__N__11011a27_18_DepthwiseConv3d_cu_35e0c7b543conv_depthwise3d_cuda_backward_input_kernelIN3c108BFloat16EfLi3ELi3ELi3ELi1ELi1ELi1ELi1ELi1ELi1EEEvNS_27GenericPackedTensorAccessorIKT_Lm5ENS_16DefaultPtrTraitsEiEENS5_IS6_Lm5ES8_iEES9_iiiiiiiii,"a",@progbits
	.sectionflags	@""
	.align	4
.nv.constant0._ZN2at6native51_GLOBAL__N__11011a27_18_DepthwiseConv3d_cu_35e0c7b543conv_depthwise3d_cuda_backward_input_kernelIN3c108BFloat16EfLi3ELi3ELi3ELi1ELi1ELi1ELi1ELi1ELi1EEEvNS_27GenericPackedTensorAccessorIKT_Lm5ENS_16DefaultPtrTraitsEiEENS5_IS6_Lm5ES8_iEES9_iiiiiiiii:
	.zero		708


//--------------------- .nv.constant0._ZN2at6native51_GLOBAL__N__11011a27_18_DepthwiseConv3d_cu_35e0c7b543conv_depthwise3d_cuda_backward_input_kernelIN3c104HalfEfLin1ELin1ELin1ELin1ELin1ELin1ELin1ELin1ELin1EEEvNS_27GenericPackedTensorAccessorIKT_Lm5ENS_16DefaultPtrTraitsEiEENS5_IS6_Lm5ES8_iEES9_iiiiiiiii --------------------------
	.section	.nv.constant0._ZN2at6native51_GLOBAL__N__11011a27_18_DepthwiseConv3d_cu_35e0c7b543conv_depthwise3d_cuda_backward_input_kernelIN3c104HalfEfLin1ELin1ELin1ELin1ELin1ELin1ELin1ELin1ELin1EEEvNS_27GenericPackedTensorAccessorIKT_Lm5ENS_16DefaultPtrTraitsEiEENS5_IS6_Lm5ES8_iEES9_iiiiiiiii,"a",@progbits
	.sectionflags	@""
	.align	4
.nv.constant0._ZN2at6native51_GLOBAL__N__11011a27_18_DepthwiseConv3d_cu_35e0c7b543conv_depthwise3d_cuda_backward_input_kernelIN3c104HalfEfLin1ELin1ELin1ELin1ELin1ELin1ELin1ELin1ELin1EEEvNS_27GenericPackedTensorAccessorIKT_Lm5ENS_16DefaultPtrTraitsEiEENS5_IS6_Lm5ES8_iEES9_iiiiiiiii:
	.zero		708


//--------------------- .nv.constant0._ZN2at6native51_GLOBAL__N__11011a27_18_DepthwiseConv3d_cu_35e0c7b543conv_depthwise3d_cuda_backward_input_kernelIN3c104HalfEfLi3ELi3ELi3ELin1ELin1ELin1ELin1ELin1ELin1EEEvNS_27GenericPackedTensorAccessorIKT_Lm5ENS_16DefaultPtrTraitsEiEENS5_IS6_Lm5ES8_iEES9_iiiiiiiii --------------------------
	.section	.nv.constant0._ZN2at6native51_GLOBAL__N__11011a27_18_DepthwiseConv3d_cu_35e0c7b543conv_depthwise3d_cuda_backward_input_kernelIN3c104HalfEfLi3ELi3ELi3ELin1ELin1ELin1ELin1ELin1ELin1EEEvNS_27GenericPackedTensorAccessorIKT_Lm5ENS_16DefaultPtrTraitsEiEENS5_IS6_Lm5ES8_iEES9_iiiiiiiii,"a",@progbits
	.sectionflags	@""
	.align	4
.nv.constant0._ZN2at6native51_GLOBAL__N__11011a27_18_DepthwiseConv3d_cu_35e0c7b543conv_depthwise3d_cuda_backward_input_kernelIN3c104HalfEfLi3ELi3ELi3ELin1ELin1ELin1ELin1ELin1ELin1EEEvNS_27GenericPackedTensorAccessorIKT_Lm5ENS_16DefaultPtrTraitsEiEENS5_IS6_Lm5ES8_iEES9_iiiiiiiii:
	.zero		708


//--------------------- .nv.constant0._ZN2at6native51_GLOBAL__N__11011a27_18_DepthwiseConv3d_cu_35e0c7b543conv_depthwise3d_cuda_backward_input_kernelIN3c104HalfEfLi3ELi3ELi3ELin1ELin1ELin1ELi1ELi1ELi1EEEvNS_27GenericPackedTensorAccessorIKT_Lm5ENS_16DefaultPtrTraitsEiEENS5_IS6_Lm5ES8_iEES9_iiiiiiiii --------------------------
	.section	.nv.constant0._ZN2at6native51_GLOBAL__N__11011a27_18_DepthwiseConv3d_cu_35e0c7b543conv_depthwise3d_cuda_backward_input_kernelIN3c104HalfEfLi3ELi3ELi3ELin1ELin1ELin1ELi1ELi1ELi1EEEvNS_27GenericPackedTensorAccessorIKT_Lm5ENS_16DefaultPtrTraitsEiEENS5_IS6_Lm5ES8_iEES9_iiiiiiiii,"a",@progbits
	.sectionflags	@""
	.align	4
.nv.constant0._ZN2at6native51_GLOBAL__N__11011a27_18_DepthwiseConv3d_cu_35e0c7b543conv_depthwise3d_cuda_backward_input_kernelIN3c104HalfEfLi3ELi3ELi3ELin1ELin1ELin1ELi1ELi1ELi1EEEvNS_27GenericPackedTensorAccessorIKT_Lm5ENS_16DefaultPtrTraitsEiEENS5_IS6_Lm5ES8_iEES9_iiiiiiiii:
	.zero		708


//--------------------- .nv.constant0._ZN2at6native51_GLOBAL__N__11011a27_18_DepthwiseConv3d_cu_35e0c7b543conv_depthwise3d_cuda_backward_input_kernelIN3c104HalfEfLi3ELi3ELi3ELi1ELi1ELi1ELin1ELin1ELin1EEEvNS_27GenericPackedTensorAccessorIKT_Lm5ENS_16DefaultPtrTraitsEiEENS5_IS6_Lm5ES8_iEES9_iiiiiiiii --------------------------
	.section	.nv.constant0._ZN2at6native51_GLOBAL__N__11011a27_18_DepthwiseConv3d_cu_35e0c7b543conv_depthwise3d_cuda_backward_input_kernelIN3c104HalfEfLi3ELi3ELi3ELi1ELi1ELi1ELin1ELin1ELin1EEEvNS_27GenericPackedTensorAccessorIKT_Lm5ENS_16DefaultPtrTraitsEiEENS5_IS6_Lm5ES8_iEES9_iiiiiiiii,"a",@progbits
	.sectionflags	@""
	.align	4
.nv.constant0._ZN2at6native51_GLOBAL__N__11011a27_18_DepthwiseConv3d_cu_35e0c7b543conv_depthwise3d_cuda_backward_input_kernelIN3c104HalfEfLi3ELi3ELi3ELi1ELi1ELi1ELin1ELin1ELin1EEEvNS_27GenericPackedTensorAccessorIKT_Lm5ENS_16DefaultPtrTraitsEiEENS5_IS6_Lm5ES8_iEES9_iiiiiiiii:
	.zero		708


//--------------------- .nv.constant0._ZN2at6native51_GLOBAL__N__11011a27_18_DepthwiseConv3d_cu_35e0c7b543conv_depthwise3d_cuda_backward_input_kernelIN3c104HalfEfLi3ELi3ELi3ELi1ELi1ELi1ELi1ELi1ELi1EEEvNS_27GenericPackedTensorAccessorIKT_Lm5ENS_16DefaultPtrTraitsEiEENS5_IS6_Lm5ES8_iEES9_iiiiiiiii --------------------------
	.section	.nv.constant0._ZN2at6native51_GLOBAL__N__11011a27_18_DepthwiseConv3d_cu_35e0c7b543conv_depthwise3d_cuda_backward_input_kernelIN3c104HalfEfLi3ELi3ELi3ELi1ELi1ELi1ELi1ELi1ELi1EEEvNS_27GenericPackedTensorAccessorIKT_Lm5ENS_16DefaultPtrTraitsEiEENS5_IS6_Lm5ES8_iEES9_iiiiiiiii,"a",@progbits
	.sectionflags	@""
	.align	4
.nv.constant0._ZN2at6native51_GLOBAL__N__11011a27_18_DepthwiseConv3d_cu_35e0c7b543conv_depthwise3d_cuda_backward_input_kernelIN3c104HalfEfLi3ELi3ELi3ELi1ELi1ELi1ELi1ELi1ELi1EEEvNS_27GenericPackedTensorAccessorIKT_Lm5ENS_16DefaultPtrTraitsEiEENS5_IS6_Lm5ES8_iEES9_iiiiiiiii:
	.zero		708


//--------------------- .nv.constant0._ZN2at6native51_GLOBAL__N__11011a27_18_DepthwiseConv3d_cu_35e0c7b543conv_depthwise3d_cuda_backward_input_kernelIffLin1ELin1ELin1ELin1ELin1ELin1ELin1ELin1ELin1EEEvNS_27GenericPackedTensorAccessorIKT_Lm5ENS_16DefaultPtrTraitsEiEENS3_IS4_Lm5ES6_iEES7_iiiiiiiii --------------------------
	.section	.nv.constant0._ZN2at6native51_GLOBAL__N__11011a27_18_DepthwiseConv3d_cu_35e0c7b543conv_depthwise3d_cuda_backward_input_kernelIffLin1ELin1ELin1ELin1ELin1ELin1ELin1ELin1ELin1EEEvNS_27GenericPackedTensorAccessorIKT_Lm5ENS_16DefaultPtrTraitsEiEENS3_IS4_Lm5ES6_iEES7_iiiiiiiii,"a",@progbits
	.sectionflags	@""
	.align	4
.nv.constant0._ZN2at6native51_GLOBAL__N__11011a27_18_DepthwiseConv3d_cu_35e0c7b543conv_depthwise3d_cuda_backward_input_kernelIffLin1ELin1ELin1ELin1ELin1ELin1ELin1ELin1ELin1EEEvNS_27GenericPackedTensorAccessorIKT_Lm5ENS_16DefaultPtrTraitsEiEENS3_IS4_Lm5ES6_iEES7_iiiiiiiii:
	.zero		708


//--------------------- .nv.constant0._ZN2at6native51_GLOBAL__N__11011a27_18_DepthwiseConv3d_cu_35e0c7b543conv_depthwise3d_cuda_backward_input_kernelIffLi3ELi3ELi3ELin1ELin1ELin1ELin1ELin1ELin1EEEvNS_27GenericPackedTensorAccessorIKT_Lm5ENS_16DefaultPtrTraitsEiEENS3_IS4_Lm5ES6_iEES7_iiiiiiiii --------------------------
	.section	.nv.constant0._ZN2at6native51_GLOBAL__N__11011a27_18_DepthwiseConv3d_cu_35e0c7b543conv_depthwise3d_cuda_backward_input_kernelIffLi3ELi3ELi3ELin1ELin1ELin1ELin1ELin1ELin1EEEvNS_27GenericPackedTensorAccessorIKT_Lm5ENS_16DefaultPtrTraitsEiEENS3_IS4_Lm5ES6_iEES7_iiiiiiiii,"a",@progbits
	.sectionflags	@""
	.align	4
.nv.constant0._ZN2at6native51_GLOBAL__N__11011a27_18_DepthwiseConv3d_cu_35e0c7b543conv_depthwise3d_cuda_backward_input_kernelIffLi3ELi3ELi3ELin1ELin1ELin1ELin1ELin1ELin1EEEvNS_27GenericPackedTensorAccessorIKT_Lm5ENS_16DefaultPtrTraitsEiEENS3_IS4_Lm5ES6_iEES7_iiiiiiiii:
	.zero		708


//--------------------- .nv.constant0._ZN2at6native51_GLOBAL__N__11011a27_18_DepthwiseConv3d_cu_35e0c7b543conv_depthwise3d_cuda_backward_input_kernelIffLi3ELi3ELi3ELin1ELin1ELin1ELi1ELi1ELi1EEEvNS_27GenericPackedTensorAccessorIKT_Lm5ENS_16DefaultPtrTraitsEiEENS3_IS4_Lm5ES6_iEES7_iiiiiiiii --------------------------
	.section	.nv.constant0._ZN2at6native51_GLOBAL__N__11011a27_18_DepthwiseConv3d_cu_35e0c7b543conv_depthwise3d_cuda_backward_input_kernelIffLi3ELi3ELi3ELin1ELin1ELin1ELi1ELi1ELi1EEEvNS_27GenericPackedTensorAccessorIKT_Lm5ENS_16DefaultPtrTraitsEiEENS3_IS4_Lm5ES6_iEES7_iiiiiiiii,"a",@progbits
	.sectionflags	@""
	.align	4
.nv.constant0._ZN2at6native51_GLOBAL__N__11011a27_18_DepthwiseConv3d_cu_35e0c7b543conv_depthwise3d_cuda_backward_input_kernelIffLi3ELi3ELi3ELin1ELin1ELin1ELi1ELi1ELi1EEEvNS_27GenericPackedTensorAccessorIKT_Lm5ENS_16DefaultPtrTraitsEiEENS3_IS4_Lm5ES6_iEES7_iiiiiiiii:
	.zero		708


//--------------------- .nv.constant0._ZN2at6native51_GLOBAL__N__11011a27_18_DepthwiseConv3d_cu_35e0c7b543conv_depthwise3d_cuda_backward_input_kernelIffLi3ELi3ELi3ELi1ELi1ELi1ELin1ELin1ELin1EEEvNS_27GenericPackedTensorAccessorIKT_Lm5ENS_16DefaultPtrTraitsEiEENS3_IS4_Lm5ES6_iEES7_iiiiiiiii --------------------------
	.section	.nv.constant0._ZN2at6native51_GLOBAL__N__11011a27_18_DepthwiseConv3d_cu_35e0c7b543conv_depthwise3d_cuda_backward_input_kernelIffLi3ELi3ELi3ELi1ELi1ELi1ELin1ELin1ELin1EEEvNS_27GenericPackedTensorAccessorIKT_Lm5ENS_16DefaultPtrTraitsEiEENS3_IS4_Lm5ES6_iEES7_iiiiiiiii,"a",@progbits
	.sectionflags	@""
	.align	4
.nv.constant0._ZN2at6native51_GLOBAL__N__11011a27_18_DepthwiseConv3d_cu_35e0c7b543conv_depthwise3d_cuda_backward_input_kernelIffLi3ELi3ELi3ELi1ELi1ELi1ELin1ELin1ELin1EEEvNS_27GenericPackedTensorAccessorIKT_Lm5ENS_16DefaultPtrTraitsEiEENS3_IS4_Lm5ES6_iEES7_iiiiiiiii:
	.zero		708


//--------------------- .nv.constant0._ZN2at6native51_GLOBAL__N__11011a27_18_DepthwiseConv3d_cu_35e0c7b543conv_depthwise3d_cuda_backward_input_kernelIffLi3ELi3ELi3ELi1ELi1ELi1ELi1ELi1ELi1EEEvNS_27GenericPackedTensorAccessorIKT_Lm5ENS_16DefaultPtrTraitsEiEENS3_IS4_Lm5ES6_iEES7_iiiiiiiii --------------------------
	.section	.nv.constant0._ZN2at6native51_GLOBAL__N__11011a27_18_DepthwiseConv3d_cu_35e0c7b543conv_depthwise3d_cuda_backward_input_kernelIffLi3ELi3ELi3ELi1ELi1ELi1ELi1ELi1ELi1EEEvNS_27GenericPackedTensorAccessorIKT_Lm5ENS_16DefaultPtrTraitsEiEENS3_IS4_Lm5ES6_iEES7_iiiiiiiii,"a",@progbits
	.sectionflags	@""
	.align	4
.nv.constant0._ZN2at6native51_GLOBAL__N__11011a27_18_DepthwiseConv3d_cu_35e0c7b543conv_depthwise3d_cuda_backward_input_kernelIffLi3ELi3ELi3ELi1ELi1ELi1ELi1ELi1ELi1EEEvNS_27GenericPackedTensorAccessorIKT_Lm5ENS_16DefaultPtrTraitsEiEENS3_IS4_Lm5ES6_iEES7_iiiiiiiii:
	.zero		708


//--------------------- .nv.constant0._ZN2at6native51_GLOBAL__N__11011a27_18_DepthwiseConv3d_cu_35e0c7b543conv_depthwise3d_cuda_backward_input_kernelIddLin1ELin1ELin1ELin1ELin1ELin1ELin1ELin1ELin1EEEvNS_27GenericPackedTensorAccessorIKT_Lm5ENS_16DefaultPtrTraitsEiEENS3_IS4_Lm5ES6_iEES7_iiiiiiiii --------------------------
	.section	.nv.constant0._ZN2at6native51_GLOBAL__N__11011a27_18_DepthwiseConv3d_cu_35e0c7b543conv_depthwise3d_cuda_backward_input_kernelIddLin1ELin1ELin1ELin1ELin1ELin1ELin1ELin1ELin1EEEvNS_27GenericPackedTensorAccessorIKT_Lm5ENS_16DefaultPtrTraitsEiEENS3_IS4_Lm5ES6_iEES7_iiiiiiiii,"a",@progbits
	.sectionflags	@""
	.align	4
.nv.constant0._ZN2at6native51_GLOBAL__N__11011a27_18_DepthwiseConv3d_cu_35e0c7b543conv_depthwise3d_cuda_backward_input_kernelIddLin1ELin1ELin1ELin1ELin1ELin1ELin1ELin1ELin1EEEvNS_27GenericPackedTensorAccessorIKT_Lm5ENS_16DefaultPtrTraitsEiEENS3_IS4_Lm5ES6_iEES7_iiiiiiiii:
	.zero		708


//--------------------- .nv.constant0._ZN2at6native51_GLOBAL__N__11011a27_18_DepthwiseConv3d_cu_35e0c7b543conv_depthwise3d_cuda_backward_input_kernelIddLi3ELi3ELi3ELin1ELin1ELin1ELin1ELin1ELin1EEEvNS_27GenericPackedTensorAccessorIKT_Lm5ENS_16DefaultPtrTraitsEiEENS3_IS4_Lm5ES6_iEES7_iiiiiiiii --------------------------
	.section	.nv.constant0._ZN2at6native51_GLOBAL__N__11011a27_18_DepthwiseConv3d_cu_35e0c7b543conv_depthwise3d_cuda_backward_input_kernelIddLi3ELi3ELi3ELin1ELin1ELin1ELin1ELin1ELin1EEEvNS_27GenericPackedTensorAccessorIKT_Lm5ENS_16DefaultPtrTraitsEiEENS3_IS4_Lm5ES6_iEES7_iiiiiiiii,"a",@progbits
	.sectionflags	@""
	.align	4
.nv.constant0._ZN2at6native51_GLOBAL__N__11011a27_18_DepthwiseConv3d_cu_35e0c7b543conv_depthwise3d_cuda_backward_input_kernelIddLi3ELi3ELi3ELin1ELin1ELin1ELin1ELin1ELin1EEEvNS_27GenericPackedTensorAccessorIKT_Lm5ENS_16DefaultPtrTraitsEiEENS3_IS4_Lm5ES6_iEES7_iiiiiiiii:
	.zero		708


//--------------------- .nv.constant0._ZN2at6native51_GLOBAL__N__11011a27_18_DepthwiseConv3d_cu_35e0c7b543conv_depthwise3d_cuda_backward_input_kernelIddLi3ELi3ELi3ELin1ELin1ELin1ELi1ELi1ELi1EEEvNS_27GenericPackedTensorAccessorIKT_Lm5ENS_16DefaultPtrTraitsEiEENS3_IS4_Lm5ES6_iEES7_iiiiiiiii --------------------------
	.section	.nv.constant0._ZN2at6native51_GLOBAL__N__11011a27_18_DepthwiseConv3d_cu_35e0c7b543conv_depthwise3d_cuda_backward_input_kernelIddLi3ELi3ELi3ELin1ELin1ELin1ELi1ELi1ELi1EEEvNS_27GenericPackedTensorAccessorIKT_Lm5ENS_16DefaultPtrTraitsEiEENS3_IS4_Lm5ES6_iEES7_iiiiiiiii,"a",@progbits
	.sectionflags	@""
	.align	4
.nv.constant0._ZN2at6native51_GLOBAL__N__11011a27_18_DepthwiseConv3d_cu_35e0c7b543conv_depthwise3d_cuda_backward_input_kernelIddLi3ELi3ELi3ELin1ELin1ELin1ELi1ELi1ELi1EEEvNS_27GenericPackedTensorAccessorIKT_Lm5ENS_16DefaultPtrTraitsEiEENS3_IS4_Lm5ES6_iEES7_iiiiiiiii:
	.zero		708


//--------------------- .nv.constant0._ZN2at6native51_GLOBAL__N__11011a27_18_DepthwiseConv3d_cu_35e0c7b543conv_depthwise3d_cuda_backward_input_kernelIddLi3ELi3ELi3ELi1ELi1ELi1ELin1ELin1ELin1EEEvNS_27GenericPackedTensorAccessorIKT_Lm5ENS_16DefaultPtrTraitsEiEENS3_IS4_Lm5ES6_iEES7_iiiiiiiii --------------------------
	.section	.nv.constant0._ZN2at6native51_GLOBAL__N__11011a27_18_DepthwiseConv3d_cu_35e0c7b543conv_depthwise3d_cuda_backward_input_kernelIddLi3ELi3ELi3ELi1ELi1ELi1ELin1ELin1ELin1EEEvNS_27GenericPackedTensorAccessorIKT_Lm5ENS_16DefaultPtrTraitsEiEENS3_IS4_Lm5ES6_iEES7_iiiiiiiii,"a",@progbits
	.sectionflags	@""
	.align	4
.nv.constant0._ZN2at6native51_GLOBAL__N__11011a27_18_DepthwiseConv3d_cu_35e0c7b543conv_depthwise3d_cuda_backward_input_kernelIddLi3ELi3ELi3ELi1ELi1ELi1ELin1ELin1ELin1EEEvNS_27GenericPackedTensorAccessorIKT_Lm5ENS_16DefaultPtrTraitsEiEENS3_IS4_Lm5ES6_iEES7_iiiiiiiii:
	.zero		708


//--------------------- .nv.constant0._ZN2at6native51_GLOBAL__N__11011a27_18_DepthwiseConv3d_cu_35e0c7b543conv_depthwise3d_cuda_backward_input_kernelIddLi3ELi3ELi3ELi1ELi1ELi1ELi1ELi1ELi1EEEvNS_27GenericPackedTensorAccessorIKT_Lm5ENS_16DefaultPtrTraitsEiEENS3_IS4_Lm5ES6_iEES7_iiiiiiiii --------------------------
	.section	.nv.constant0._ZN2at6native51_GLOBAL__N__11011a27_18_DepthwiseConv3d_cu_35e0c7b543conv_depthwise3d_cuda_backward_input_kernelIddLi3ELi3ELi3ELi1ELi1ELi1ELi1ELi1ELi1EEEvNS_27GenericPackedTensorAccessorIKT_Lm5ENS_16DefaultPtrTraitsEiEENS3_IS4_Lm5ES6_iEES7_iiiiiiiii,"a",@progbits
	.sectionflags	@""
	.align	4
.nv.constant0._ZN2at6native51_GLOBAL__N__11011a27_18_DepthwiseConv3d_cu_35e0c7b543conv_depthwise3d_cuda_backward_input_kernelIddLi3ELi3ELi3ELi1ELi1ELi1ELi1ELi1ELi1EEEvNS_27GenericPackedTensorAccessorIKT_Lm5ENS_16DefaultPtrTraitsEiEENS3_IS4_Lm5ES6_iEES7_iiiiiiiii:
	.zero		708


//--------------------- .nv.constant0._ZN2at6native51_GLOBAL__N__11011a27_18_DepthwiseConv3d_cu_35e0c7b528conv_depthwise3d_cuda_kernelIN3c108BFloat16EfLin1ELin1ELin1ELin1ELin1ELin1EEEvNS_27GenericPackedTensorAccessorIKT_Lm5ENS_16DefaultPtrTraitsEiEENS5_IS6_Lm5ES8_iEES9_PS7_iiiiiiiii --------------------------
	.section	.nv.constant0._ZN2at6native51_GLOBAL__N__11011a27_18_DepthwiseConv3d_cu_35e0c7b528conv_depthwise3d_cuda_kernelIN3c108BFloat16EfLin1ELin1ELin1ELin1ELin1ELin1EEEvNS_27GenericPackedTensorAccessorIKT_Lm5ENS_16DefaultPtrTraitsEiEENS5_IS6_Lm5ES8_iEES9_PS7_iiiiiiiii,"a",@progbits
	.sectionflags	@""
	.align	4
.nv.constant0._ZN2at6native51_GLOBAL__N__11011a27_18_DepthwiseConv3d_cu_35e0c7b528conv_depthwise3d_cuda_kernelIN3c108BFloat16EfLin1ELin1ELin1ELin1ELin1ELin1EEEvNS_27GenericPackedTensorAccessorIKT_Lm5ENS_16DefaultPtrTraitsEiEENS5_IS6_Lm5ES8_iEES9_PS7_iiiiiiiii:
	.zero		716


//--------------------- .nv.constant0._ZN2at6native51_GLOBAL__N__11011a27_18_DepthwiseConv3d_cu_35e0c7b528conv_depthwise3d_cuda_kernelIN3c108BFloat16EfLin1ELin1ELin1ELi1ELi1ELi1EEEvNS_27GenericPackedTensorAccessorIKT_Lm5ENS_16DefaultPtrTraitsEiEENS5_IS6_Lm5ES8_iEES9_PS7_iiiiiiiii --------------------------
	.section	.nv.constant0._ZN2at6native51_GLOBAL__N__11011a27_18_DepthwiseConv3d_cu_35e0c7b528conv_depthwise3d_cuda_kernelIN3c108BFloat16EfLin1ELin1ELin1ELi1ELi1ELi1EEEvNS_27GenericPackedTensorAccessorIKT_Lm5ENS_16DefaultPtrTraitsEiEENS5_IS6_Lm5ES8_iEES9_PS7_iiiiiiiii,"a",@progbits
	.sectionflags	@""
	.align	4
.nv.constant0._ZN2at6native51_GLOBAL__N__11011a27_18_DepthwiseConv3d_cu_35e0c7b528conv_depthwise3d_cuda_kernelIN3c108BFloat16EfLin1ELin1ELin1ELi1ELi1ELi1EEEvNS_27GenericPackedTensorAccessorIKT_Lm5ENS_16DefaultPtrTraitsEiEENS5_IS6_Lm5ES8_iEES9_PS7_iiiiiiiii:
	.zero		716


//--------------------- .nv.constant0._ZN2at6native51_GLOBAL__N__11011a27_18_DepthwiseConv3d_cu_35e0c7b528conv_depthwise3d_cuda_kernelIN3c108BFloat16EfLi3ELi3ELi3ELi1ELi1ELi1EEEvNS_27GenericPackedTensorAccessorIKT_Lm5ENS_16DefaultPtrTraitsEiEENS5_IS6_Lm5ES8_iEES9_PS7_iiiiiiiii --------------------------
	.section	.nv.constant0._ZN2at6native51_GLOBAL__N__11011a27_18_DepthwiseConv3d_cu_35e0c7b528conv_depthwise3d_cuda_kernelIN3c108BFloat16EfLi3ELi3ELi3ELi1ELi1ELi1EEEvNS_27GenericPackedTensorAccessorIKT_Lm5ENS_16DefaultPtrTraitsEiEENS5_IS6_Lm5ES8_iEES9_PS7_iiiiiiiii,"a",@progbits
	.sectionflags	@""
	.align	4
.nv.constant0._ZN2at6native51_GLOBAL__N__11011a27_18_DepthwiseConv3d_cu_35e0c7b528conv_depthwise3d_cuda_kernelIN3c108BFloat16EfLi3ELi3ELi3ELi1ELi1ELi1EEEvNS_27GenericPackedTensorAccessorIKT_Lm5ENS_16DefaultPtrTraitsEiEENS5_IS6_Lm5ES8_iEES9_PS7_iiiiiiiii:
	.zero		716


//--------------------- .nv.constant0._ZN2at6native51_GLOBAL__N__11011a27_18_DepthwiseConv3d_cu_35e0c7b528conv_depthwise3d_cuda_kernelIN3c104HalfEfLin1ELin1ELin1ELin1ELin1ELin1EEEvNS_27GenericPackedTensorAccessorIKT_Lm5ENS_16DefaultPtrTraitsEiEENS5_IS6_Lm5ES8_iEES9_PS7_iiiiiiiii --------------------------
	.section	.nv.constant0._ZN2at6native51_GLOBAL__N__11011a27_18_DepthwiseConv3d_cu_35e0c7b528conv_depthwise3d_cuda_kernelIN3c104HalfEfLin1ELin1ELin1ELin1ELin1ELin1EEEvNS_27GenericPackedTensorAccessorIKT_Lm5ENS_16DefaultPtrTraitsEiEENS5_IS6_Lm5ES8_iEES9_PS7_iiiiiiiii,"a",@progbits
	.sectionflags	@""
	.align	4
.nv.constant0._ZN2at6native51_GLOBAL__N__11011a27_18_DepthwiseConv3d_cu_35e0c7b528conv_depthwise3d_cuda_kernelIN3c104HalfEfLin1ELin1ELin1ELin1ELin1ELin1EEEvNS_27GenericPackedTensorAccessorIKT_Lm5ENS_16DefaultPtrTraitsEiEENS5_IS6_Lm5ES8_iEES9_PS7_iiiiiiiii:
	.zero		716


//--------------------- .nv.constant0._ZN2at6native51_GLOBAL__N__11011a27_18_DepthwiseConv3d_cu_35e0c7b528conv_depthwise3d_cuda_kernelIN3c104HalfEfLin1ELin1ELin1ELi1ELi1ELi1EEEvNS_27GenericPackedTensorAccessorIKT_Lm5ENS_16DefaultPtrTraitsEiEENS5_IS6_Lm5ES8_iEES9_PS7_iiiiiiiii --------------------------
	.section	.nv.constant0._ZN2at6native51_GLOBAL__N__11011a27_18_DepthwiseConv3d_cu_35e0c7b528conv_depthwise3d_cuda_kernelIN3c104HalfEfLin1ELin1ELin1ELi1ELi1ELi1EEEvNS_27GenericPackedTensorAccessorIKT_Lm5ENS_16DefaultPtrTraitsEiEENS5_IS6_Lm5ES8_iEES9_PS7_iiiiiiiii,"a",@progbits
	.sectionflags	@""
	.align	4
.nv.constant0._ZN2at6native51_GLOBAL__N__11011a27_18_DepthwiseConv3d_cu_35e0c7b528conv_depthwise3d_cuda_kernelIN3c104HalfEfLin1ELin1ELin1ELi1ELi1ELi1EEEvNS_27GenericPackedTensorAccessorIKT_Lm5ENS_16DefaultPtrTraitsEiEENS5_IS6_Lm5ES8_iEES9_PS7_iiiiiiiii:
	.zero		716


//--------------------- .nv.constant0._ZN2at6native51_GLOBAL__N__11011a27_18_DepthwiseConv3d_cu_35e0c7b528conv_depthwise3d_cuda_kernelIN3c104HalfEfLi3ELi3ELi3ELi1ELi1ELi1EEEvNS_27GenericPackedTensorAccessorIKT_Lm5ENS_16DefaultPtrTraitsEiEENS5_IS6_Lm5ES8_iEES9_PS7_iiiiiiiii --------------------------
	.section	.nv.constant0._ZN2at6native51_GLOBAL__N__11011a27_18_DepthwiseConv3d_cu_35e0c7b528conv_depthwise3d_cuda_kernelIN3c104HalfEfLi3ELi3ELi3ELi1ELi1ELi1EEEvNS_27GenericPackedTensorAccessorIKT_Lm5ENS_16DefaultPtrTraitsEiEENS5_IS6_Lm5ES8_iEES9_PS7_iiiiiiiii,"a",@progbits
	.sectionflags	@""
	.align	4
.nv.constant0._ZN2at6native51_GLOBAL__N__11011a27_18_DepthwiseConv3d_cu_35e0c7b528conv_depthwise3d_cuda_kernelIN3c104HalfEfLi3ELi3ELi3ELi1ELi1ELi1EEEvNS_27GenericPackedTensorAccessorIKT_Lm5ENS_16DefaultPtrTraitsEiEENS5_IS6_Lm5ES8_iEES9_PS7_iiiiiiiii:
	.zero		716


//--------------------- .nv.constant0._ZN2at6native51_GLOBAL__N__11011a27_18_DepthwiseConv3d_cu_35e0c7b528conv_depthwise3d_cuda_kernelIffLin1ELin1ELin1ELin1ELin1ELin1EEEvNS_27GenericPackedTensorAccessorIKT_Lm5ENS_16DefaultPtrTraitsEiEENS3_IS4_Lm5ES6_iEES7_PS5_iiiiiiiii --------------------------
	.section	.nv.constant0._ZN2at6native51_GLOBAL__N__11011a27_18_DepthwiseConv3d_cu_35e0c7b528conv_depthwise3d_cuda_kernelIffLin1ELin1ELin1ELin1ELin1ELin1EEEvNS_27GenericPackedTensorAccessorIKT_Lm5ENS_16DefaultPtrTraitsEiEENS3_IS4_Lm5ES6_iEES7_PS5_iiiiiiiii,"a",@progbits
	.sectionflags	@""
	.align	4
.nv.constant0._ZN2at6native51_GLOBAL__N__11011a27_18_DepthwiseConv3d_cu_35e0c7b528conv_depthwise3d_cuda_kernelIffLin1ELin1ELin1ELin1ELin1ELin1EEEvNS_27GenericPackedTensorAccessorIKT_Lm5ENS_16DefaultPtrTraitsEiEENS3_IS4_Lm5ES6_iEES7_PS5_iiiiiiiii:
	.zero		716


//--------------------- .nv.constant0._ZN2at6native51_GLOBAL__N__11011a27_18_DepthwiseConv3d_cu_35e0c7b528conv_depthwise3d_cuda_kernelIffLin1ELin1ELin1ELi1ELi1ELi1EEEvNS_27GenericPackedTensorAccessorIKT_Lm5ENS_16DefaultPtrTraitsEiEENS3_IS4_Lm5ES6_iEES7_PS5_iiiiiiiii --------------------------
	.section	.nv.constant0._ZN2at6native51_GLOBAL__N__11011a27_18_DepthwiseConv3d_cu_35e0c7b528conv_depthwise3d_cuda_kernelIffLin1ELin1ELin1ELi1ELi1ELi1EEEvNS_27GenericPackedTensorAccessorIKT_Lm5ENS_16DefaultPtrTraitsEiEENS3_IS4_Lm5ES6_iEES7_PS5_iiiiiiiii,"a",@progbits
	.sectionflags	@""
	.align	4
.nv.constant0._ZN2at6native51_GLOBAL__N__11011a27_18_DepthwiseConv3d_cu_35e0c7b528conv_depthwise3d_cuda_kernelIffLin1ELin1ELin1ELi1ELi1ELi1EEEvNS_27GenericPackedTensorAccessorIKT_Lm5ENS_16DefaultPtrTraitsEiEENS3_IS4_Lm5ES6_iEES7_PS5_iiiiiiiii:
	.zero		716


//--------------------- .nv.constant0._ZN2at6native51_GLOBAL__N__11011a27_18_DepthwiseConv3d_cu_35e0c7b528conv_depthwise3d_cuda_kernelIffLi3ELi3ELi3ELi1ELi1ELi1EEEvNS_27GenericPackedTensorAccessorIKT_Lm5ENS_16DefaultPtrTraitsEiEENS3_IS4_Lm5ES6_iEES7_PS5_iiiiiiiii --------------------------
	.section	.nv.constant0._ZN2at6native51_GLOBAL__N__11011a27_18_DepthwiseConv3d_cu_35e0c7b528conv_depthwise3d_cuda_kernelIffLi3ELi3ELi3ELi1ELi1ELi1EEEvNS_27GenericPackedTensorAccessorIKT_Lm5ENS_16DefaultPtrTraitsEiEENS3_IS4_Lm5ES6_iEES7_PS5_iiiiiiiii,"a",@progbits
	.sectionflags	@""
	.align	4
.nv.constant0._ZN2at6native51_GLOBAL__N__11011a27_18_DepthwiseConv3d_cu_35e0c7b528conv_depthwise3d_cuda_kernelIffLi3ELi3ELi3ELi1ELi1ELi1EEEvNS_27GenericPackedTensorAccessorIKT_Lm5ENS_16DefaultPtrTraitsEiEENS3_IS4_Lm5ES6_iEES7_PS5_iiiiiiiii:
	.zero		716


//--------------------- .nv.constant0._ZN2at6native51_GLOBAL__N__11011a27_18_DepthwiseConv3d_cu_35e0c7b528conv_depthwise3d_cuda_kernelIddLin1ELin1ELin1ELin1ELin1ELin1EEEvNS_27GenericPackedTensorAccessorIKT_Lm5ENS_16DefaultPtrTraitsEiEENS3_IS4_Lm5ES6_iEES7_PS5_iiiiiiiii --------------------------
	.section	.nv.constant0._ZN2at6native51_GLOBAL__N__11011a27_18_DepthwiseConv3d_cu_35e0c7b528conv_depthwise3d_cuda_kernelIddLin1ELin1ELin1ELin1ELin1ELin1EEEvNS_27GenericPackedTensorAccessorIKT_Lm5ENS_16DefaultPtrTraitsEiEENS3_IS4_Lm5ES6_iEES7_PS5_iiiiiiiii,"a",@progbits
	.sectionflags	@""
	.align	4
.nv.constant0._ZN2at6native51_GLOBAL__N__11011a27_18_DepthwiseConv3d_cu_35e0c7b528conv_depthwise3d_cuda_kernelIddLin1ELin1ELin1ELin1ELin1ELin1EEEvNS_27GenericPackedTensorAccessorIKT_Lm5ENS_16DefaultPtrTraitsEiEENS3_IS4_Lm5ES6_iEES7_PS5_iiiiiiiii:
	.zero		716


//--------------------- .nv.constant0._ZN2at6native51_GLOBAL__N__11011a27_18_DepthwiseConv3d_cu_35e0c7b528conv_depthwise3d_cuda_kernelIddLin1ELin1ELin1ELi1ELi1ELi1EEEvNS_27GenericPackedTensorAccessorIKT_Lm5ENS_16DefaultPtrTraitsEiEENS3_IS4_Lm5ES6_iEES7_PS5_iiiiiiiii --------------------------
	.section	.nv.constant0._ZN2at6native51_GLOBAL__N__11011a27_18_DepthwiseConv3d_cu_35e0c7b528conv_depthwise3d_cuda_kernelIddLin1ELin1ELin1ELi1ELi1ELi1EEEvNS_27GenericPackedTensorAccessorIKT_Lm5ENS_16DefaultPtrTraitsEiEENS3_IS4_Lm5ES6_iEES7_PS5_iiiiiiiii,"a",@progbits
	.sectionflags	@""
	.align	4
.nv.constant0._ZN2at6native51_GLOBAL__N__11011a27_18_DepthwiseConv3d_cu_35e0c7b528conv_depthwise3d_cuda_kernelIddLin1ELin1ELin1ELi1ELi1ELi1EEEvNS_27GenericPackedTensorAccessorIKT_Lm5ENS_16DefaultPtrTraitsEiEENS3_IS4_Lm5ES6_iEES7_PS5_iiiiiiiii:
	.zero		716


//--------------------- .nv.constant0._ZN2at6native51_GLOBAL__N__11011a27_18_DepthwiseConv3d_cu_35e0c7b528conv_depthwise3d_cuda_kernelIddLi3ELi3ELi3ELi1ELi1ELi1EEEvNS_27GenericPackedTensorAccessorIKT_Lm5ENS_16DefaultPtrTraitsEiEENS3_IS4_Lm5ES6_iEES7_PS5_iiiiiiiii --------------------------
	.section	.nv.constant0._ZN2at6native51_GLOBAL__N__11011a27_18_DepthwiseConv3d_cu_35e0c7b528conv_depthwise3d_cuda_kernelIddLi3ELi3ELi3ELi1ELi1ELi1EEEvNS_27GenericPackedTensorAccessorIKT_Lm5ENS_16DefaultPtrTraitsEiEENS3_IS4_Lm5ES6_iEES7_PS5_iiiiiiiii,"a",@progbits
	.sectionflags	@""
	.align	4
.nv.constant0._ZN2at6native51_GLOBAL__N__11011a27_18_DepthwiseConv3d_cu_35e0c7b528conv_depthwise3d_cuda_kernelIddLi3ELi3ELi3ELi1ELi1ELi1EEEvNS_27GenericPackedTensorAccessorIKT_Lm5ENS_16DefaultPtrTraitsEiEENS3_IS4_Lm5ES6_iEES7_PS5_iiiiiiiii:
	.zero		716


//--------------------- SYMBOLS --------------------------

	.type		.nv.reservedSmem.offset0,@object
	.size		.nv.reservedSmem.offset0,0x4
	.type		__assertfail,@function
